def matmul_kernel(
    a_ptr,
    b_ptr,
    c_ptr,
    M,
    N,
    K,
    stride_am,
    stride_ak,
    stride_bk,
    stride_bn,
    stride_cm,
    stride_cn,
    BLOCK_M: tl.constexpr,
    BLOCK_N: tl.constexpr,
    BLOCK_K: tl.constexpr,
    GROUP_M: tl.constexpr,
):
    pid = tl.program_id(axis=0)
    num_pid_m = tl.cdiv(M, BLOCK_M)
    num_pid_n = tl.cdiv(N, BLOCK_N)
    num_pid_in_group = GROUP_M * num_pid_n
    group_id = pid // num_pid_in_group
    first_pid_m = group_id * GROUP_M
    group_size_m = min(num_pid_m - first_pid_m, GROUP_M)
    pid_m = first_pid_m + ((pid % num_pid_in_group) % group_size_m)
    pid_n = (pid % num_pid_in_group) // group_size_m

    offs_am = (pid_m * BLOCK_M + tl.arange(0, BLOCK_M)) % M
    offs_bn = (pid_n * BLOCK_N + tl.arange(0, BLOCK_N)) % N
    offs_k = tl.arange(0, BLOCK_K)
    a_ptrs = a_ptr + offs_am[:, None] * stride_am + offs_k[None, :] * stride_ak
    b_ptrs = b_ptr + offs_k[:, None] * stride_bk + offs_bn[None, :] * stride_bn

    acc = tl.zeros((BLOCK_M, BLOCK_N), dtype=tl.float32)
    for kk in range(0, tl.cdiv(K, BLOCK_K)):
        a = tl.load(a_ptrs, mask=offs_k[None, :] < K - kk * BLOCK_K, other=0.0)
        b = tl.load(b_ptrs, mask=offs_k[:, None] < K - kk * BLOCK_K, other=0.0)
        acc = tl.dot(a, b, acc)
        a_ptrs += BLOCK_K * stride_ak
        b_ptrs += BLOCK_K * stride_bk

    c = acc.to(c_ptr.dtype.element_ty)
    offs_cm = pid_m * BLOCK_M + tl.arange(0, BLOCK_M)
    offs_cn = pid_n * BLOCK_N + tl.arange(0, BLOCK_N)
    c_ptrs = c_ptr + offs_cm[:, None] * stride_cm + offs_cn[None, :] * stride_cn
    mask = (offs_cm[:, None] < M) & (offs_cn[None, :] < N)
    tl.store(c_ptrs, c, mask=mask)

# config = {"BLOCK_K": 256, "BLOCK_M": 512, "BLOCK_N": 32, "GROUP_M": 8, "arch": "sm_90", "dtype": "fp16", "num_ctas": 1, "num_stages": 3, "num_warps": 4}
# arch = sm_90


// ===== COMPILED SASS (sm_90a) =====

	.target	sm_90a

	.elftype	@"ET_EXEC"


//--------------------- .note.nv.tkinfo           --------------------------
	.section	.note.nv.tkinfo,"",@"SHT_NOTE"
	.sectionflags	@"SHF_NOTE_NV_TKINFO"
	.tkinfo
        /*0018*/ 	.word	0x00000002
        /*0030*/ 	.string	""
        /*0030*/ 	.string	"ptxas"
        /*0030*/ 	.string	"Cuda compilation tools, release 13.0, V13.0.88"
        /*0030*/ 	.string	"Build cuda_13.0.r13.0/compiler.36424714_0"
        /*0030*/ 	.string	"-v  -suppress-debug-info  -lineinfo  -arch sm_90a "



//--------------------- .note.nv.cuinfo           --------------------------
	.section	.note.nv.cuinfo,"",@"SHT_NOTE"
	.sectionflags	@"SHF_NOTE_NV_CUINFO"
        /*0018*/ 	.short	0x0002
        /*001a*/ 	.short	0x005a
        /*001c*/ 	.short	0x0082
	.zero		2


//--------------------- .nv.info                  --------------------------
	.section	.nv.info,"",@"SHT_CUDA_INFO"
	.align	4


	//----- nvinfo : EIATTR_REGCOUNT
	.align		4
        /*0000*/ 	.byte	0x04, 0x2f
        /*0002*/ 	.short	(.L_1 - .L_0)
	.align		4
.L_0:
        /*0004*/ 	.word	index@(matmul_kernel)
        /*0008*/ 	.word	0x000000ff


	//----- nvinfo : EIATTR_FRAME_SIZE
	.align		4
.L_1:
        /*000c*/ 	.byte	0x04, 0x11
        /*000e*/ 	.short	(.L_3 - .L_2)
	.align		4
.L_2:
        /*0010*/ 	.word	index@(matmul_kernel)
        /*0014*/ 	.word	0x00003dc8


	//----- nvinfo : EIATTR_MIN_STACK_SIZE
	.align		4
.L_3:
        /*0018*/ 	.byte	0x04, 0x12
        /*001a*/ 	.short	(.L_5 - .L_4)
	.align		4
.L_4:
        /*001c*/ 	.word	index@(matmul_kernel)
        /*0020*/ 	.word	0x00003dc8
.L_5:


//--------------------- .nv.compat                --------------------------
	.section	.nv.compat,"",@"SHT_CUDA_COMPAT_INFO"
	.align	4
        /*0000*/ 	.byte	0x02, 0x09, 0x01, 0x00, 0x02, 0x02, 0x04, 0x00, 0x02, 0x05, 0x05, 0x00, 0x03, 0x07, 0x01, 0x01
        /*0010*/ 	.byte	0x02, 0x03, 0x00, 0x00, 0x02, 0x06, 0x01, 0x00, 0x04, 0x0b, 0x08, 0x00, 0x00, 0x00, 0x00, 0x00
        /*0020*/ 	.byte	0x00, 0x00, 0x00, 0x00


//--------------------- .nv.info.matmul_kernel    --------------------------
	.section	.nv.info.matmul_kernel,"",@"SHT_CUDA_INFO"
	.sectionflags	@""
	.align	4


	//----- nvinfo : EIATTR_CUDA_API_VERSION
	.align		4
        /*0000*/ 	.byte	0x04, 0x37
        /*0002*/ 	.short	(.L_7 - .L_6)
.L_6:
        /*0004*/ 	.word	0x00000082


	//----- nvinfo : EIATTR_KPARAM_INFO
	.align		4
.L_7:
        /*0008*/ 	.byte	0x04, 0x17
        /*000a*/ 	.short	(.L_9 - .L_8)
.L_8:
        /*000c*/ 	.word	0x00000000
        /*0010*/ 	.short	0x000d
        /*0012*/ 	.short	0x0048
        /*0014*/ 	.byte	0x00, 0xf4, 0x21, 0x00


	//----- nvinfo : EIATTR_KPARAM_INFO
	.align		4
.L_9:
        /*0018*/ 	.byte	0x04, 0x17
        /*001a*/ 	.short	(.L_11 - .L_10)
.L_10:
        /*001c*/ 	.word	0x00000000
        /*0020*/ 	.short	0x000c
        /*0022*/ 	.short	0x0040
        /*0024*/ 	.byte	0x00, 0xf4, 0x21, 0x00


	//----- nvinfo : EIATTR_KPARAM_INFO
	.align		4
.L_11:
        /*0028*/ 	.byte	0x04, 0x17
        /*002a*/ 	.short	(.L_13 - .L_12)
.L_12:
        /*002c*/ 	.word	0x00000000
        /*0030*/ 	.short	0x000b
        /*0032*/ 	.short	0x0038
        /*0034*/ 	.byte	0x00, 0xf0, 0x11, 0x00


	//----- nvinfo : EIATTR_KPARAM_INFO
	.align		4
.L_13:
        /*0038*/ 	.byte	0x04, 0x17
        /*003a*/ 	.short	(.L_15 - .L_14)
.L_14:
        /*003c*/ 	.word	0x00000000
        /*0040*/ 	.short	0x000a
        /*0042*/ 	.short	0x0034
        /*0044*/ 	.byte	0x00, 0xf0, 0x11, 0x00


	//----- nvinfo : EIATTR_KPARAM_INFO
	.align		4
.L_15:
        /*0048*/ 	.byte	0x04, 0x17
        /*004a*/ 	.short	(.L_17 - .L_16)
.L_16:
        /*004c*/ 	.word	0x00000000
        /*0050*/ 	.short	0x0009
        /*0052*/ 	.short	0x0030
        /*0054*/ 	.byte	0x00, 0xf0, 0x11, 0x00


	//----- nvinfo : EIATTR_KPARAM_INFO
	.align		4
.L_17:
        /*0058*/ 	.byte	0x04, 0x17
        /*005a*/ 	.short	(.L_19 - .L_18)
.L_18:
        /*005c*/ 	.word	0x00000000
        /*0060*/ 	.short	0x0008
        /*0062*/ 	.short	0x002c
        /*0064*/ 	.byte	0x00, 0xf0, 0x11, 0x00


	//----- nvinfo : EIATTR_KPARAM_INFO
	.align		4
.L_19:
        /*0068*/ 	.byte	0x04, 0x17
        /*006a*/ 	.short	(.L_21 - .L_20)
.L_20:
        /*006c*/ 	.word	0x00000000
        /*0070*/ 	.short	0x0007
        /*0072*/ 	.short	0x0028
        /*0074*/ 	.byte	0x00, 0xf0, 0x11, 0x00


	//----- nvinfo : EIATTR_KPARAM_INFO
	.align		4
.L_21:
        /*0078*/ 	.byte	0x04, 0x17
        /*007a*/ 	.short	(.L_23 - .L_22)
.L_22:
        /*007c*/ 	.word	0x00000000
        /*0080*/ 	.short	0x0006
        /*0082*/ 	.short	0x0024
        /*0084*/ 	.byte	0x00, 0xf0, 0x11, 0x00


	//----- nvinfo : EIATTR_KPARAM_INFO
	.align		4
.L_23:
        /*0088*/ 	.byte	0x04, 0x17
        /*008a*/ 	.short	(.L_25 - .L_24)
.L_24:
        /*008c*/ 	.word	0x00000000
        /*0090*/ 	.short	0x0005
        /*0092*/ 	.short	0x0020
        /*0094*/ 	.byte	0x00, 0xf0, 0x11, 0x00


	//----- nvinfo : EIATTR_KPARAM_INFO
	.align		4
.L_25:
        /*0098*/ 	.byte	0x04, 0x17
        /*009a*/ 	.short	(.L_27 - .L_26)
.L_26:
        /*009c*/ 	.word	0x00000000
        /*00a0*/ 	.short	0x0004
        /*00a2*/ 	.short	0x001c
        /*00a4*/ 	.byte	0x00, 0xf0, 0x11, 0x00


	//----- nvinfo : EIATTR_KPARAM_INFO
	.align		4
.L_27:
        /*00a8*/ 	.byte	0x04, 0x17
        /*00aa*/ 	.short	(.L_29 - .L_28)
.L_28:
        /*00ac*/ 	.word	0x00000000
        /*00b0*/ 	.short	0x0003
        /*00b2*/ 	.short	0x0018
        /*00b4*/ 	.byte	0x00, 0xf0, 0x11, 0x00


	//----- nvinfo : EIATTR_KPARAM_INFO
	.align		4
.L_29:
        /*00b8*/ 	.byte	0x04, 0x17
        /*00ba*/ 	.short	(.L_31 - .L_30)
.L_30:
        /*00bc*/ 	.word	0x00000000
        /*00c0*/ 	.short	0x0002
        /*00c2*/ 	.short	0x0010
        /*00c4*/ 	.byte	0x00, 0xf4, 0x21, 0x00


	//----- nvinfo : EIATTR_KPARAM_INFO
	.align		4
.L_31:
        /*00c8*/ 	.byte	0x04, 0x17
        /*00ca*/ 	.short	(.L_33 - .L_32)
.L_32:
        /*00cc*/ 	.word	0x00000000
        /*00d0*/ 	.short	0x0001
        /*00d2*/ 	.short	0x0008
        /*00d4*/ 	.byte	0x00, 0xf4, 0x21, 0x00


	//----- nvinfo : EIATTR_KPARAM_INFO
	.align		4
.L_33:
        /*00d8*/ 	.byte	0x04, 0x17
        /*00da*/ 	.short	(.L_35 - .L_34)
.L_34:
        /*00dc*/ 	.word	0x00000000
        /*00e0*/ 	.short	0x0000
        /*00e2*/ 	.short	0x0000
        /*00e4*/ 	.byte	0x00, 0xf4, 0x21, 0x00


	//----- nvinfo : EIATTR_SPARSE_MMA_MASK
	.align		4
.L_35:
        /*00e8*/ 	.byte	0x03, 0x50
        /*00ea*/ 	.short	0x0000


	//----- nvinfo : EIATTR_MAXREG_COUNT
	.align		4
        /*00ec*/ 	.byte	0x03, 0x1b
        /*00ee*/ 	.short	0x00ff


	//----- nvinfo : EIATTR_NUM_BARRIERS
	.align		4
        /*00f0*/ 	.byte	0x02, 0x4c
        /*00f2*/ 	.byte	0x01
	.zero		1


	//----- nvinfo : EIATTR_ANNOTATIONS
	.align		4
        /*00f4*/ 	.byte	0x04, 0x55
        /*00f6*/ 	.short	(.L_37 - .L_36)


	//   ....[0]....
.L_36:
        /*00f8*/ 	.word	0x00000001
        /*00fc*/ 	.byte	0xb0, 0x07, 0x00, 0x00, 0x01, 0x00, 0x00, 0x00, 0xe0, 0x07, 0x00, 0x00, 0x01, 0x00, 0x00, 0x00
        /* <DEDUP_REMOVED lines=2006> */
        /*7e6c*/ 	.byte	0x20, 0xe2, 0x01, 0x00, 0x01, 0x00, 0x00, 0x00, 0x90, 0xe2, 0x01, 0x00


	//----- nvinfo : EIATTR_MERCURY_ISA_VERSION
	.align		4
.L_37:
        /*7e78*/ 	.byte	0x03, 0x5f
        /*7e7a*/ 	.short	0x0101


	//----- nvinfo : EIATTR_EXIT_INSTR_OFFSETS
	.align		4
        /*7e7c*/ 	.byte	0x04, 0x1c
        /*7e7e*/ 	.short	(.L_39 - .L_38)


	//   ....[0]....
.L_38:
        /*7e80*/ 	.word	0x00060ae0


	//   ....[1]....
        /*7e84*/ 	.word	0x00060b10


	//----- nvinfo : EIATTR_REQNTID
	.align		4
.L_39:
        /*7e88*/ 	.byte	0x04, 0x10
        /*7e8a*/ 	.short	(.L_41 - .L_40)
.L_40:
        /*7e8c*/ 	.word	0x00000080
        /*7e90*/ 	.word	0x00000001
        /*7e94*/ 	.word	0x00000001


	//----- nvinfo : EIATTR_CBANK_PARAM_SIZE
	.align		4
.L_41:
        /*7e98*/ 	.byte	0x03, 0x19
        /*7e9a*/ 	.short	0x0050


	//----- nvinfo : EIATTR_PARAM_CBANK
	.align		4
        /*7e9c*/ 	.byte	0x04, 0x0a
        /*7e9e*/ 	.short	(.L_43 - .L_42)
	.align		4
.L_42:
        /*7ea0*/ 	.word	index@(.nv.constant0.matmul_kernel)
        /*7ea4*/ 	.short	0x0210
        /*7ea6*/ 	.short	0x0050


	//----- nvinfo : EIATTR_SW_WAR
	.align		4
.L_43:
        /*7ea8*/ 	.byte	0x04, 0x36
        /*7eaa*/ 	.short	(.L_45 - .L_44)
.L_44:
        /*7eac*/ 	.word	0x00000008
.L_45:


//--------------------- .nv.callgraph             --------------------------
	.section	.nv.callgraph,"",@"SHT_CUDA_CALLGRAPH"
	.align	4
	.sectionentsize	8
	.align		4
        /*0000*/ 	.word	0x00000000
	.align		4
        /*0004*/ 	.word	0xffffffff
	.align		4
        /*0008*/ 	.word	0x00000000
	.align		4
        /*000c*/ 	.word	0xfffffffe
	.align		4
        /*0010*/ 	.word	0x00000000
	.align		4
        /*0014*/ 	.word	0xfffffffd
	.align		4
        /*0018*/ 	.word	0x00000000
	.align		4
        /*001c*/ 	.word	0xfffffffc


//--------------------- .text.matmul_kernel       --------------------------
	.section	.text.matmul_kernel,"ax",@progbits
	.align	128
        .global         matmul_kernel
        .type           matmul_kernel,@function
        .size           matmul_kernel,(.L_x_3 - matmul_kernel)
        .other          matmul_kernel,@"STO_CUDA_ENTRY STV_DEFAULT"
matmul_kernel:
.text.matmul_kernel:
[----:B------:R-:W0:Y:S08]  /*0000*/  LDC R1, c[0x0][0x28] ;  /* 0x00000a00ff017b82 */ /* 0x000e300000000800 */
[----:B------:R-:W1:Y:S01]  /*0010*/  LDC.64 R20, c[0x0][0x228] ;  /* 0x00008a00ff147b82 */ /* 0x000e620000000a00 */
[----:B------:R-:W2:Y:S01]  /*0020*/  S2R R5, SR_CTAID.X ;  /* 0x0000000000057919 */ /* 0x000ea20000002500 */
[----:B0-----:R-:W-:Y:S01]  /*0030*/  VIADD R1, R1, 0xffffc238 ;  /* 0xffffc23801017836 */ /* 0x001fe20000000000 */
[----:B------:R-:W-:Y:S01]  /*0040*/  ULDC.64 UR60, c[0x0][0x208] ;  /* 0x00008200003c7ab9 */ /* 0x000fe20000000a00 */
[----:B------:R-:W-:Y:S01]  /*0050*/  CS2R R28, SRZ ;  /* 0x00000000001c7805 */ /* 0x000fe2000001ff00 */
[----:B------:R-:W0:Y:S01]  /*0060*/  S2R R25, SR_TID.X ;  /* 0x0000000000197919 */ /* 0x000e220000002100 */
[----:B------:R-:W-:-:S02]  /*0070*/  CS2R R30, SRZ ;  /* 0x00000000001e7805 */ /* 0x000fc4000001ff00 */
[----:B------:R-:W-:Y:S02]  /*0080*/  CS2R R36, SRZ ;  /* 0x0000000000247805 */ /* 0x000fe4000001ff00 */
[----:B------:R-:W-:Y:S02]  /*0090*/  CS2R R38, SRZ ;  /* 0x0000000000267805 */ /* 0x000fe4000001ff00 */
[----:B------:R-:W-:Y:S02]  /*00a0*/  CS2R R60, SRZ ;  /* 0x00000000003c7805 */ /* 0x000fe4000001ff00 */
[----:B------:R-:W-:Y:S02]  /*00b0*/  CS2R R62, SRZ ;  /* 0x00000000003e7805 */ /* 0x000fe4000001ff00 */
[----:B------:R-:W-:Y:S02]  /*00c0*/  CS2R R44, SRZ ;  /* 0x00000000002c7805 */ /* 0x000fe4000001ff00 */
        /* <DEDUP_REMOVED lines=11> */
[----:B------:R-:W-:Y:S01]  /*0180*/  CS2R R100, SRZ ;  /* 0x0000000000647805 */ /* 0x000fe2000001ff00 */
[----:B-1----:R-:W-:Y:S01]  /*0190*/  VIADD R0, R21, 0x1f ;  /* 0x0000001f15007836 */ /* 0x002fe20000000000 */
[----:B------:R-:W-:-:S02]  /*01a0*/  CS2R R102, SRZ ;  /* 0x0000000000667805 */ /* 0x000fc4000001ff00 */
[----:B------:R-:W-:Y:S02]  /*01b0*/  CS2R R68, SRZ ;  /* 0x0000000000447805 */ /* 0x000fe4000001ff00 */
[----:B------:R-:W-:Y:S02]  /*01c0*/  CS2R R70, SRZ ;  /* 0x0000000000467805 */ /* 0x000fe4000001ff00 */
[----:B------:R-:W-:Y:S02]  /*01d0*/  CS2R R84, SRZ ;  /* 0x0000000000547805 */ /* 0x000fe4000001ff00 */
[----:B------:R-:W-:Y:S02]  /*01e0*/  SHF.R.S32.HI R3, RZ, 0x1f, R0 ;  /* 0x0000001fff037819 */ /* 0x000fe40000011400 */
[----:B------:R-:W-:Y:S02]  /*01f0*/  CS2R R86, SRZ ;  /* 0x0000000000567805 */ /* 0x000fe4000001ff00 */
[----:B------:R-:W-:-:S02]  /*0200*/  CS2R R16, SRZ ;  /* 0x0000000000107805 */ /* 0x000fc4000001ff00 */
[----:B------:R-:W-:Y:S02]  /*0210*/  CS2R R18, SRZ ;  /* 0x0000000000127805 */ /* 0x000fe4000001ff00 */
[----:B------:R-:W-:Y:S02]  /*0220*/  LEA.HI R3, R3, R0, RZ, 0x5 ;  /* 0x0000000003037211 */ /* 0x000fe400078f28ff */
[----:B------:R-:W-:Y:S02]  /*0230*/  CS2R R12, SRZ ;  /* 0x00000000000c7805 */ /* 0x000fe4000001ff00 */
[----:B--2---:R-:W-:Y:S02]  /*0240*/  IABS R8, R5 ;  /* 0x0000000500087213 */ /* 0x004fe40000000000 */
[----:B------:R-:W-:Y:S02]  /*0250*/  CS2R R14, SRZ ;  /* 0x00000000000e7805 */ /* 0x000fe4000001ff00 */
[----:B------:R-:W-:-:S05]  /*0260*/  SHF.R.S32.HI R3, RZ, 0x5, R3 ;  /* 0x00000005ff037819 */ /* 0x000fca0000011403 */
[----:B------:R-:W-:-:S05]  /*0270*/  IMAD.SHL.U32 R4, R3, 0x8, RZ ;  /* 0x0000000803047824 */ /* 0x000fca00078e00ff */
[-C--:B------:R-:W-:Y:S02]  /*0280*/  IABS R7, R4.reuse ;  /* 0x0000000400077213 */ /* 0x080fe40000000000 */
[----:B------:R-:W-:Y:S02]  /*0290*/  IABS R10, R4 ;  /* 0x00000004000a7213 */ /* 0x000fe40000000000 */
[----:B------:R-:W1:Y:S08]  /*02a0*/  I2F.RP R0, R7 ;  /* 0x0000000700007306 */ /* 0x000e700000209400 */
[----:B-1----:R-:W1:Y:S02]  /*02b0*/  MUFU.RCP R0, R0 ;  /* 0x0000000000007308 */ /* 0x002e640000001000 */
[----:B-1----:R-:W-:-:S02]  /*02c0*/  VIADD R2, R0, 0xffffffe ;  /* 0x0ffffffe00027836 */ /* 0x002fc40000000000 */
[----:B------:R-:W-:-:S04]  /*02d0*/  IMAD.MOV R0, RZ, RZ, -R10 ;  /* 0x000000ffff007224 */ /* 0x000fc800078e0a0a */
[----:B------:R1:W2:Y:S02]  /*02e0*/  F2I.FTZ.U32.TRUNC.NTZ R3, R2 ;  /* 0x0000000200037305 */ /* 0x0002a4000021f000 */
[----:B-1----:R-:W-:Y:S02]  /*02f0*/  IMAD.MOV.U32 R2, RZ, RZ, RZ ;  /* 0x000000ffff027224 */ /* 0x002fe400078e00ff */
[----:B--2---:R-:W-:-:S04]  /*0300*/  IMAD.MOV R6, RZ, RZ, -R3 ;  /* 0x000000ffff067224 */ /* 0x004fc800078e0a03 */
[----:B------:R-:W-:Y:S02]  /*0310*/  IMAD R9, R6, R7, RZ ;  /* 0x0000000706097224 */ /* 0x000fe400078e02ff */
[----:B------:R-:W-:Y:S02]  /*0320*/  IMAD.MOV.U32 R6, RZ, RZ, R8 ;  /* 0x000000ffff067224 */ /* 0x000fe400078e0008 */
[----:B------:R-:W-:-:S06]  /*0330*/  IMAD.HI.U32 R3, R3, R9, R2 ;  /* 0x0000000903037227 */ /* 0x000fcc00078e0002 */
[----:B------:R-:W-:-:S04]  /*0340*/  IMAD.HI.U32 R3, R3, R6, RZ ;  /* 0x0000000603037227 */ /* 0x000fc800078e00ff */
[----:B------:R-:W-:-:S05]  /*0350*/  IMAD R0, R3, R0, R6 ;  /* 0x0000000003007224 */ /* 0x000fca00078e0206 */
[----:B------:R-:W-:-:S13]  /*0360*/  ISETP.GT.U32.AND P1, PT, R7, R0, PT ;  /* 0x000000000700720c */ /* 0x000fda0003f24070 */
[----:B------:R-:W-:Y:S02]  /*0370*/  @!P1 IMAD.IADD R0, R0, 0x1, -R7 ;  /* 0x0000000100009824 */ /* 0x000fe400078e0a07 */
[----:B------:R-:W-:Y:S01]  /*0380*/  @!P1 VIADD R3, R3, 0x1 ;  /* 0x0000000103039836 */ /* 0x000fe20000000000 */
[----:B------:R-:W-:Y:S02]  /*0390*/  ISETP.NE.AND P1, PT, R4, RZ, PT ;  /* 0x000000ff0400720c */ /* 0x000fe40003f25270 */
[----:B------:R-:W-:Y:S02]  /*03a0*/  ISETP.GE.U32.AND P0, PT, R0, R7, PT ;  /* 0x000000070000720c */ /* 0x000fe40003f06070 */
[----:B------:R-:W-:-:S04]  /*03b0*/  LOP3.LUT R0, R5, R4, RZ, 0x3c, !PT ;  /* 0x0000000405007212 */ /* 0x000fc800078e3cff */
[----:B------:R-:W-:Y:S01]  /*03c0*/  ISETP.GE.AND P2, PT, R0, RZ, PT ;  /* 0x000000ff0000720c */ /* 0x000fe20003f46270 */
[----:B------:R-:W-:-:S06]  /*03d0*/  VIADD R0, R20, 0x1ff ;  /* 0x000001ff14007836 */ /* 0x000fcc0000000000 */
[----:B------:R-:W-:-:S04]  /*03e0*/  @P0 VIADD R3, R3, 0x1 ;  /* 0x0000000103030836 */ /* 0x000fc80000000000 */
[----:B------:R-:W-:Y:S01]  /*03f0*/  IMAD.MOV.U32 R2, RZ, RZ, R3 ;  /* 0x000000ffff027224 */ /* 0x000fe200078e0003 */
[----:B------:R-:W-:-:S03]  /*0400*/  SHF.R.S32.HI R3, RZ, 0x1f, R0 ;  /* 0x0000001fff037819 */ /* 0x000fc60000011400 */
[----:B------:R-:W-:Y:S01]  /*0410*/  @!P2 IMAD.MOV R2, RZ, RZ, -R2 ;  /* 0x000000ffff02a224 */ /* 0x000fe200078e0a02 */
[----:B------:R-:W-:Y:S02]  /*0420*/  @!P1 LOP3.LUT R2, RZ, R4, RZ, 0x33, !PT ;  /* 0x00000004ff029212 */ /* 0x000fe400078e33ff */
[----:B------:R-:W-:-:S03]  /*0430*/  LEA.HI R3, R3, R0, RZ, 0x9 ;  /* 0x0000000003037211 */ /* 0x000fc600078f48ff */
[----:B------:R-:W-:Y:S02]  /*0440*/  IMAD.SHL.U32 R6, R2, 0x8, RZ ;  /* 0x0000000802067824 */ /* 0x000fe400078e00ff */
[----:B------:R-:W-:-:S03]  /*0450*/  IMAD.MOV R2, RZ, RZ, -R2 ;  /* 0x000000ffff027224 */ /* 0x000fc600078e0a02 */
[----:B------:R-:W-:Y:S01]  /*0460*/  LEA.HI.SX32 R3, R3, -R6, 0x17 ;  /* 0x8000000603037211 */ /* 0x000fe200078fbaff */
[----:B------:R-:W-:-:S03]  /*0470*/  IMAD R11, R4, R2, R5 ;  /* 0x00000002040b7224 */ /* 0x000fc600078e0205 */
[----:B------:R-:W-:-:S04]  /*0480*/  VIMNMX R8, R3, 0x8, PT ;  /* 0x0000000803087848 */ /* 0x000fc80003fe0100 */
[-C--:B------:R-:W-:Y:S02]  /*0490*/  IABS R7, R8.reuse ;  /* 0x0000000800077213 */ /* 0x080fe40000000000 */
[----:B------:R-:W-:Y:S02]  /*04a0*/  IABS R4, R8 ;  /* 0x0000000800047213 */ /* 0x000fe40000000000 */
[----:B------:R-:W1:Y:S08]  /*04b0*/  I2F.RP R0, R7 ;  /* 0x0000000700007306 */ /* 0x000e700000209400 */
[----:B-1----:R-:W1:Y:S02]  /*04c0*/  MUFU.RCP R0, R0 ;  /* 0x0000000000007308 */ /* 0x002e640000001000 */
[----:B-1----:R-:W-:-:S02]  /*04d0*/  VIADD R3, R0, 0xffffffe ;  /* 0x0ffffffe00037836 */ /* 0x002fc40000000000 */
[----:B------:R-:W-:Y:S02]  /*04e0*/  IMAD.MOV R0, RZ, RZ, -R4 ;  /* 0x000000ffff007224 */ /* 0x000fe400078e0a04 */
[----:B------:R-:W1:Y:S02]  /*04f0*/  LDC R4, c[0x0][0x230] ;  /* 0x00008c00ff047b82 */ /* 0x000e640000000800 */
[----:B------:R-:W2:Y:S02]  /*0500*/  F2I.FTZ.U32.TRUNC.NTZ R3, R3 ;  /* 0x0000000300037305 */ /* 0x000ea4000021f000 */
[----:B--2---:R-:W-:-:S04]  /*0510*/  IMAD.MOV R9, RZ, RZ, -R3 ;  /* 0x000000ffff097224 */ /* 0x004fc800078e0a03 */
[----:B------:R-:W-:Y:S01]  /*0520*/  IMAD.MOV.U32 R2, RZ, RZ, R9 ;  /* 0x000000ffff027224 */ /* 0x000fe200078e0009 */
[----:B------:R-:W-:Y:S01]  /*0530*/  IABS R9, R11 ;  /* 0x0000000b00097213 */ /* 0x000fe20000000000 */
[----:B-1----:R-:W-:Y:S02]  /*0540*/  VIADD R4, R4, 0xff ;  /* 0x000000ff04047836 */ /* 0x002fe40000000000 */
[----:B------:R-:W-:Y:S02]  /*0550*/  IMAD R5, R2, R7, RZ ;  /* 0x0000000702057224 */ /* 0x000fe400078e02ff */
[----:B------:R-:W-:-:S04]  /*0560*/  IMAD.MOV.U32 R2, RZ, RZ, RZ ;  /* 0x000000ffff027224 */ /* 0x000fc800078e00ff */
[----:B------:R-:W-:Y:S02]  /*0570*/  IMAD.HI.U32 R2, R3, R5, R2 ;  /* 0x0000000503027227 */ /* 0x000fe400078e0002 */
[----:B------:R-:W1:Y:S04]  /*0580*/  S2R R5, SR_CgaCtaId ;  /* 0x0000000000057919 */ /* 0x000e680000008800 */
        /* <DEDUP_REMOVED lines=8> */
[----:B------:R-:W-:Y:S02]  /*0610*/  ISETP.GE.AND P2, PT, R0, RZ, PT ;  /* 0x000000ff0000720c */ /* 0x000fe40003f46270 */
[----:B------:R-:W-:-:S04]  /*0620*/  MOV R0, 0x400 ;  /* 0x0000040000007802 */ /* 0x000fc80000000f00 */
[----:B-1----:R-:W-:Y:S01]  /*0630*/  LEA R0, R5, R0, 0x18 ;  /* 0x0000000005007211 */ /* 0x002fe200078ec0ff */
[----:B------:R-:W-:Y:S01]  /*0640*/  @P0 VIADD R2, R2, 0x1 ;  /* 0x0000000102020836 */ /* 0x000fe20000000000 */
[----:B------:R-:W-:Y:S02]  /*0650*/  ISETP.GE.AND P0, PT, R4, 0x100, PT ;  /* 0x000001000400780c */ /* 0x000fe40003f06270 */
[----:B------:R-:W-:-:S03]  /*0660*/  CS2R R4, SRZ ;  /* 0x0000000000047805 */ /* 0x000fc6000001ff00 */
[----:B------:R-:W-:Y:S01]  /*0670*/  @!P2 IMAD.MOV R2, RZ, RZ, -R2 ;  /* 0x000000ffff02a224 */ /* 0x000fe200078e0a02 */
[----:B------:R-:W-:-:S05]  /*0680*/  @!P1 LOP3.LUT R2, RZ, R8, RZ, 0x33, !PT ;  /* 0x00000008ff029212 */ /* 0x000fca00078e33ff */
[----:B------:R-:W-:Y:S02]  /*0690*/  IMAD.MOV R3, RZ, RZ, -R2 ;  /* 0x000000ffff037224 */ /* 0x000fe400078e0a02 */
[----:B------:R-:W-:Y:S02]  /*06a0*/  IMAD.SHL.U32 R2, R2, 0x20, RZ ;  /* 0x0000002002027824 */ /* 0x000fe400078e00ff */
[----:B------:R-:W-:Y:S01]  /*06b0*/  IMAD R3, R8, R3, R11 ;  /* 0x0000000308037224 */ /* 0x000fe200078e020b */
[----:B------:R-:W-:Y:S02]  /*06c0*/  CS2R R8, SRZ ;  /* 0x0000000000087805 */ /* 0x000fe4000001ff00 */
[----:B------:R-:W-:Y:S01]  /*06d0*/  CS2R R10, SRZ ;  /* 0x00000000000a7805 */ /* 0x000fe2000001ff00 */
[----:B------:R-:W-:Y:S02]  /*06e0*/  VIADD R26, R2, 0x1 ;  /* 0x00000001021a7836 */ /* 0x000fe40000000000 */
[----:B------:R-:W-:Y:S01]  /*06f0*/  IMAD.IADD R23, R6, 0x1, R3 ;  /* 0x0000000106177824 */ /* 0x000fe200078e0203 */
[----:B0-----:R-:W-:-:S02]  /*0700*/  LOP3.LUT R3, R25, 0x7f, RZ, 0xc0, !PT ;  /* 0x0000007f19037812 */ /* 0x001fc400078ec0ff */
[----:B------:R-:W-:Y:S01]  /*0710*/  CS2R R6, SRZ ;  /* 0x0000000000067805 */ /* 0x000fe2000001ff00 */
[C---:B------:R-:W-:Y:S02]  /*0720*/  VIADD R32, R2.reuse, 0x2 ;  /* 0x0000000202207836 */ /* 0x040fe40000000000 */
[----:B------:R-:W-:Y:S02]  /*0730*/  IMAD.SHL.U32 R24, R23, 0x200, RZ ;  /* 0x0000020017187824 */ /* 0x000fe400078e00ff */
[C---:B------:R-:W-:Y:S02]  /*0740*/  VIADD R34, R2.reuse, 0x3 ;  /* 0x0000000302227836 */ /* 0x040fe40000000000 */
[----:B------:R-:W-:Y:S01]  /*0750*/  VIADD R56, R2, 0x4 ;  /* 0x0000000402387836 */ /* 0x000fe20000000000 */
[----:B------:R-:W-:Y:S01]  /*0760*/  LOP3.LUT R155, R24, 0x7f, R25, 0xf8, !PT ;  /* 0x0000007f189b7812 */ /* 0x000fe200078ef819 */
[----:B------:R-:W-:Y:S01]  /*0770*/  VIADD R42, R2, 0x5 ;  /* 0x00000005022a7836 */ /* 0x000fe20000000000 */
[----:B------:R-:W-:Y:S01]  /*0780*/  LOP3.LUT R154, R24, 0x80, R3, 0xfe, !PT ;  /* 0x00000080189a7812 */ /* 0x000fe200078efe03 */
[C---:B------:R-:W-:Y:S01]  /*0790*/  VIADD R40, R2.reuse, 0x6 ;  /* 0x0000000602287836 */ /* 0x040fe20000000000 */
[C---:B------:R-:W-:Y:S01]  /*07a0*/  LOP3.LUT R152, R155.reuse, 0x180, RZ, 0xfc, !PT ;  /* 0x000001809b987812 */ /* 0x040fe200078efcff */
[----:B------:R0:W-:Y:S01]  /*07b0*/  STL [R1+0x2fc8], R155 ;  /* 0x002fc89b01007387 */ /* 0x0001e20000100800 */
[----:B------:R-:W-:Y:S01]  /*07c0*/  LOP3.LUT R153, R155, 0x100, RZ, 0xfc, !PT ;  /* 0x000001009b997812 */ /* 0x000fe200078efcff */
[----:B------:R-:W-:-:S02]  /*07d0*/  VIADD R58, R2, 0x7 ;  /* 0x00000007023a7836 */ /* 0x000fc40000000000 */
[----:B------:R0:W-:Y:S01]  /*07e0*/  STL [R1+0x2fcc], R154 ;  /* 0x002fcc9a01007387 */ /* 0x0001e20000100800 */
[C---:B------:R-:W-:Y:S02]  /*07f0*/  VIADD R72, R2.reuse, 0x8 ;  /* 0x0000000802487836 */ /* 0x040fe40000000000 */
[C---:B------:R-:W-:Y:S01]  /*0800*/  VIADD R73, R2.reuse, 0x9 ;  /* 0x0000000902497836 */ /* 0x040fe20000000000 */
[----:B------:R0:W-:Y:S01]  /*0810*/  STL [R1+0x2fd4], R152 ;  /* 0x002fd49801007387 */ /* 0x0001e20000100800 */
[C---:B------:R-:W-:Y:S02]  /*0820*/  VIADD R75, R2.reuse, 0xa ;  /* 0x0000000a024b7836 */ /* 0x040fe40000000000 */
[C---:B------:R-:W-:Y:S01]  /*0830*/  VIADD R74, R2.reuse, 0xb ;  /* 0x0000000b024a7836 */ /* 0x040fe20000000000 */
[----:B------:R0:W-:Y:S01]  /*0840*/  STL [R1+0x2fd0], R153 ;  /* 0x002fd09901007387 */ /* 0x0001e20000100800 */
[C---:B------:R-:W-:Y:S02]  /*0850*/  VIADD R76, R2.reuse, 0xc ;  /* 0x0000000c024c7836 */ /* 0x040fe40000000000 */
[----:B------:R-:W-:-:S02]  /*0860*/  VIADD R22, R2, 0xd ;  /* 0x0000000d02167836 */ /* 0x000fc40000000000 */
[C---:B------:R-:W-:Y:S02]  /*0870*/  VIADD R43, R2.reuse, 0xe ;  /* 0x0000000e022b7836 */ /* 0x040fe40000000000 */
[C---:B------:R-:W-:Y:S02]  /*0880*/  VIADD R57, R2.reuse, 0xf ;  /* 0x0000000f02397836 */ /* 0x040fe40000000000 */
[C---:B------:R-:W-:Y:S02]  /*0890*/  VIADD R59, R2.reuse, 0x10 ;  /* 0x00000010023b7836 */ /* 0x040fe40000000000 */
[C---:B------:R-:W-:Y:S02]  /*08a0*/  VIADD R77, R2.reuse, 0x11 ;  /* 0x00000011024d7836 */ /* 0x040fe40000000000 */
        /* <DEDUP_REMOVED lines=13> */
[----:B------:R-:W-:Y:S01]  /*0980*/  VIADD R93, R2, 0x1f ;  /* 0x0000001f025d7836 */ /* 0x000fe20000000000 */
[----:B0-----:R-:W-:Y:S06]  /*0990*/  @!P0 BRA `(.L_x_0) ;  /* 0x000005d400648947 */ /* 0x001fec0003800000 */
[----:B------:R-:W-:Y:S01]  /*09a0*/  IABS R14, R20 ;  /* 0x00000014000e7213 */ /* 0x000fe20000000000 */
[----:B------:R-:W0:Y:S01]  /*09b0*/  LDC.64 R192, c[0x0][0x210] ;  /* 0x00008400ffc07b82 */ /* 0x000e220000000a00 */
[----:B------:R-:W-:Y:S02]  /*09c0*/  IABS R4, R21 ;  /* 0x0000001500047213 */ /* 0x000fe40000000000 */
[----:B------:R-:W1:Y:S01]  /*09d0*/  I2F.RP R5, R14 ;  /* 0x0000000e00057306 */ /* 0x000e620000209400 */
[----:B------:R-:W-:Y:S02]  /*09e0*/  IABS R11, R155 ;  /* 0x0000009b000b7213 */ /* 0x000fe40000000000 */
[----:B------:R-:W-:Y:S02]  /*09f0*/  IABS R13, R154 ;  /* 0x0000009a000d7213 */ /* 0x000fe40000000000 */
[----:B------:R-:W-:Y:S01]  /*0a00*/  IABS R15, R153 ;  /* 0x00000099000f7213 */ /* 0x000fe20000000000 */
[----:B------:R-:W2:Y:S01]  /*0a10*/  LDC R24, c[0x0][0x240] ;  /* 0x00009000ff187b82 */ /* 0x000ea20000000800 */
[----:B------:R-:W-:Y:S01]  /*0a20*/  IABS R16, R152 ;  /* 0x0000009800107213 */ /* 0x000fe20000000000 */
[----:B------:R-:W3:Y:S01]  /*0a30*/  I2F.RP R8, R4 ;  /* 0x0000000400087306 */ /* 0x000ee20000209400 */
[----:B------:R-:W-:-:S02]  /*0a40*/  IABS R17, R23 ;  /* 0x0000001700117213 */ /* 0x000fc40000000000 */
[----:B------:R-:W-:Y:S02]  /*0a50*/  IABS R19, R92 ;  /* 0x0000005c00137213 */ /* 0x000fe40000000000 */
[----:B------:R-:W-:Y:S02]  /*0a60*/  ISETP.GE.AND P6, PT, R25, RZ, PT ;  /* 0x000000ff1900720c */ /* 0x000fe40003fc6270 */
[----:B------:R-:W-:Y:S01]  /*0a70*/  IABS R29, R27 ;  /* 0x0000001b001d7213 */ /* 0x000fe20000000000 */
[----:B-1----:R-:W1:Y:S01]  /*0a80*/  MUFU.RCP R5, R5 ;  /* 0x0000000500057308 */ /* 0x002e620000001000 */
[----:B------:R-:W-:Y:S02]  /*0a90*/  ISETP.GE.AND P1, PT, R93, RZ, PT ;  /* 0x000000ff5d00720c */ /* 0x000fe40003f26270 */
[----:B------:R-:W-:Y:S02]  /*0aa0*/  IABS R31, R41 ;  /* 0x00000029001f7213 */ /* 0x000fe40000000000 */
[----:B------:R-:W-:-:S02]  /*0ab0*/  IABS R37, R79 ;  /* 0x0000004f00257213 */ /* 0x000fc40000000000 */
[----:B------:R-:W-:Y:S01]  /*0ac0*/  IABS R39, R78 ;  /* 0x0000004e00277213 */ /* 0x000fe20000000000 */
[----:B---3--:R-:W3:Y:S01]  /*0ad0*/  MUFU.RCP R8, R8 ;  /* 0x0000000800087308 */ /* 0x008ee20000001000 */
[----:B------:R-:W-:Y:S02]  /*0ae0*/  IABS R45, R57 ;  /* 0x00000039002d7213 */ /* 0x000fe40000000000 */
[----:B------:R-:W-:Y:S02]  /*0af0*/  IABS R47, R43 ;  /* 0x0000002b002f7213 */ /* 0x000fe40000000000 */
[----:B------:R-:W-:Y:S02]  /*0b00*/  IABS R49, R22 ;  /* 0x0000001600317213 */ /* 0x000fe40000000000 */
[----:B------:R-:W-:Y:S01]  /*0b10*/  IABS R51, R76 ;  /* 0x0000004c00337213 */ /* 0x000fe20000000000 */
[----:B-1----:R-:W-:Y:S01]  /*0b20*/  VIADD R6, R5, 0xffffffe ;  /* 0x0ffffffe05067836 */ /* 0x002fe20000000000 */
[----:B------:R-:W-:-:S02]  /*0b30*/  IABS R53, R74 ;  /* 0x0000004a00357213 */ /* 0x000fc40000000000 */
[----:B------:R-:W-:Y:S01]  /*0b40*/  IABS R55, R75 ;  /* 0x0000004b00377213 */ /* 0x000fe20000000000 */
[----:B------:R1:W4:Y:S01]  /*0b50*/  F2I.FTZ.U32.TRUNC.NTZ R7, R6 ;  /* 0x0000000600077305 */ /* 0x000322000021f000 */
[----:B------:R-:W-:Y:S02]  /*0b60*/  IABS R65, R42 ;  /* 0x0000002a00417213 */ /* 0x000fe40000000000 */
[----:B------:R-:W-:Y:S01]  /*0b70*/  IABS R63, R40 ;  /* 0x00000028003f7213 */ /* 0x000fe20000000000 */
[----:B---3--:R-:W-:Y:S01]  /*0b80*/  VIADD R10, R8, 0xffffffe ;  /* 0x0ffffffe080a7836 */ /* 0x008fe20000000000 */
[----:B------:R-:W-:Y:S02]  /*0b90*/  IABS R67, R56 ;  /* 0x0000003800437213 */ /* 0x000fe40000000000 */
[----:B------:R-:W-:Y:S01]  /*0ba0*/  IABS R69, R34 ;  /* 0x0000002200457213 */ /* 0x000fe20000000000 */
[----:B-1----:R-:W-:Y:S01]  /*0bb0*/  IMAD.MOV.U32 R6, RZ, RZ, RZ ;  /* 0x000000ffff067224 */ /* 0x002fe200078e00ff */
[----:B------:R-:W-:-:S02]  /*0bc0*/  IABS R61, R58 ;  /* 0x0000003a003d7213 */ /* 0x000fc40000000000 */
[----:B------:R-:W-:Y:S01]  /*0bd0*/  IABS R71, R32 ;  /* 0x0000002000477213 */ /* 0x000fe20000000000 */
[----:B----4-:R-:W-:-:S04]  /*0be0*/  IMAD.MOV R9, RZ, RZ, -R7 ;  /* 0x000000ffff097224 */ /* 0x010fc800078e0a07 */
[----:B------:R-:W-:-:S04]  /*0bf0*/  IMAD R9, R9, R14, RZ ;  /* 0x0000000e09097224 */ /* 0x000fc800078e02ff */
[----:B------:R-:W-:Y:S02]  /*0c00*/  IMAD.HI.U32 R5, R7, R9, R6 ;  /* 0x0000000907057227 */ /* 0x000fe400078e0006 */
[----:B------:R-:W1:Y:S04]  /*0c10*/  F2I.FTZ.U32.TRUNC.NTZ R7, R10 ;  /* 0x0000000a00077305 */ /* 0x000e68000021f000 */
[----:B------:R-:W-:-:S04]  /*0c20*/  IMAD.HI.U32 R6, R5, R11, RZ ;  /* 0x0000000b05067227 */ /* 0x000fc800078e00ff */
[----:B------:R-:W-:-:S04]  /*0c30*/  IMAD.HI.U32 R8, R5, R13, RZ ;  /* 0x0000000d05087227 */ /* 0x000fc800078e00ff */
[----:B------:R-:W-:Y:S02]  /*0c40*/  IMAD.MOV R12, RZ, RZ, -R6 ;  /* 0x000000ffff0c7224 */ /* 0x000fe400078e0a06 */
[----:B------:R-:W-:-:S04]  /*0c50*/  IMAD.HI.U32 R6, R5, R15, RZ ;  /* 0x0000000f05067227 */ /* 0x000fc800078e00ff */
[----:B------:R-:W-:Y:S02]  /*0c60*/  IMAD.MOV R8, RZ, RZ, -R8 ;  /* 0x000000ffff087224 */ /* 0x000fe400078e0a08 */
[----:B-1----:R-:W-:Y:S02]  /*0c70*/  IMAD.MOV R10, RZ, RZ, -R7 ;  /* 0x000000ffff0a7224 */ /* 0x002fe400078e0a07 */
[----:B------:R-:W-:Y:S02]  /*0c80*/  IMAD.MOV R6, RZ, RZ, -R6 ;  /* 0x000000ffff067224 */ /* 0x000fe400078e0a06 */
[----:B------:R-:W-:Y:S02]  /*0c90*/  IMAD R8, R14, R8, R13 ;  /* 0x000000080e087224 */ /* 0x000fe400078e020d */
[----:B------:R-:W-:-:S03]  /*0ca0*/  IMAD.HI.U32 R9, R5, R16, RZ ;  /* 0x0000001005097227 */ /* 0x000fc600078e00ff */
[C---:B------:R-:W-:Y:S01]  /*0cb0*/  ISETP.GT.U32.AND P2, PT, R14.reuse, R8, PT ;  /* 0x000000080e00720c */ /* 0x040fe20003f44070 */
[----:B------:R-:W-:Y:S02]  /*0cc0*/  IMAD.MOV.U32 R13, RZ, RZ, R10 ;  /* 0x000000ffff0d7224 */ /* 0x000fe400078e000a */
[C---:B------:R-:W-:Y:S02]  /*0cd0*/  IMAD R5, R14.reuse, R12, R11 ;  /* 0x0000000c0e057224 */ /* 0x040fe400078e020b */
[C---:B------:R-:W-:Y:S01]  /*0ce0*/  IMAD R10, R14.reuse, R6, R15 ;  /* 0x000000060e0a7224 */ /* 0x040fe200078e020f */
[----:B------:R-:W-:Y:S01]  /*0cf0*/  IABS R15, R93 ;  /* 0x0000005d000f7213 */ /* 0x000fe20000000000 */
[----:B------:R-:W-:Y:S01]  /*0d00*/  IMAD.MOV R9, RZ, RZ, -R9 ;  /* 0x000000ffff097224 */ /* 0x000fe200078e0a09 */
[C---:B------:R-:W-:Y:S01]  /*0d10*/  ISETP.GT.U32.AND P0, PT, R14.reuse, R5, PT ;  /* 0x000000050e00720c */ /* 0x040fe20003f04070 */
[----:B------:R-:W-:Y:S01]  /*0d20*/  IMAD.MOV.U32 R6, RZ, RZ, RZ ;  /* 0x000000ffff067224 */ /* 0x000fe200078e00ff */
[C---:B------:R-:W-:Y:S01]  /*0d30*/  ISETP.GT.U32.AND P3, PT, R14.reuse, R10, PT ;  /* 0x0000000a0e00720c */ /* 0x040fe20003f64070 */
[----:B------:R-:W-:-:S02]  /*0d40*/  IMAD R11, R14, R9, R16 ;  /* 0x000000090e0b7224 */ /* 0x000fc400078e0210 */
[----:B------:R-:W-:Y:S02]  /*0d50*/  IMAD R9, R13, R4, RZ ;  /* 0x000000040d097224 */ /* 0x000fe400078e02ff */
[----:B------:R-:W-:Y:S01]  /*0d60*/  IMAD.MOV.U32 R13, RZ, RZ, R15 ;  /* 0x000000ffff0d7224 */ /* 0x000fe200078e000f */
[----:B------:R-:W-:Y:S01]  /*0d70*/  ISETP.GT.U32.AND P5, PT, R14, R11, PT ;  /* 0x0000000b0e00720c */ /* 0x000fe20003fa4070 */
[----:B------:R-:W-:Y:S01]  /*0d80*/  IMAD.HI.U32 R12, R7, R9, R6 ;  /* 0x00000009070c7227 */ /* 0x000fe200078e0006 */
[----:B------:R-:W-:Y:S02]  /*0d90*/  IABS R15, R25 ;  /* 0x00000019000f7213 */ /* 0x000fe40000000000 */
[----:B------:R-:W-:Y:S01]  /*0da0*/  IABS R25, R35 ;  /* 0x0000002300197213 */ /* 0x000fe20000000000 */
[--C-:B------:R-:W-:Y:S02]  /*0db0*/  @!P0 IMAD.IADD R5, R5, 0x1, -R14.reuse ;  /* 0x0000000105058824 */ /* 0x100fe400078e0a0e */
[--C-:B------:R-:W-:Y:S01]  /*0dc0*/  @!P3 IMAD.IADD R10, R10, 0x1, -R14.reuse ;  /* 0x000000010a0ab824 */ /* 0x100fe200078e0a0e */
[----:B------:R-:W-:Y:S01]  /*0dd0*/  ISETP.GE.AND P3, PT, R155, RZ, PT ;  /* 0x000000ff9b00720c */ /* 0x000fe20003f66270 */
[----:B------:R-:W-:Y:S01]  /*0de0*/  @!P2 IMAD.IADD R8, R8, 0x1, -R14 ;  /* 0x000000010808a824 */ /* 0x000fe200078e0a0e */
[----:B------:R-:W-:Y:S01]  /*0df0*/  ISETP.GT.U32.AND P4, PT, R14, R5, PT ;  /* 0x000000050e00720c */ /* 0x000fe20003f84070 */
[----:B------:R-:W-:Y:S01]  /*0e00*/  IMAD.HI.U32 R6, R12, R13, RZ ;  /* 0x0000000d0c067227 */ /* 0x000fe200078e00ff */
[----:B------:R-:W-:-:S02]  /*0e10*/  ISETP.GT.U32.AND P2, PT, R14, R10, PT ;  /* 0x0000000a0e00720c */ /* 0x000fc40003f44070 */
[----:B------:R-:W-:Y:S01]  /*0e20*/  ISETP.GT.U32.AND P0, PT, R14, R8, PT ;  /* 0x000000080e00720c */ /* 0x000fe20003f04070 */
[----:B------:R-:W-:Y:S02]  /*0e30*/  IMAD.MOV R7, RZ, RZ, -R6 ;  /* 0x000000ffff077224 */ /* 0x000fe400078e0a06 */
[----:B------:R-:W-:-:S04]  /*0e40*/  IMAD.HI.U32 R6, R12, R15, RZ ;  /* 0x0000000f0c067227 */ /* 0x000fc800078e00ff */
[----:B------:R-:W-:Y:S02]  /*0e50*/  @!P5 IMAD.IADD R11, R11, 0x1, -R14 ;  /* 0x000000010b0bd824 */ /* 0x000fe400078e0a0e */
[----:B------:R-:W-:Y:S02]  /*0e60*/  IMAD R13, R4, R7, R13 ;  /* 0x00000007040d7224 */ /* 0x000fe400078e020d */
[----:B------:R-:W-:Y:S01]  /*0e70*/  IMAD.MOV R6, RZ, RZ, -R6 ;  /* 0x000000ffff067224 */ /* 0x000fe200078e0a06 */
[----:B------:R-:W-:Y:S01]  /*0e80*/  ISETP.GT.U32.AND P5, PT, R14, R11, PT ;  /* 0x0000000b0e00720c */ /* 0x000fe20003fa4070 */
[--C-:B------:R-:W-:Y:S01]  /*0e90*/  @!P4 IMAD.IADD R5, R5, 0x1, -R14.reuse ;  /* 0x000000010505c824 */ /* 0x100fe200078e0a0e */
[----:B------:R-:W-:Y:S01]  /*0ea0*/  ISETP.GE.AND P4, PT, R23, RZ, PT ;  /* 0x000000ff1700720c */ /* 0x000fe20003f86270 */
[----:B------:R-:W-:Y:S01]  /*0eb0*/  @!P2 IMAD.IADD R10, R10, 0x1, -R14 ;  /* 0x000000010a0aa824 */ /* 0x000fe200078e0a0e */
[C---:B------:R-:W-:Y:S01]  /*0ec0*/  ISETP.GT.U32.AND P2, PT, R4.reuse, R13, PT ;  /* 0x0000000d0400720c */ /* 0x040fe20003f44070 */
[----:B------:R-:W-:Y:S01]  /*0ed0*/  IMAD R15, R4, R6, R15 ;  /* 0x00000006040f7224 */ /* 0x000fe200078e020f */
[----:B------:R-:W-:Y:S01]  /*0ee0*/  IABS R23, R91 ;  /* 0x0000005b00177213 */ /* 0x000fe20000000000 */
[----:B------:R-:W-:-:S04]  /*0ef0*/  IMAD.HI.U32 R6, R12, R17, RZ ;  /* 0x000000110c067227 */ /* 0x000fc800078e00ff */
[----:B------:R-:W-:Y:S01]  /*0f00*/  @!P3 IMAD.MOV R5, RZ, RZ, -R5 ;  /* 0x000000ffff05b224 */ /* 0x000fe200078e0a05 */
[----:B------:R-:W-:Y:S01]  /*0f10*/  ISETP.GE.AND P3, PT, R152, RZ, PT ;  /* 0x000000ff9800720c */ /* 0x000fe20003f66270 */
[----:B------:R-:W-:Y:S02]  /*0f20*/  IMAD.MOV R7, RZ, RZ, -R6 ;  /* 0x000000ffff077224 */ /* 0x000fe400078e0a06 */
[--C-:B------:R-:W-:Y:S01]  /*0f30*/  @!P0 IMAD.IADD R8, R8, 0x1, -R14.reuse ;  /* 0x0000000108088824 */ /* 0x100fe200078e0a0e */
[----:B------:R-:W-:Y:S01]  /*0f40*/  ISETP.GE.AND P0, PT, R154, RZ, PT ;  /* 0x000000ff9a00720c */ /* 0x000fe20003f06270 */
[C---:B------:R-:W-:Y:S02]  /*0f50*/  IMAD R17, R4.reuse, R7, R17 ;  /* 0x0000000704117224 */ /* 0x040fe400078e0211 */
[----:B------:R-:W-:Y:S01]  /*0f60*/  @!P5 IMAD.IADD R11, R11, 0x1, -R14 ;  /* 0x000000010b0bd824 */ /* 0x000fe200078e0a0e */
[----:B------:R-:W-:Y:S01]  /*0f70*/  ISETP.GE.AND P5, PT, R153, RZ, PT ;  /* 0x000000ff9900720c */ /* 0x000fe20003fa6270 */
[----:B------:R-:W-:Y:S01]  /*0f80*/  @!P2 IMAD.IADD R13, R13, 0x1, -R4 ;  /* 0x000000010d0da824 */ /* 0x000fe200078e0a04 */
[C---:B------:R-:W-:Y:S01]  /*0f90*/  ISETP.GT.U32.AND P2, PT, R4.reuse, R17, PT ;  /* 0x000000110400720c */ /* 0x040fe20003f44070 */
[----:B------:R-:W-:Y:S01]  /*0fa0*/  IMAD.MOV.U32 R9, RZ, RZ, R8 ;  /* 0x000000ffff097224 */ /* 0x000fe200078e0008 */
[----:B------:R-:W-:Y:S01]  /*0fb0*/  LOP3.LUT R8, RZ, R20, RZ, 0x33, !PT ;  /* 0x00000014ff087212 */ /* 0x000fe200078e33ff */
[----:B------:R-:W-:Y:S01]  /*0fc0*/  @!P3 IMAD.MOV R11, RZ, RZ, -R11 ;  /* 0x000000ffff0bb224 */ /* 0x000fe200078e0a0b */
[----:B------:R-:W-:Y:S01]  /*0fd0*/  ISETP.GT.U32.AND P3, PT, R4, R13, PT ;  /* 0x0000000d0400720c */ /* 0x000fe20003f64070 */
[----:B------:R-:W-:-:S04]  /*0fe0*/  IMAD.HI.U32 R6, R12, R19, RZ ;  /* 0x000000130c067227 */ /* 0x000fc800078e00ff */
[----:B------:R-:W-:Y:S01]  /*0ff0*/  @!P0 IMAD.MOV R9, RZ, RZ, -R9 ;  /* 0x000000ffff098224 */ /* 0x000fe200078e0a09 */
[----:B------:R-:W-:Y:S01]  /*1000*/  ISETP.GT.U32.AND P0, PT, R4, R15, PT ;  /* 0x0000000f0400720c */ /* 0x000fe20003f04070 */
[----:B------:R-:W-:Y:S01]  /*1010*/  @!P5 IMAD.MOV R10, RZ, RZ, -R10 ;  /* 0x000000ffff0ad224 */ /* 0x000fe200078e0a0a */
[----:B------:R-:W-:Y:S01]  /*1020*/  ISETP.NE.AND P5, PT, R20, RZ, PT ;  /* 0x000000ff1400720c */ /* 0x000fe20003fa5270 */
[----:B------:R-:W-:Y:S02]  /*1030*/  IMAD.MOV R6, RZ, RZ, -R6 ;  /* 0x000000ffff067224 */ /* 0x000fe400078e0a06 */
[--C-:B------:R-:W-:Y:S01]  /*1040*/  @!P2 IMAD.IADD R17, R17, 0x1, -R4.reuse ;  /* 0x000000011111a824 */ /* 0x100fe200078e0a04 */
[----:B------:R-:W-:Y:S01]  /*1050*/  SEL R7, R8, R5, !P5 ;  /* 0x0000000508077207 */ /* 0x000fe20006800000 */
[----:B------:R-:W-:Y:S01]  /*1060*/  IMAD R19, R4, R6, R19 ;  /* 0x0000000604137224 */ /* 0x000fe200078e0213 */
[----:B------:R-:W-:Y:S01]  /*1070*/  SEL R6, R8, R9, !P5 ;  /* 0x0000000908067207 */ /* 0x000fe20006800000 */
[----:B------:R-:W-:Y:S01]  /*1080*/  @!P3 IMAD.IADD R13, R13, 0x1, -R4 ;  /* 0x000000010d0db824 */ /* 0x000fe200078e0a04 */
[----:B------:R-:W-:Y:S01]  /*1090*/  ISETP.GT.U32.AND P3, PT, R4, R17, PT ;  /* 0x000000110400720c */ /* 0x000fe20003f64070 */
[----:B------:R-:W-:Y:S01]  /*10a0*/  IMAD.HI.U32 R9, R12, R23, RZ ;  /* 0x000000170c097227 */ /* 0x000fe200078e00ff */
[----:B------:R-:W-:-:S02]  /*10b0*/  SEL R5, R8, R10, !P5 ;  /* 0x0000000a08057207 */ /* 0x000fc40006800000 */
[----:B------:R-:W-:Y:S01]  /*10c0*/  SEL R8, R8, R11, !P5 ;  /* 0x0000000b08087207 */ /* 0x000fe20006800000 */
[----:B------:R-:W-:Y:S01]  /*10d0*/  IMAD.MOV R9, RZ, RZ, -R9 ;  /* 0x000000ffff097224 */ /* 0x000fe200078e0a09 */
[C---:B------:R-:W-:Y:S01]  /*10e0*/  ISETP.GT.U32.AND P5, PT, R4.reuse, R19, PT ;  /* 0x000000130400720c */ /* 0x040fe20003fa4070 */
[----:B------:R-:W-:Y:S01]  /*10f0*/  @!P0 IMAD.IADD R15, R15, 0x1, -R4 ;  /* 0x000000010f0f8824 */ /* 0x000fe200078e0a04 */
[----:B------:R-:W-:Y:S01]  /*1100*/  IABS R11, R90 ;  /* 0x0000005a000b7213 */ /* 0x000fe20000000000 */
[----:B------:R-:W-:Y:S01]  /*1110*/  IMAD R9, R4, R9, R23 ;  /* 0x0000000904097224 */ /* 0x000fe200078e0217 */
[----:B------:R-:W-:Y:S01]  /*1120*/  ISETP.GE.AND P2, PT, R92, RZ, PT ;  /* 0x000000ff5c00720c */ /* 0x000fe20003f46270 */
[----:B------:R-:W-:Y:S01]  /*1130*/  IMAD.HI.U32 R14, R12, R29, RZ ;  /* 0x0000001d0c0e7227 */ /* 0x000fe200078e00ff */
[----:B------:R-:W-:-:S03]  /*1140*/  ISETP.GT.U32.AND P0, PT, R4, R15, PT ;  /* 0x0000000f0400720c */ /* 0x000fc60003f04070 */
[----:B------:R-:W-:Y:S01]  /*1150*/  @!P3 IMAD.IADD R17, R17, 0x1, -R4 ;  /* 0x000000011111b824 */ /* 0x000fe200078e0a04 */
[----:B------:R-:W-:Y:S01]  /*1160*/  ISETP.GT.U32.AND P3, PT, R4, R9, PT ;  /* 0x000000090400720c */ /* 0x000fe20003f64070 */
[----:B------:R-:W-:-:S04]  /*1170*/  IMAD.HI.U32 R10, R12, R11, RZ ;  /* 0x0000000b0c0a7227 */ /* 0x000fc800078e00ff */
[----:B------:R-:W-:Y:S02]  /*1180*/  @!P5 IMAD.IADD R19, R19, 0x1, -R4 ;  /* 0x000000011313d824 */ /* 0x000fe400078e0a04 */
[----:B------:R-:W-:Y:S02]  /*1190*/  IMAD.MOV R10, RZ, RZ, -R10 ;  /* 0x000000ffff0a7224 */ /* 0x000fe400078e0a0a */
[----:B------:R-:W-:Y:S01]  /*11a0*/  @!P4 IMAD.MOV R17, RZ, RZ, -R17 ;  /* 0x000000ffff11c224 */ /* 0x000fe200078e0a11 */
[C---:B------:R-:W-:Y:S01]  /*11b0*/  ISETP.GT.U32.AND P5, PT, R4.reuse, R19, PT ;  /* 0x000000130400720c */ /* 0x040fe20003fa4070 */
[----:B------:R-:W-:Y:S01]  /*11c0*/  IMAD R11, R4, R10, R11 ;  /* 0x0000000a040b7224 */ /* 0x000fe200078e020b */
[----:B------:R-:W-:Y:S01]  /*11d0*/  ISETP.GE.AND P4, PT, R33, RZ, PT ;  /* 0x000000ff2100720c */ /* 0x000fe20003f86270 */
[----:B------:R-:W-:Y:S01]  /*11e0*/  @!P3 IMAD.IADD R9, R9, 0x1, -R4 ;  /* 0x000000010909b824 */ /* 0x000fe200078e0a04 */
[----:B------:R-:W-:Y:S01]  /*11f0*/  IABS R33, R33 ;  /* 0x0000002100217213 */ /* 0x000fe20000000000 */
[----:B------:R-:W-:-:S03]  /*1200*/  IMAD.HI.U32 R10, R12, R25, RZ ;  /* 0x000000190c0a7227 */ /* 0x000fc600078e00ff */
[C---:B------:R-:W-:Y:S01]  /*1210*/  ISETP.GT.U32.AND P3, PT, R4.reuse, R9, PT ;  /* 0x000000090400720c */ /* 0x040fe20003f64070 */
[----:B------:R-:W-:Y:S02]  /*1220*/  IMAD.MOV R10, RZ, RZ, -R10 ;  /* 0x000000ffff0a7224 */ /* 0x000fe400078e0a0a */
[--C-:B------:R-:W-:Y:S01]  /*1230*/  @!P0 IMAD.IADD R15, R15, 0x1, -R4.reuse ;  /* 0x000000010f0f8824 */ /* 0x100fe200078e0a04 */
[----:B------:R-:W-:Y:S01]  /*1240*/  ISETP.GE.AND P0, PT, R91, RZ, PT ;  /* 0x000000ff5b00720c */ /* 0x000fe20003f06270 */
[--C-:B------:R-:W-:Y:S01]  /*1250*/  @!P5 IMAD.IADD R19, R19, 0x1, -R4.reuse ;  /* 0x000000011313d824 */ /* 0x100fe200078e0a04 */
[C---:B------:R-:W-:Y:S01]  /*1260*/  ISETP.GT.U32.AND P5, PT, R4.reuse, R11, PT ;  /* 0x0000000b0400720c */ /* 0x040fe20003fa4070 */
[C---:B------:R-:W-:Y:S02]  /*1270*/  IMAD R25, R4.reuse, R10, R25 ;  /* 0x0000000a04197224 */ /* 0x040fe400078e0219 */
[----:B------:R-:W-:Y:S01]  /*1280*/  @!P2 IMAD.MOV R19, RZ, RZ, -R19 ;  /* 0x000000ffff13a224 */ /* 0x000fe200078e0a13 */
[----:B------:R-:W-:Y:S01]  /*1290*/  ISETP.GE.AND P2, PT, R27, RZ, PT ;  /* 0x000000ff1b00720c */ /* 0x000fe20003f46270 */
[----:B------:R-:W-:Y:S01]  /*12a0*/  IMAD.MOV.U32 R27, RZ, RZ, R33 ;  /* 0x000000ffff1b7224 */ /* 0x000fe200078e0021 */
[----:B------:R-:W-:Y:S01]  /*12b0*/  IABS R33, R89 ;  /* 0x0000005900217213 */ /* 0x000fe20000000000 */
[----:B------:R-:W-:Y:S01]  /*12c0*/  @!P3 IMAD.IADD R9, R9, 0x1, -R4 ;  /* 0x000000010909b824 */ /* 0x000fe200078e0a04 */
[----:B------:R-:W-:Y:S01]  /*12d0*/  ISETP.GT.U32.AND P3, PT, R4, R25, PT ;  /* 0x000000190400720c */ /* 0x000fe20003f64070 */
[----:B------:R-:W-:-:S02]  /*12e0*/  IMAD.MOV R14, RZ, RZ, -R14 ;  /* 0x000000ffff0e7224 */ /* 0x000fc400078e0a0e */
[----:B------:R-:W-:-:S04]  /*12f0*/  IMAD.HI.U32 R10, R12, R27, RZ ;  /* 0x0000001b0c0a7227 */ /* 0x000fc800078e00ff */
[----:B------:R-:W-:Y:S02]  /*1300*/  @!P5 IMAD.IADD R11, R11, 0x1, -R4 ;  /* 0x000000010b0bd824 */ /* 0x000fe400078e0a04 */
[C---:B------:R-:W-:Y:S02]  /*1310*/  IMAD R29, R4.reuse, R14, R29 ;  /* 0x0000000e041d7224 */ /* 0x040fe400078e021d */
[----:B------:R-:W-:Y:S01]  /*1320*/  IMAD.MOV R10, RZ, RZ, -R10 ;  /* 0x000000ffff0a7224 */ /* 0x000fe200078e0a0a */
[C---:B------:R-:W-:Y:S01]  /*1330*/  ISETP.GT.U32.AND P5, PT, R4.reuse, R11, PT ;  /* 0x0000000b0400720c */ /* 0x040fe20003fa4070 */
[----:B------:R-:W-:Y:S02]  /*1340*/  @!P3 IMAD.IADD R25, R25, 0x1, -R4 ;  /* 0x000000011919b824 */ /* 0x000fe400078e0a04 */
[----:B------:R-:W-:Y:S01]  /*1350*/  @!P0 IMAD.MOV R9, RZ, RZ, -R9 ;  /* 0x000000ffff098224 */ /* 0x000fe200078e0a09 */
[C---:B------:R-:W-:Y:S01]  /*1360*/  ISETP.GT.U32.AND P0, PT, R4.reuse, R29, PT ;  /* 0x0000001d0400720c */ /* 0x040fe20003f04070 */
[C---:B------:R-:W-:Y:S01]  /*1370*/  IMAD R27, R4.reuse, R10, R27 ;  /* 0x0000000a041b7224 */ /* 0x040fe200078e021b */
[----:B------:R-:W-:Y:S01]  /*1380*/  ISETP.GT.U32.AND P3, PT, R4, R25, PT ;  /* 0x000000190400720c */ /* 0x000fe20003f64070 */
[----:B------:R-:W-:Y:S01]  /*1390*/  @!P1 IMAD.MOV R13, RZ, RZ, -R13 ;  /* 0x000000ffff0d9224 */ /* 0x000fe200078e0a0d */
[----:B------:R-:W-:Y:S01]  /*13a0*/  ISETP.GE.AND P1, PT, R90, RZ, PT ;  /* 0x000000ff5a00720c */ /* 0x000fe20003f26270 */
[----:B------:R-:W-:-:S04]  /*13b0*/  IMAD.HI.U32 R10, R12, R31, RZ ;  /* 0x0000001f0c0a7227 */ /* 0x000fc800078e00ff */
[----:B------:R-:W-:Y:S01]  /*13c0*/  @!P5 IMAD.IADD R11, R11, 0x1, -R4 ;  /* 0x000000010b0bd824 */ /* 0x000fe200078e0a04 */
[C---:B------:R-:W-:Y:S01]  /*13d0*/  ISETP.GT.U32.AND P5, PT, R4.reuse, R27, PT ;  /* 0x0000001b0400720c */ /* 0x040fe20003fa4070 */
[----:B------:R-:W-:Y:S02]  /*13e0*/  IMAD.MOV R10, RZ, RZ, -R10 ;  /* 0x000000ffff0a7224 */ /* 0x000fe400078e0a0a */
[----:B------:R-:W-:Y:S01]  /*13f0*/  @!P6 IMAD.MOV R15, RZ, RZ, -R15 ;  /* 0x000000ffff0fe224 */ /* 0x000fe200078e0a0f */
[----:B------:R-:W-:Y:S01]  /*1400*/  ISETP.GE.AND P6, PT, R35, RZ, PT ;  /* 0x000000ff2300720c */ /* 0x000fe20003fc6270 */
[----:B------:R-:W-:Y:S01]  /*1410*/  IMAD.MOV.U32 R23, RZ, RZ, R11 ;  /* 0x000000ffff177224 */ /* 0x000fe200078e000b */
[----:B------:R-:W-:Y:S01]  /*1420*/  IABS R35, R88 ;  /* 0x0000005800237213 */ /* 0x000fe20000000000 */
[----:B------:R-:W-:Y:S02]  /*1430*/  IMAD R11, R4, R10, R31 ;  /* 0x0000000a040b7224 */ /* 0x000fe400078e021f */
[----:B------:R-:W-:-:S02]  /*1440*/  @!P0 IMAD.IADD R29, R29, 0x1, -R4 ;  /* 0x000000011d1d8824 */ /* 0x000fc400078e0a04 */
[----:B------:R-:W-:-:S03]  /*1450*/  IMAD.HI.U32 R16, R12, R35, RZ ;  /* 0x000000230c107227 */ /* 0x000fc600078e00ff */
[C---:B------:R-:W-:Y:S01]  /*1460*/  ISETP.GT.U32.AND P0, PT, R4.reuse, R29, PT ;  /* 0x0000001d0400720c */ /* 0x040fe20003f04070 */
[----:B------:R-:W-:Y:S01]  /*1470*/  @!P3 IMAD.IADD R25, R25, 0x1, -R4 ;  /* 0x000000011919b824 */ /* 0x000fe200078e0a04 */
[----:B------:R-:W-:Y:S01]  /*1480*/  ISETP.GT.U32.AND P3, PT, R4, R11, PT ;  /* 0x0000000b0400720c */ /* 0x000fe20003f64070 */
[----:B------:R-:W-:Y:S01]  /*1490*/  @!P1 IMAD.MOV R23, RZ, RZ, -R23 ;  /* 0x000000ffff179224 */ /* 0x000fe200078e0a17 */
[----:B------:R-:W-:Y:S01]  /*14a0*/  ISETP.GE.AND P1, PT, R41, RZ, PT ;  /* 0x000000ff2900720c */ /* 0x000fe20003f26270 */
[----:B------:R-:W-:Y:S01]  /*14b0*/  IMAD.MOV R16, RZ, RZ, -R16 ;  /* 0x000000ffff107224 */ /* 0x000fe200078e0a10 */
[----:B------:R-:W-:Y:S01]  /*14c0*/  IABS R41, R77 ;  /* 0x0000004d00297213 */ /* 0x000fe20000000000 */
[----:B------:R-:W-:-:S04]  /*14d0*/  IMAD.HI.U32 R10, R12, R37, RZ ;  /* 0x000000250c0a7227 */ /* 0x000fc800078e00ff */
[----:B------:R-:W-:Y:S02]  /*14e0*/  IMAD R35, R4, R16, R35 ;  /* 0x0000001004237224 */ /* 0x000fe400078e0223 */
[----:B------:R-:W-:-:S04]  /*14f0*/  IMAD.HI.U32 R16, R12, R41, RZ ;  /* 0x000000290c107227 */ /* 0x000fc800078e00ff */
[----:B------:R-:W-:Y:S02]  /*1500*/  IMAD.MOV R16, RZ, RZ, -R16 ;  /* 0x000000ffff107224 */ /* 0x000fe400078e0a10 */
[--C-:B------:R-:W-:Y:S02]  /*1510*/  @!P3 IMAD.IADD R11, R11, 0x1, -R4.reuse ;  /* 0x000000010b0bb824 */ /* 0x100fe400078e0a04 */
[----:B------:R-:W-:Y:S01]  /*1520*/  @!P0 IMAD.IADD R29, R29, 0x1, -R4 ;  /* 0x000000011d1d8824 */ /* 0x000fe200078e0a04 */
[----:B------:R-:W-:Y:S01]  /*1530*/  ISETP.GE.AND P0, PT, R89, RZ, PT ;  /* 0x000000ff5900720c */ /* 0x000fe20003f06270 */
[C---:B------:R-:W-:Y:S01]  /*1540*/  IMAD R41, R4.reuse, R16, R41 ;  /* 0x0000001004297224 */ /* 0x040fe200078e0229 */
[C---:B------:R-:W-:Y:S01]  /*1550*/  ISETP.GT.U32.AND P3, PT, R4.reuse, R11, PT ;  /* 0x0000000b0400720c */ /* 0x040fe20003f64070 */
[----:B------:R-:W-:Y:S02]  /*1560*/  @!P2 IMAD.MOV R29, RZ, RZ, -R29 ;  /* 0x000000ffff1da224 */ /* 0x000fe400078e0a1d */
[----:B------:R-:W-:Y:S01]  /*1570*/  IMAD.MOV R10, RZ, RZ, -R10 ;  /* 0x000000ffff0a7224 */ /* 0x000fe200078e0a0a */
[----:B------:R-:W-:Y:S01]  /*1580*/  ISETP.GT.U32.AND P2, PT, R4, R41, PT ;  /* 0x000000290400720c */ /* 0x000fe20003f44070 */
[----:B------:R-:W-:-:S02]  /*1590*/  @!P5 IMAD.IADD R27, R27, 0x1, -R4 ;  /* 0x000000011b1bd824 */ /* 0x000fc400078e0a04 */
[----:B------:R-:W-:Y:S01]  /*15a0*/  IMAD R37, R4, R10, R37 ;  /* 0x0000000a04257224 */ /* 0x000fe200078e0225 */
[----:B------:R-:W-:Y:S01]  /*15b0*/  IABS R10, R59 ;  /* 0x0000003b000a7213 */ /* 0x000fe20000000000 */
[----:B------:R-:W-:Y:S01]  /*15c0*/  IMAD.HI.U32 R14, R12, R33, RZ ;  /* 0x000000210c0e7227 */ /* 0x000fe200078e00ff */
[----:B------:R-:W-:-:S03]  /*15d0*/  ISETP.GT.U32.AND P5, PT, R4, R27, PT ;  /* 0x0000001b0400720c */ /* 0x000fc60003fa4070 */
[----:B------:R-:W-:Y:S02]  /*15e0*/  @!P3 IMAD.IADD R11, R11, 0x1, -R4 ;  /* 0x000000010b0bb824 */ /* 0x000fe400078e0a04 */
[----:B------:R-:W-:Y:S02]  /*15f0*/  IMAD.MOV R14, RZ, RZ, -R14 ;  /* 0x000000ffff0e7224 */ /* 0x000fe400078e0a0e */
[----:B------:R-:W-:Y:S02]  /*1600*/  @!P2 IMAD.IADD R41, R41, 0x1, -R4 ;  /* 0x000000012929a824 */ /* 0x000fe400078e0a04 */
[----:B------:R-:W-:Y:S02]  /*1610*/  IMAD.MOV.U32 R31, RZ, RZ, R11 ;  /* 0x000000ffff1f7224 */ /* 0x000fe400078e000b */
[----:B------:R-:W-:Y:S01]  /*1620*/  IMAD.MOV.U32 R11, RZ, RZ, R10 ;  /* 0x000000ffff0b7224 */ /* 0x000fe200078e000a */
[C---:B------:R-:W-:Y:S01]  /*1630*/  ISETP.GT.U32.AND P2, PT, R4.reuse, R41, PT ;  /* 0x000000290400720c */ /* 0x040fe20003f44070 */
[----:B------:R-:W-:-:S02]  /*1640*/  IMAD R33, R4, R14, R33 ;  /* 0x0000000e04217224 */ /* 0x000fc400078e0221 */
[----:B------:R-:W-:-:S04]  /*1650*/  IMAD.HI.U32 R10, R12, R11, RZ ;  /* 0x0000000b0c0a7227 */ /* 0x000fc800078e00ff */
[----:B------:R-:W-:Y:S02]  /*1660*/  IMAD.MOV R10, RZ, RZ, -R10 ;  /* 0x000000ffff0a7224 */ /* 0x000fe400078e0a0a */
[----:B------:R-:W-:Y:S01]  /*1670*/  @!P6 IMAD.MOV R25, RZ, RZ, -R25 ;  /* 0x000000ffff19e224 */ /* 0x000fe200078e0a19 */
[C---:B------:R-:W-:Y:S01]  /*1680*/  ISETP.GT.U32.AND P6, PT, R4.reuse, R33, PT ;  /* 0x000000210400720c */ /* 0x040fe20003fc4070 */
[C---:B------:R-:W-:Y:S02]  /*1690*/  IMAD R11, R4.reuse, R10, R11 ;  /* 0x0000000a040b7224 */ /* 0x040fe400078e020b */
[--C-:B------:R-:W-:Y:S02]  /*16a0*/  @!P2 IMAD.IADD R41, R41, 0x1, -R4.reuse ;  /* 0x000000012929a824 */ /* 0x100fe400078e0a04 */
[----:B------:R-:W-:Y:S01]  /*16b0*/  @!P5 IMAD.IADD R27, R27, 0x1, -R4 ;  /* 0x000000011b1bd824 */ /* 0x000fe200078e0a04 */
[----:B------:R-:W-:Y:S01]  /*16c0*/  ISETP.GT.U32.AND P2, PT, R4, R11, PT ;  /* 0x0000000b0400720c */ /* 0x000fe20003f44070 */
[----:B------:R-:W-:Y:S01]  /*16d0*/  IMAD.HI.U32 R14, R12, R39, RZ ;  /* 0x000000270c0e7227 */ /* 0x000fe200078e00ff */
[----:B------:R-:W-:-:S03]  /*16e0*/  ISETP.GT.U32.AND P5, PT, R4, R35, PT ;  /* 0x000000230400720c */ /* 0x000fc60003fa4070 */
[----:B------:R-:W-:Y:S02]  /*16f0*/  IMAD.MOV R14, RZ, RZ, -R14 ;  /* 0x000000ffff0e7224 */ /* 0x000fe400078e0a0e */
[----:B------:R-:W-:-:S04]  /*1700*/  IMAD.HI.U32 R10, R12, R45, RZ ;  /* 0x0000002d0c0a7227 */ /* 0x000fc800078e00ff */
[C---:B------:R-:W-:Y:S02]  /*1710*/  IMAD R39, R4.reuse, R14, R39 ;  /* 0x0000000e04277224 */ /* 0x040fe400078e0227 */
[--C-:B------:R-:W-:Y:S02]  /*1720*/  @!P2 IMAD.IADD R11, R11, 0x1, -R4.reuse ;  /* 0x000000010b0ba824 */ /* 0x100fe400078e0a04 */
[----:B------:R-:W-:Y:S01]  /*1730*/  @!P6 IMAD.IADD R33, R33, 0x1, -R4 ;  /* 0x000000012121e824 */ /* 0x000fe200078e0a04 */
[C---:B------:R-:W-:Y:S01]  /*1740*/  ISETP.GT.U32.AND P6, PT, R4.reuse, R37, PT ;  /* 0x000000250400720c */ /* 0x040fe20003fc4070 */
[----:B------:R-:W-:Y:S01]  /*1750*/  IMAD.MOV R10, RZ, RZ, -R10 ;  /* 0x000000ffff0a7224 */ /* 0x000fe200078e0a0a */
[C---:B------:R-:W-:Y:S01]  /*1760*/  ISETP.GT.U32.AND P2, PT, R4.reuse, R11, PT ;  /* 0x0000000b0400720c */ /* 0x040fe20003f44070 */
[----:B------:R-:W-:Y:S01]  /*1770*/  @!P5 IMAD.IADD R35, R35, 0x1, -R4 ;  /* 0x000000012323d824 */ /* 0x000fe200078e0a04 */
[C---:B------:R-:W-:Y:S01]  /*1780*/  ISETP.GT.U32.AND P5, PT, R4.reuse, R33, PT ;  /* 0x000000210400720c */ /* 0x040fe20003fa4070 */
[C---:B------:R-:W-:Y:S01]  /*1790*/  IMAD R45, R4.reuse, R10, R45 ;  /* 0x0000000a042d7224 */ /* 0x040fe200078e022d */
[----:B------:R-:W-:Y:S01]  /*17a0*/  ISETP.GT.U32.AND P3, PT, R4, R39, PT ;  /* 0x000000270400720c */ /* 0x000fe20003f64070 */
[----:B------:R-:W-:-:S04]  /*17b0*/  IMAD.HI.U32 R14, R12, R47, RZ ;  /* 0x0000002f0c0e7227 */ /* 0x000fc800078e00ff */
[----:B------:R-:W-:Y:S01]  /*17c0*/  @!P4 IMAD.MOV R27, RZ, RZ, -R27 ;  /* 0x000000ffff1bc224 */ /* 0x000fe200078e0a1b */
[C---:B------:R-:W-:Y:S01]  /*17d0*/  ISETP.GT.U32.AND P4, PT, R4.reuse, R35, PT ;  /* 0x000000230400720c */ /* 0x040fe20003f84070 */
[----:B------:R-:W-:Y:S02]  /*17e0*/  IMAD.MOV R14, RZ, RZ, -R14 ;  /* 0x000000ffff0e7224 */ /* 0x000fe400078e0a0e */
[--C-:B------:R-:W-:Y:S01]  /*17f0*/  @!P2 IMAD.IADD R11, R11, 0x1, -R4.reuse ;  /* 0x000000010b0ba824 */ /* 0x100fe200078e0a04 */
[----:B------:R-:W-:Y:S01]  /*1800*/  ISETP.GT.U32.AND P2, PT, R4, R45, PT ;  /* 0x0000002d0400720c */ /* 0x000fe20003f44070 */
[--C-:B------:R-:W-:Y:S01]  /*1810*/  @!P6 IMAD.IADD R37, R37, 0x1, -R4.reuse ;  /* 0x000000012525e824 */ /* 0x100fe200078e0a04 */
[----:B------:R-:W-:Y:S01]  /*1820*/  ISETP.GE.AND P6, PT, R88, RZ, PT ;  /* 0x000000ff5800720c */ /* 0x000fe20003fc6270 */
[--C-:B------:R-:W-:Y:S01]  /*1830*/  @!P5 IMAD.IADD R33, R33, 0x1, -R4.reuse ;  /* 0x000000012121d824 */ /* 0x100fe200078e0a04 */
[----:B------:R-:W-:Y:S01]  /*1840*/  ISETP.GE.AND P5, PT, R79, RZ, PT ;  /* 0x000000ff4f00720c */ /* 0x000fe20003fa6270 */
[--C-:B------:R-:W-:Y:S01]  /*1850*/  @!P3 IMAD.IADD R39, R39, 0x1, -R4.reuse ;  /* 0x000000012727b824 */ /* 0x100fe200078e0a04 */
[----:B------:R-:W-:Y:S01]  /*1860*/  ISETP.GE.AND P3, PT, R77, RZ, PT ;  /* 0x000000ff4d00720c */ /* 0x000fe20003f66270 */
[C---:B------:R-:W-:Y:S01]  /*1870*/  IMAD R47, R4.reuse, R14, R47 ;  /* 0x0000000e042f7224 */ /* 0x040fe200078e022f */
[----:B------:R-:W-:Y:S01]  /*1880*/  IABS R77, R2 ;  /* 0x00000002004d7213 */ /* 0x000fe20000000000 */
[----:B------:R-:W-:Y:S01]  /*1890*/  @!P1 IMAD.MOV R31, RZ, RZ, -R31 ;  /* 0x000000ffff1f9224 */ /* 0x000fe200078e0a1f */
[C---:B------:R-:W-:Y:S01]  /*18a0*/  ISETP.GT.U32.AND P1, PT, R4.reuse, R37, PT ;  /* 0x000000250400720c */ /* 0x040fe20003f24070 */
[----:B------:R-:W-:Y:S01]  /*18b0*/  @!P0 IMAD.MOV R33, RZ, RZ, -R33 ;  /* 0x000000ffff218224 */ /* 0x000fe200078e0a21 */
[C---:B------:R-:W-:Y:S01]  /*18c0*/  ISETP.GT.U32.AND P0, PT, R4.reuse, R39, PT ;  /* 0x000000270400720c */ /* 0x040fe20003f04070 */
[--C-:B------:R-:W-:Y:S01]  /*18d0*/  @!P2 IMAD.IADD R45, R45, 0x1, -R4.reuse ;  /* 0x000000012d2da824 */ /* 0x100fe200078e0a04 */
[----:B------:R-:W-:Y:S01]  /*18e0*/  ISETP.GT.U32.AND P2, PT, R4, R47, PT ;  /* 0x0000002f0400720c */ /* 0x000fe20003f44070 */
[----:B------:R-:W-:Y:S01]  /*18f0*/  @!P4 IMAD.IADD R35, R35, 0x1, -R4 ;  /* 0x000000012323c824 */ /* 0x000fe200078e0a04 */
[----:B------:R-:W-:Y:S01]  /*1900*/  ISETP.GE.AND P4, PT, R78, RZ, PT ;  /* 0x000000ff4e00720c */ /* 0x000fe20003f86270 */
[----:B------:R-:W-:-:S04]  /*1910*/  IMAD.HI.U32 R16, R12, R49, RZ ;  /* 0x000000310c107227 */ /* 0x000fc800078e00ff */
[----:B------:R-:W-:-:S04]  /*1920*/  IMAD.HI.U32 R18, R12, R51, RZ ;  /* 0x000000330c127227 */ /* 0x000fc800078e00ff */
[--C-:B------:R-:W-:Y:S01]  /*1930*/  @!P1 IMAD.IADD R37, R37, 0x1, -R4.reuse ;  /* 0x0000000125259824 */ /* 0x100fe200078e0a04 */
[----:B------:R-:W-:Y:S01]  /*1940*/  ISETP.GE.AND P1, PT, R59, RZ, PT ;  /* 0x000000ff3b00720c */ /* 0x000fe20003f26270 */
[----:B------:R-:W-:Y:S01]  /*1950*/  @!P0 IMAD.IADD R39, R39, 0x1, -R4 ;  /* 0x0000000127278824 */ /* 0x000fe200078e0a04 */
[----:B------:R-:W-:Y:S01]  /*1960*/  IABS R59, R72 ;  /* 0x00000048003b7213 */ /* 0x000fe20000000000 */
[----:B------:R-:W-:Y:S01]  /*1970*/  IMAD.MOV R16, RZ, RZ, -R16 ;  /* 0x000000ffff107224 */ /* 0x000fe200078e0a10 */
[----:B------:R-:W-:Y:S01]  /*1980*/  ISETP.GE.AND P0, PT, R22, RZ, PT ;  /* 0x000000ff1600720c */ /* 0x000fe20003f06270 */
[----:B------:R-:W-:Y:S01]  /*1990*/  @!P2 IMAD.IADD R47, R47, 0x1, -R4 ;  /* 0x000000012f2fa824 */ /* 0x000fe200078e0a04 */
[----:B------:R-:W-:Y:S01]  /*19a0*/  ISETP.GT.U32.AND P2, PT, R4, R45, PT ;  /* 0x0000002d0400720c */ /* 0x000fe20003f44070 */
[----:B------:R-:W-:Y:S01]  /*19b0*/  IMAD.HI.U32 R20, R12, R53, RZ ;  /* 0x000000350c147227 */ /* 0x000fe200078e00ff */
[----:B------:R-:W1:Y:S03]  /*19c0*/  LDC R22, c[0x0][0x23c] ;  /* 0x00008f00ff167b82 */ /* 0x000e660000000800 */
[----:B------:R-:W-:-:S02]  /*19d0*/  IMAD.MOV R18, RZ, RZ, -R18 ;  /* 0x000000ffff127224 */ /* 0x000fc400078e0a12 */
[C---:B------:R-:W-:Y:S02]  /*19e0*/  IMAD R49, R4.reuse, R16, R49 ;  /* 0x0000001004317224 */ /* 0x040fe400078e0231 */
[----:B------:R-:W-:Y:S01]  /*19f0*/  @!P4 IMAD.MOV R39, RZ, RZ, -R39 ;  /* 0x000000ffff27c224 */ /* 0x000fe200078e0a27 */
[----:B------:R-:W-:Y:S01]  /*1a00*/  ISETP.GT.U32.AND P4, PT, R4, R47, PT ;  /* 0x0000002f0400720c */ /* 0x000fe20003f84070 */
[----:B------:R-:W-:Y:S01]  /*1a10*/  @!P5 IMAD.MOV R37, RZ, RZ, -R37 ;  /* 0x000000ffff25d224 */ /* 0x000fe200078e0a25 */
[----:B------:R-:W-:Y:S01]  /*1a20*/  ISETP.GE.AND P5, PT, R43, RZ, PT ;  /* 0x000000ff2b00720c */ /* 0x000fe20003fa6270 */
[----:B------:R-:W-:Y:S02]  /*1a30*/  IMAD.MOV R20, RZ, RZ, -R20 ;  /* 0x000000ffff147224 */ /* 0x000fe400078e0a14 */
[----:B------:R-:W-:-:S04]  /*1a40*/  IMAD.HI.U32 R10, R12, R55, RZ ;  /* 0x000000370c0a7227 */ /* 0x000fc800078e00ff */
[C---:B------:R-:W-:Y:S02]  /*1a50*/  IMAD R51, R4.reuse, R18, R51 ;  /* 0x0000001204337224 */ /* 0x040fe400078e0233 */
[----:B------:R-:W-:Y:S01]  /*1a60*/  @!P3 IMAD.MOV R41, RZ, RZ, -R41 ;  /* 0x000000ffff29b224 */ /* 0x000fe200078e0a29 */
[C---:B------:R-:W-:Y:S01]  /*1a70*/  ISETP.GT.U32.AND P3, PT, R4.reuse, R49, PT ;  /* 0x000000310400720c */ /* 0x040fe20003f64070 */
[----:B------:R-:W-:Y:S02]  /*1a80*/  IMAD.MOV.U32 R43, RZ, RZ, R11 ;  /* 0x000000ffff2b7224 */ /* 0x000fe400078e000b */
[C---:B------:R-:W-:Y:S02]  /*1a90*/  IMAD R53, R4.reuse, R20, R53 ;  /* 0x0000001404357224 */ /* 0x040fe400078e0235 */
[----:B------:R-:W-:Y:S02]  /*1aa0*/  IMAD.MOV R10, RZ, RZ, -R10 ;  /* 0x000000ffff0a7224 */ /* 0x000fe400078e0a0a */
[----:B------:R-:W-:Y:S01]  /*1ab0*/  @!P1 IMAD.MOV R43, RZ, RZ, -R43 ;  /* 0x000000ffff2b9224 */ /* 0x000fe200078e0a2b */
[C---:B------:R-:W-:Y:S01]  /*1ac0*/  ISETP.GT.U32.AND P1, PT, R4.reuse, R51, PT ;  /* 0x000000330400720c */ /* 0x040fe20003f24070 */
[----:B------:R-:W-:-:S02]  /*1ad0*/  IMAD R55, R4, R10, R55 ;  /* 0x0000000a04377224 */ /* 0x000fc400078e0237 */
[--C-:B------:R-:W-:Y:S01]  /*1ae0*/  @!P2 IMAD.IADD R45, R45, 0x1, -R4.reuse ;  /* 0x000000012d2da824 */ /* 0x100fe200078e0a04 */
[C---:B------:R-:W-:Y:S01]  /*1af0*/  ISETP.GT.U32.AND P2, PT, R4.reuse, R53, PT ;  /* 0x000000350400720c */ /* 0x040fe20003f44070 */
[----:B------:R-:W-:Y:S01]  /*1b00*/  @!P6 IMAD.MOV R35, RZ, RZ, -R35 ;  /* 0x000000ffff23e224 */ /* 0x000fe200078e0a23 */
[----:B------:R-:W-:Y:S01]  /*1b10*/  ISETP.GE.AND P6, PT, R57, RZ, PT ;  /* 0x000000ff3900720c */ /* 0x000fe20003fc6270 */
[--C-:B------:R-:W-:Y:S01]  /*1b20*/  @!P4 IMAD.IADD R47, R47, 0x1, -R4.reuse ;  /* 0x000000012f2fc824 */ /* 0x100fe200078e0a04 */
[----:B------:R-:W-:Y:S01]  /*1b30*/  IABS R57, R73 ;  /* 0x0000004900397213 */ /* 0x000fe20000000000 */
[----:B------:R-:W-:Y:S01]  /*1b40*/  @!P3 IMAD.IADD R49, R49, 0x1, -R4 ;  /* 0x000000013131b824 */ /* 0x000fe200078e0a04 */
[----:B------:R-:W-:Y:S01]  /*1b50*/  ISETP.GT.U32.AND P4, PT, R4, R55, PT ;  /* 0x000000370400720c */ /* 0x000fe20003f84070 */
[----:B------:R-:W-:-:S04]  /*1b60*/  IMAD.HI.U32 R16, R12, R59, RZ ;  /* 0x0000003b0c107227 */ /* 0x000fc800078e00ff */
[----:B------:R-:W-:-:S04]  /*1b70*/  IMAD.HI.U32 R14, R12, R57, RZ ;  /* 0x000000390c0e7227 */ /* 0x000fc800078e00ff */
[----:B------:R-:W-:Y:S01]  /*1b80*/  @!P1 IMAD.IADD R51, R51, 0x1, -R4 ;  /* 0x0000000133339824 */ /* 0x000fe200078e0a04 */
[C---:B------:R-:W-:Y:S01]  /*1b90*/  ISETP.GT.U32.AND P1, PT, R4.reuse, R49, PT ;  /* 0x000000310400720c */ /* 0x040fe20003f24070 */
[----:B------:R-:W-:Y:S02]  /*1ba0*/  IMAD.MOV R14, RZ, RZ, -R14 ;  /* 0x000000ffff0e7224 */ /* 0x000fe400078e0a0e */
[----:B------:R-:W-:Y:S01]  /*1bb0*/  @!P2 IMAD.IADD R53, R53, 0x1, -R4 ;  /* 0x000000013535a824 */ /* 0x000fe200078e0a04 */
[C---:B------:R-:W-:Y:S01]  /*1bc0*/  ISETP.GT.U32.AND P2, PT, R4.reuse, R51, PT ;  /* 0x000000330400720c */ /* 0x040fe20003f44070 */
[----:B------:R-:W-:Y:S02]  /*1bd0*/  IMAD.MOV R16, RZ, RZ, -R16 ;  /* 0x000000ffff107224 */ /* 0x000fe400078e0a10 */
[C---:B------:R-:W-:Y:S02]  /*1be0*/  IMAD R57, R4.reuse, R14, R57 ;  /* 0x0000000e04397224 */ /* 0x040fe400078e0239 */
[----:B------:R-:W-:Y:S01]  /*1bf0*/  @!P4 IMAD.IADD R55, R55, 0x1, -R4 ;  /* 0x000000013737c824 */ /* 0x000fe200078e0a04 */
[----:B------:R-:W-:Y:S01]  /*1c00*/  ISETP.GT.U32.AND P4, PT, R4, R53, PT ;  /* 0x000000350400720c */ /* 0x000fe20003f84070 */
[----:B------:R-:W-:Y:S01]  /*1c10*/  IMAD.HI.U32 R10, R12, R65, RZ ;  /* 0x000000410c0a7227 */ /* 0x000fe200078e00ff */
[----:B------:R-:W-:-:S03]  /*1c20*/  ISETP.GT.U32.AND P3, PT, R4, R57, PT ;  /* 0x000000390400720c */ /* 0x000fc60003f64070 */
[----:B------:R-:W-:-:S04]  /*1c30*/  IMAD.HI.U32 R20, R12, R63, RZ ;  /* 0x0000003f0c147227 */ /* 0x000fc800078e00ff */
[----:B------:R-:W-:Y:S01]  /*1c40*/  IMAD R59, R4, R16, R59 ;  /* 0x00000010043b7224 */ /* 0x000fe200078e023b */
[----:B------:R-:W-:Y:S01]  /*1c50*/  SHF.R.U32.HI R16, RZ, 0x4, R0 ;  /* 0x00000004ff107819 */ /* 0x000fe20000011600 */
[----:B------:R-:W-:-:S03]  /*1c60*/  IMAD.HI.U32 R11, R12, R67, RZ ;  /* 0x000000430c0b7227 */ /* 0x000fc600078e00ff */
[----:B------:R-:W-:Y:S01]  /*1c70*/  SGXT.U32 R152, R16, 0xe ;  /* 0x0000000e1098781a */ /* 0x000fe20000000000 */
[----:B------:R-:W-:Y:S02]  /*1c80*/  IMAD.MOV R10, RZ, RZ, -R10 ;  /* 0x000000ffff0a7224 */ /* 0x000fe400078e0a0a */
[----:B------:R-:W-:Y:S02]  /*1c90*/  IMAD.MOV R20, RZ, RZ, -R20 ;  /* 0x000000ffff147224 */ /* 0x000fe400078e0a14 */
[----:B------:R-:W-:Y:S02]  /*1ca0*/  IMAD.MOV R14, RZ, RZ, -R11 ;  /* 0x000000ffff0e7224 */ /* 0x000fe400078e0a0b */
[----:B------:R-:W-:Y:S01]  /*1cb0*/  @!P1 IMAD.IADD R49, R49, 0x1, -R4 ;  /* 0x0000000131319824 */ /* 0x000fe200078e0a04 */
[C---:B------:R-:W-:Y:S01]  /*1cc0*/  ISETP.GT.U32.AND P1, PT, R4.reuse, R59, PT ;  /* 0x0000003b0400720c */ /* 0x040fe20003f24070 */
[C---:B------:R-:W-:Y:S02]  /*1cd0*/  IMAD R11, R4.reuse, R10, R65 ;  /* 0x0000000a040b7224 */ /* 0x040fe400078e0241 */
[----:B------:R-:W-:-:S02]  /*1ce0*/  IMAD R63, R4, R20, R63 ;  /* 0x00000014043f7224 */ /* 0x000fc400078e023f */
[----:B------:R-:W-:Y:S01]  /*1cf0*/  IMAD.HI.U32 R10, R12, R69, RZ ;  /* 0x000000450c0a7227 */ /* 0x000fe200078e00ff */
[----:B------:R-:W3:Y:S03]  /*1d00*/  LDC R20, c[0x0][0x234] ;  /* 0x00008d00ff147b82 */ /* 0x000ee60000000800 */
[----:B------:R-:W-:Y:S02]  /*1d10*/  IMAD.MOV R10, RZ, RZ, -R10 ;  /* 0x000000ffff0a7224 */ /* 0x000fe400078e0a0a */
[----:B------:R-:W-:Y:S01]  /*1d20*/  @!P4 IMAD.IADD R53, R53, 0x1, -R4 ;  /* 0x000000013535c824 */ /* 0x000fe200078e0a04 */
[----:B------:R-:W-:Y:S01]  /*1d30*/  ISETP.GT.U32.AND P4, PT, R4, R63, PT ;  /* 0x0000003f0400720c */ /* 0x000fe20003f84070 */
[----:B------:R-:W-:-:S04]  /*1d40*/  IMAD.HI.U32 R18, R12, R61, RZ ;  /* 0x0000003d0c127227 */ /* 0x000fc800078e00ff */
[----:B------:R-:W-:Y:S02]  /*1d50*/  IMAD R65, R4, R14, R67 ;  /* 0x0000000e04417224 */ /* 0x000fe400078e0243 */
[----:B------:R-:W-:-:S04]  /*1d60*/  IMAD.HI.U32 R14, R12, R71, RZ ;  /* 0x000000470c0e7227 */ /* 0x000fc800078e00ff */
[----:B------:R-:W-:Y:S01]  /*1d70*/  @!P3 IMAD.IADD R57, R57, 0x1, -R4 ;  /* 0x000000013939b824 */ /* 0x000fe200078e0a04 */
[C---:B------:R-:W-:Y:S01]  /*1d80*/  ISETP.GT.U32.AND P3, PT, R4.reuse, R55, PT ;  /* 0x000000370400720c */ /* 0x040fe20003f64070 */
[C---:B------:R-:W-:Y:S01]  /*1d90*/  IMAD R67, R4.reuse, R10, R69 ;  /* 0x0000000a04437224 */ /* 0x040fe200078e0245 */
[----:B------:R-:W-:Y:S01]  /*1da0*/  IABS R10, R26 ;  /* 0x0000001a000a7213 */ /* 0x000fe20000000000 */
[----:B------:R-:W-:Y:S02]  /*1db0*/  IMAD.MOV R18, RZ, RZ, -R18 ;  /* 0x000000ffff127224 */ /* 0x000fe400078e0a12 */
[----:B------:R-:W-:Y:S02]  /*1dc0*/  IMAD.MOV R14, RZ, RZ, -R14 ;  /* 0x000000ffff0e7224 */ /* 0x000fe400078e0a0e */
[----:B------:R-:W-:Y:S01]  /*1dd0*/  @!P1 IMAD.IADD R59, R59, 0x1, -R4 ;  /* 0x000000013b3b9824 */ /* 0x000fe200078e0a04 */
[C---:B------:R-:W-:Y:S01]  /*1de0*/  ISETP.GT.U32.AND P1, PT, R4.reuse, R67, PT ;  /* 0x000000430400720c */ /* 0x040fe20003f24070 */
[----:B------:R-:W-:-:S02]  /*1df0*/  IMAD R61, R4, R18, R61 ;  /* 0x00000012043d7224 */ /* 0x000fc400078e023d */
[C---:B------:R-:W-:Y:S02]  /*1e00*/  IMAD R69, R4.reuse, R14, R71 ;  /* 0x0000000e04457224 */ /* 0x040fe400078e0247 */
[--C-:B------:R-:W-:Y:S01]  /*1e10*/  @!P2 IMAD.IADD R51, R51, 0x1, -R4.reuse ;  /* 0x000000013333a824 */ /* 0x100fe200078e0a04 */
[C---:B------:R-:W-:Y:S01]  /*1e20*/  ISETP.GT.U32.AND P2, PT, R4.reuse, R61, PT ;  /* 0x0000003d0400720c */ /* 0x040fe20003f44070 */
[--C-:B------:R-:W-:Y:S01]  /*1e30*/  @!P4 IMAD.IADD R63, R63, 0x1, -R4.reuse ;  /* 0x000000013f3fc824 */ /* 0x100fe200078e0a04 */
[C---:B------:R-:W-:Y:S01]  /*1e40*/  ISETP.GT.U32.AND P4, PT, R4.reuse, R69, PT ;  /* 0x000000450400720c */ /* 0x040fe20003f84070 */
[----:B------:R-:W-:Y:S01]  /*1e50*/  @!P6 IMAD.MOV R45, RZ, RZ, -R45 ;  /* 0x000000ffff2de224 */ /* 0x000fe200078e0a2d */
[C---:B------:R-:W-:Y:S01]  /*1e60*/  ISETP.GT.U32.AND P6, PT, R4.reuse, R57, PT ;  /* 0x000000390400720c */ /* 0x040fe20003fc4070 */
[--C-:B------:R-:W-:Y:S01]  /*1e70*/  @!P3 IMAD.IADD R55, R55, 0x1, -R4.reuse ;  /* 0x000000013737b824 */ /* 0x100fe200078e0a04 */
[----:B------:R-:W-:Y:S01]  /*1e80*/  ISETP.GT.U32.AND P3, PT, R4, R11, PT ;  /* 0x0000000b0400720c */ /* 0x000fe20003f64070 */
[----:B------:R-:W-:Y:S01]  /*1e90*/  @!P1 IMAD.IADD R67, R67, 0x1, -R4 ;  /* 0x0000000143439824 */ /* 0x000fe200078e0a04 */
[----:B------:R-:W-:Y:S01]  /*1ea0*/  ISETP.GE.AND P1, PT, R73, RZ, PT ;  /* 0x000000ff4900720c */ /* 0x000fe20003f26270 */
[----:B------:R-:W-:-:S02]  /*1eb0*/  IMAD.MOV.U32 R71, RZ, RZ, R10 ;  /* 0x000000ffff477224 */ /* 0x000fc400078e000a */
[----:B------:R-:W-:Y:S02]  /*1ec0*/  @!P0 IMAD.MOV R49, RZ, RZ, -R49 ;  /* 0x000000ffff318224 */ /* 0x000fe400078e0a31 */
[--C-:B------:R-:W-:Y:S01]  /*1ed0*/  @!P2 IMAD.IADD R61, R61, 0x1, -R4.reuse ;  /* 0x000000013d3da824 */ /* 0x100fe200078e0a04 */
[----:B------:R-:W-:Y:S01]  /*1ee0*/  ISETP.GE.AND P2, PT, R76, RZ, PT ;  /* 0x000000ff4c00720c */ /* 0x000fe20003f46270 */
[----:B------:R-:W-:Y:S01]  /*1ef0*/  @!P4 IMAD.IADD R69, R69, 0x1, -R4 ;  /* 0x000000014545c824 */ /* 0x000fe200078e0a04 */
[----:B------:R-:W-:Y:S01]  /*1f00*/  ISETP.GT.U32.AND P4, PT, R4, R59, PT ;  /* 0x0000003b0400720c */ /* 0x000fe20003f84070 */
[----:B------:R-:W-:Y:S01]  /*1f10*/  IMAD.HI.U32 R10, R12, R71, RZ ;  /* 0x000000470c0a7227 */ /* 0x000fe200078e00ff */
[----:B------:R-:W-:-:S03]  /*1f20*/  ISETP.GT.U32.AND P0, PT, R4, R61, PT ;  /* 0x0000003d0400720c */ /* 0x000fc60003f04070 */
[--C-:B------:R-:W-:Y:S01]  /*1f30*/  @!P6 IMAD.IADD R57, R57, 0x1, -R4.reuse ;  /* 0x000000013939e824 */ /* 0x100fe200078e0a04 */
[----:B------:R-:W-:Y:S01]  /*1f40*/  ISETP.GT.U32.AND P6, PT, R4, R65, PT ;  /* 0x000000410400720c */ /* 0x000fe20003fc4070 */
[----:B------:R-:W-:Y:S01]  /*1f50*/  @!P3 IMAD.IADD R11, R11, 0x1, -R4 ;  /* 0x000000010b0bb824 */ /* 0x000fe200078e0a04 */
[----:B------:R-:W-:Y:S01]  /*1f60*/  ISETP.GE.AND P3, PT, R74, RZ, PT ;  /* 0x000000ff4a00720c */ /* 0x000fe20003f66270 */
[----:B------:R-:W-:Y:S02]  /*1f70*/  IMAD.MOV R10, RZ, RZ, -R10 ;  /* 0x000000ffff0a7224 */ /* 0x000fe400078e0a0a */
[----:B------:R-:W-:Y:S01]  /*1f80*/  @!P1 IMAD.MOV R57, RZ, RZ, -R57 ;  /* 0x000000ffff399224 */ /* 0x000fe200078e0a39 */
[----:B------:R-:W-:Y:S01]  /*1f90*/  ISETP.GT.U32.AND P1, PT, R4, R67, PT ;  /* 0x000000430400720c */ /* 0x000fe20003f24070 */
[----:B------:R-:W-:-:S04]  /*1fa0*/  IMAD.HI.U32 R12, R12, R77, RZ ;  /* 0x0000004d0c0c7227 */ /* 0x000fc800078e00ff */
[C---:B------:R-:W-:Y:S02]  /*1fb0*/  IMAD R71, R4.reuse, R10, R71 ;  /* 0x0000000a04477224 */ /* 0x040fe400078e0247 */
[----:B------:R-:W-:Y:S01]  /*1fc0*/  @!P2 IMAD.MOV R51, RZ, RZ, -R51 ;  /* 0x000000ffff33a224 */ /* 0x000fe200078e0a33 */
[C---:B------:R-:W-:Y:S01]  /*1fd0*/  ISETP.GT.U32.AND P2, PT, R4.reuse, R63, PT ;  /* 0x0000003f0400720c */ /* 0x040fe20003f44070 */
[----:B------:R-:W-:Y:S02]  /*1fe0*/  IMAD.MOV R12, RZ, RZ, -R12 ;  /* 0x000000ffff0c7224 */ /* 0x000fe400078e0a0c */
[--C-:B------:R-:W-:Y:S01]  /*1ff0*/  @!P4 IMAD.IADD R59, R59, 0x1, -R4.reuse ;  /* 0x000000013b3bc824 */ /* 0x100fe200078e0a04 */
[C---:B------:R-:W-:Y:S01]  /*2000*/  ISETP.GT.U32.AND P4, PT, R4.reuse, R71, PT ;  /* 0x000000470400720c */ /* 0x040fe20003f84070 */
[--C-:B------:R-:W-:Y:S01]  /*2010*/  @!P6 IMAD.IADD R65, R65, 0x1, -R4.reuse ;  /* 0x000000014141e824 */ /* 0x100fe200078e0a04 */
[----:B------:R-:W-:Y:S01]  /*2020*/  ISETP.GE.AND P6, PT, R75, RZ, PT ;  /* 0x000000ff4b00720c */ /* 0x000fe20003fc6270 */
[----:B------:R-:W-:Y:S01]  /*2030*/  @!P3 IMAD.MOV R53, RZ, RZ, -R53 ;  /* 0x000000ffff35b224 */ /* 0x000fe200078e0a35 */
[C---:B------:R-:W-:Y:S01]  /*2040*/  ISETP.GT.U32.AND P3, PT, R4.reuse, R11, PT ;  /* 0x0000000b0400720c */ /* 0x040fe20003f64070 */
[----:B------:R-:W-:Y:S01]  /*2050*/  IMAD R73, R4, R12, R77 ;  /* 0x0000000c04497224 */ /* 0x000fe200078e024d */
[----:B------:R-:W4:Y:S01]  /*2060*/  LDC.64 R74, c[0x0][0x218] ;  /* 0x00008600ff4a7b82 */ /* 0x000f220000000a00 */
[----:B------:R-:W-:-:S02]  /*2070*/  @!P1 IMAD.IADD R67, R67, 0x1, -R4 ;  /* 0x0000000143439824 */ /* 0x000fc400078e0a04 */
[--C-:B------:R-:W-:Y:S01]  /*2080*/  @!P0 IMAD.IADD R61, R61, 0x1, -R4.reuse ;  /* 0x000000013d3d8824 */ /* 0x100fe200078e0a04 */
[----:B------:R-:W-:Y:S01]  /*2090*/  ISETP.GT.U32.AND P1, PT, R4, R73, PT ;  /* 0x000000490400720c */ /* 0x000fe20003f24070 */
[--C-:B------:R-:W-:Y:S01]  /*20a0*/  @!P2 IMAD.IADD R63, R63, 0x1, -R4.reuse ;  /* 0x000000013f3fa824 */ /* 0x100fe200078e0a04 */
[----:B------:R-:W-:Y:S01]  /*20b0*/  ISETP.GE.AND P0, PT, R72, RZ, PT ;  /* 0x000000ff4800720c */ /* 0x000fe20003f06270 */
[--C-:B------:R-:W-:Y:S01]  /*20c0*/  @!P4 IMAD.IADD R71, R71, 0x1, -R4.reuse ;  /* 0x000000014747c824 */ /* 0x100fe200078e0a04 */
[----:B------:R-:W-:Y:S01]  /*20d0*/  ISETP.GE.AND P2, PT, R58, RZ, PT ;  /* 0x000000ff3a00720c */ /* 0x000fe20003f46270 */
[----:B------:R-:W-:Y:S02]  /*20e0*/  VIADD R10, R0, 0x40000 ;  /* 0x00040000000a7836 */ /* 0x000fe40000000000 */
[----:B------:R-:W-:Y:S01]  /*20f0*/  @!P5 IMAD.MOV R47, RZ, RZ, -R47 ;  /* 0x000000ffff2fd224 */ /* 0x000fe200078e0a2f */
[C---:B------:R-:W-:Y:S01]  /*2100*/  ISETP.GT.U32.AND P5, PT, R4.reuse, R65, PT ;  /* 0x000000410400720c */ /* 0x040fe20003fa4070 */
[----:B------:R-:W-:Y:S01]  /*2110*/  @!P6 IMAD.MOV R55, RZ, RZ, -R55 ;  /* 0x000000ffff37e224 */ /* 0x000fe200078e0a37 */
[----:B------:R-:W-:Y:S01]  /*2120*/  ISETP.GT.U32.AND P6, PT, R4, R69, PT ;  /* 0x000000450400720c */ /* 0x000fe20003fc4070 */
[--C-:B------:R-:W-:Y:S01]  /*2130*/  @!P3 IMAD.IADD R11, R11, 0x1, -R4.reuse ;  /* 0x000000010b0bb824 */ /* 0x100fe200078e0a04 */
[----:B------:R-:W-:Y:S01]  /*2140*/  ISETP.GE.AND P3, PT, R40, RZ, PT ;  /* 0x000000ff2800720c */ /* 0x000fe20003f66270 */
[----:B------:R-:W-:Y:S01]  /*2150*/  @!P1 IMAD.IADD R73, R73, 0x1, -R4 ;  /* 0x0000000149499824 */ /* 0x000fe200078e0a04 */
[C---:B------:R-:W-:Y:S01]  /*2160*/  ISETP.GT.U32.AND P4, PT, R4.reuse, R71, PT ;  /* 0x000000470400720c */ /* 0x040fe20003f84070 */
[----:B------:R-:W-:Y:S01]  /*2170*/  IMAD.MOV.U32 R12, RZ, RZ, RZ ;  /* 0x000000ffff0c7224 */ /* 0x000fe200078e00ff */
[----:B------:R-:W-:Y:S01]  /*2180*/  SHF.R.U32.HI R10, RZ, 0x4, R10 ;  /* 0x00000004ff0a7819 */ /* 0x000fe2000001160a */
[----:B------:R-:W-:Y:S01]  /*2190*/  IMAD.MOV.U32 R14, RZ, RZ, RZ ;  /* 0x000000ffff0e7224 */ /* 0x000fe200078e00ff */
[----:B------:R-:W-:Y:S01]  /*21a0*/  ISETP.GT.U32.AND P1, PT, R4, R73, PT ;  /* 0x000000490400720c */ /* 0x000fe20003f24070 */
[----:B------:R-:W-:Y:S01]  /*21b0*/  @!P0 IMAD.MOV R59, RZ, RZ, -R59 ;  /* 0x000000ffff3b8224 */ /* 0x000fe200078e0a3b */
[----:B------:R-:W-:Y:S01]  /*21c0*/  SGXT.U32 R10, R10, 0xe ;  /* 0x0000000e0a0a781a */ /* 0x000fe20000000000 */
[----:B------:R-:W-:Y:S01]  /*21d0*/  @!P2 IMAD.MOV R61, RZ, RZ, -R61 ;  /* 0x000000ffff3da224 */ /* 0x000fe200078e0a3d */
[----:B------:R-:W-:Y:S01]  /*21e0*/  IADD3 R16, P0, R152, 0x80, RZ ;  /* 0x0000008098107810 */ /* 0x000fe20007f1e0ff */
[--C-:B------:R-:W-:Y:S01]  /*21f0*/  @!P5 IMAD.IADD R65, R65, 0x1, -R4.reuse ;  /* 0x000000014141d824 */ /* 0x100fe200078e0a04 */
[----:B------:R-:W-:Y:S01]  /*2200*/  IADD3 R18, P2, R10, 0x2, RZ ;  /* 0x000000020a127810 */ /* 0x000fe20007f5e0ff */
[--C-:B------:R-:W-:Y:S01]  /*2210*/  @!P6 IMAD.IADD R69, R69, 0x1, -R4.reuse ;  /* 0x000000014545e824 */ /* 0x100fe200078e0a04 */
[----:B------:R-:W-:Y:S01]  /*2220*/  IADD3.X R12, R12, 0x40000040, RZ, P0, !PT ;  /* 0x400000400c0c7810 */ /* 0x000fe200007fe4ff */
[--C-:B------:R-:W-:Y:S01]  /*2230*/  @!P4 IMAD.IADD R71, R71, 0x1, -R4.reuse ;  /* 0x000000014747c824 */ /* 0x100fe200078e0a04 */
[----:B------:R-:W-:Y:S01]  /*2240*/  IADD3.X R14, R14, 0x40000040, RZ, P2, !PT ;  /* 0x400000400e0e7810 */ /* 0x000fe200017fe4ff */
[----:B------:R-:W-:Y:S01]  /*2250*/  @!P3 IMAD.MOV R63, RZ, RZ, -R63 ;  /* 0x000000ffff3fb224 */ /* 0x000fe200078e0a3f */
[----:B------:R-:W-:Y:S01]  /*2260*/  ISETP.GE.AND P5, PT, R42, RZ, PT ;  /* 0x000000ff2a00720c */ /* 0x000fe20003fa6270 */
[----:B------:R-:W-:Y:S01]  /*2270*/  @!P1 IMAD.IADD R73, R73, 0x1, -R4 ;  /* 0x0000000149499824 */ /* 0x000fe200078e0a04 */
[----:B------:R-:W-:Y:S01]  /*2280*/  ISETP.GE.AND P6, PT, R56, RZ, PT ;  /* 0x000000ff3800720c */ /* 0x000fe20003fc6270 */
[-C--:B---3--:R-:W-:Y:S01]  /*2290*/  IMAD R7, R7, R20.reuse, RZ ;  /* 0x0000001407077224 */ /* 0x088fe200078e02ff */
[----:B------:R-:W-:Y:S01]  /*22a0*/  ISETP.GE.AND P4, PT, R34, RZ, PT ;  /* 0x000000ff2200720c */ /* 0x000fe20003f86270 */
[----:B------:R-:W-:Y:S01]  /*22b0*/  IMAD R5, R5, R20, RZ ;  /* 0x0000001405057224 */ /* 0x000fe200078e02ff */
[----:B------:R-:W-:-:S02]  /*22c0*/  ISETP.GE.AND P0, PT, R32, RZ, PT ;  /* 0x000000ff2000720c */ /* 0x000fc40003f06270 */
[----:B------:R-:W-:Y:S02]  /*22d0*/  ISETP.GE.AND P2, PT, R26, RZ, PT ;  /* 0x000000ff1a00720c */ /* 0x000fe40003f46270 */
[----:B------:R-:W-:Y:S02]  /*22e0*/  ISETP.GE.AND P3, PT, R2, RZ, PT ;  /* 0x000000ff0200720c */ /* 0x000fe40003f66270 */
[----:B------:R-:W-:Y:S02]  /*22f0*/  R2UR UR58, R10 ;  /* 0x000000000a3a72ca */ /* 0x000fe400000e0000 */
[----:B------:R-:W-:Y:S01]  /*2300*/  ISETP.NE.AND P1, PT, R21, RZ, PT ;  /* 0x000000ff1500720c */ /* 0x000fe20003f25270 */
[----:B------:R-:W-:Y:S01]  /*2310*/  @!P6 IMAD.MOV R65, RZ, RZ, -R65 ;  /* 0x000000ffff41e224 */ /* 0x000fe200078e0a41 */
[----:B------:R-:W-:Y:S01]  /*2320*/  LOP3.LUT R10, RZ, R21, RZ, 0x33, !PT ;  /* 0x00000015ff0a7212 */ /* 0x000fe200078e33ff */
[----:B------:R-:W-:Y:S01]  /*2330*/  IMAD.MOV.U32 R21, RZ, RZ, R11 ;  /* 0x000000ffff157224 */ /* 0x000fe200078e000b */
[----:B------:R-:W-:Y:S01]  /*2340*/  LOP3.LUT R4, R3, 0x80, RZ, 0xfc, !PT ;  /* 0x0000008003047812 */ /* 0x000fe200078efcff */
[----:B------:R-:W-:Y:S01]  /*2350*/  @!P4 IMAD.MOV R67, RZ, RZ, -R67 ;  /* 0x000000ffff43c224 */ /* 0x000fe200078e0a43 */
[----:B------:R-:W-:Y:S01]  /*2360*/  SEL R11, R10, R9, !P1 ;  /* 0x000000090a0b7207 */ /* 0x000fe20004800000 */
[----:B------:R-:W-:Y:S01]  /*2370*/  @!P5 IMAD.MOV R21, RZ, RZ, -R21 ;  /* 0x000000ffff15d224 */ /* 0x000fe200078e0a15 */
[----:B------:R-:W-:Y:S01]  /*2380*/  R2UR UR4, R16 ;  /* 0x00000000100472ca */ /* 0x000fe200000e0000 */
[----:B------:R-:W-:Y:S01]  /*2390*/  @!P0 IMAD.MOV R69, RZ, RZ, -R69 ;  /* 0x000000ffff458224 */ /* 0x000fe200078e0a45 */
[----:B------:R-:W-:Y:S01]  /*23a0*/  R2UR UR5, R12 ;  /* 0x000000000c0572ca */ /* 0x000fe200000e0000 */
[----:B------:R-:W-:Y:S01]  /*23b0*/  @!P2 IMAD.MOV R71, RZ, RZ, -R71 ;  /* 0x000000ffff47a224 */ /* 0x000fe200078e0a47 */
[----:B------:R-:W-:Y:S01]  /*23c0*/  R2UR UR6, R18 ;  /* 0x00000000120672ca */ /* 0x000fe200000e0000 */
[----:B------:R-:W-:Y:S01]  /*23d0*/  @!P3 IMAD.MOV R73, RZ, RZ, -R73 ;  /* 0x000000ffff49b224 */ /* 0x000fe200078e0a49 */
[----:B------:R-:W-:Y:S01]  /*23e0*/  R2UR UR7, R14 ;  /* 0x000000000e0772ca */ /* 0x000fe200000e0000 */
[----:B-1----:R-:W-:Y:S01]  /*23f0*/  IMAD R9, R4, R22, RZ ;  /* 0x0000001604097224 */ /* 0x002fe200078e02ff */
[----:B------:R-:W-:Y:S01]  /*2400*/  SEL R13, R10, R13, !P1 ;  /* 0x0000000d0a0d7207 */ /* 0x000fe20004800000 */
[----:B------:R-:W-:Y:S01]  /*2410*/  IMAD R4, R8, R20, RZ ;  /* 0x0000001408047224 */ /* 0x000fe200078e02ff */
[C---:B------:R-:W-:Y:S01]  /*2420*/  SEL R15, R10.reuse, R15, !P1 ;  /* 0x0000000f0a0f7207 */ /* 0x040fe20004800000 */
[-C--:B--2---:R-:W-:Y:S01]  /*2430*/  IMAD R129, R11, R24.reuse, RZ ;  /* 0x000000180b817224 */ /* 0x084fe200078e02ff */
[C---:B------:R-:W-:Y:S01]  /*2440*/  SEL R17, R10.reuse, R17, !P1 ;  /* 0x000000110a117207 */ /* 0x040fe20004800000 */
[-C--:B------:R-:W-:Y:S01]  /*2450*/  IMAD R13, R13, R24.reuse, RZ ;  /* 0x000000180d0d7224 */ /* 0x080fe200078e02ff */
        /* <DEDUP_REMOVED lines=27> */
[----:B------:R-:W-:Y:S01]  /*2610*/  UIADD3.64 UR10, UR4, 0x100, URZ ;  /* 0x00000100040a7897 */ /* 0x000fe2000fffe03f */
[C---:B------:R-:W-:Y:S01]  /*2620*/  SEL R49, R10.reuse, R49, !P1 ;  /* 0x000000310a317207 */ /* 0x040fe20004800000 */
[-C--:B------:R-:W-:Y:S01]  /*2630*/  IMAD R45, R45, R24.reuse, RZ ;  /* 0x000000182d2d7224 */ /* 0x080fe200078e02ff */
[C---:B------:R-:W-:Y:S01]  /*2640*/  SEL R51, R10.reuse, R51, !P1 ;  /* 0x000000330a337207 */ /* 0x040fe20004800000 */
[----:B------:R-:W-:Y:S01]  /*2650*/  UIADD3.64 UR14, UR4, 0x780, URZ ;  /* 0x00000780040e7897 */ /* 0x000fe2000fffe03f */
[C---:B------:R-:W-:Y:S01]  /*2660*/  SEL R12, R10.reuse, R53, !P1 ;  /* 0x000000350a0c7207 */ /* 0x040fe20004800000 */
[-C--:B------:R-:W-:Y:S01]  /*2670*/  IMAD R49, R49, R24.reuse, RZ ;  /* 0x0000001831317224 */ /* 0x080fe200078e02ff */
[C---:B------:R-:W-:Y:S01]  /*2680*/  SEL R55, R10.reuse, R55, !P1 ;  /* 0x000000370a377207 */ /* 0x040fe20004800000 */
[-C--:B------:R-:W-:Y:S01]  /*2690*/  IMAD R53, R51, R24.reuse, RZ ;  /* 0x0000001833357224 */ /* 0x080fe200078e02ff */
[C---:B------:R-:W-:Y:S01]  /*26a0*/  SEL R57, R10.reuse, R57, !P1 ;  /* 0x000000390a397207 */ /* 0x040fe20004800000 */
[----:B------:R-:W-:Y:S01]  /*26b0*/  UIADD3.64 UR10, UR4, 0x800, URZ ;  /* 0x00000800040a7897 */ /* 0x000fe2000fffe03f */
[C---:B------:R-:W-:Y:S01]  /*26c0*/  SEL R59, R10.reuse, R59, !P1 ;  /* 0x0000003b0a3b7207 */ /* 0x040fe20004800000 */
[----:B------:R-:W-:Y:S01]  /*26d0*/  UIADD3.64 UR12, UR4, 0x80, URZ ;  /* 0x00000080040c7897 */ /* 0x000fe2000fffe03f */
        /* <DEDUP_REMOVED lines=8> */
[----:B------:R-:W-:Y:S01]  /*2760*/  SEL R67, R10, R67, !P1 ;  /* 0x000000430a437207 */ /* 0x000fe20004800000 */
[-C--:B------:R-:W-:Y:S01]  /*2770*/  IMAD R135, R14, R24.reuse, RZ ;  /* 0x000000180e877224 */ /* 0x080fe200078e02ff */
[C---:B------:R-:W-:Y:S01]  /*2780*/  SEL R18, R10.reuse, R69, !P1 ;  /* 0x000000450a127207 */ /* 0x040fe20004800000 */
[-C--:B------:R-:W-:Y:S01]  /*2790*/  IMAD R69, R43, R24.reuse, RZ ;  /* 0x000000182b457224 */ /* 0x080fe200078e02ff */
[C---:B------:R-:W-:Y:S01]  /*27a0*/  SEL R71, R10.reuse, R71, !P1 ;  /* 0x000000470a477207 */ /* 0x040fe20004800000 */
[----:B------:R-:W-:Y:S01]  /*27b0*/  IMAD R143, R67, R24, RZ ;  /* 0x00000018438f7224 */ /* 0x000fe200078e02ff */
[----:B------:R-:W-:Y:S01]  /*27c0*/  SEL R73, R10, R73, !P1 ;  /* 0x000000490a497207 */ /* 0x000fe20004800000 */
[----:B------:R-:W-:Y:S01]  /*27d0*/  IMAD R10, R3, R22, RZ ;  /* 0x00000016030a7224 */ /* 0x000fe200078e02ff */
[----:B----4-:R-:W-:Y:S01]  /*27e0*/  LEA R8, P4, R9, R74, 0x1 ;  /* 0x0000004a09087211 */ /* 0x010fe200078808ff */
[----:B------:R-:W-:Y:S01]  /*27f0*/  IMAD R3, R6, R20, RZ ;  /* 0x0000001406037224 */ /* 0x000fe200078e02ff */
[----:B0-----:R-:W-:Y:S01]  /*2800*/  LEA R186, P0, R7, R192, 0x1 ;  /* 0x000000c007ba7211 */ /* 0x001fe200078008ff */
[----:B------:R-:W-:Y:S01]  /*2810*/  IMAD R149, R73, R24, RZ ;  /* 0x0000001849957224 */ /* 0x000fe200078e02ff */
[----:B------:R-:W-:Y:S01]  /*2820*/  LEA R6, P5, R10, R74, 0x1 ;  /* 0x0000004a0a067211 */ /* 0x000fe200078a08ff */
[-C--:B------:R-:W-:Y:S01]  /*2830*/  IMAD R147, R71, R24.reuse, RZ ;  /* 0x0000001847937224 */ /* 0x080fe200078e02ff */
[----:B------:R-:W-:Y:S01]  /*2840*/  LEA.HI.X.SX32 R9, R9, R75, 0x1, P4 ;  /* 0x0000004b09097211 */ /* 0x000fe200020f0eff */
[-C--:B------:R-:W-:Y:S01]  /*2850*/  IMAD R141, R65, R24.reuse, RZ ;  /* 0x00000018418d7224 */ /* 0x080fe200078e02ff */
[----:B------:R-:W-:Y:S01]  /*2860*/  LEA.HI.X.SX32 R187, R7, R193, 0x1, P0 ;  /* 0x000000c107bb7211 */ /* 0x000fe200000f0eff */
[----:B------:R-:W-:Y:S01]  /*2870*/  IMAD R139, R16, R24, RZ ;  /* 0x00000018108b7224 */ /* 0x000fe200078e02ff */
[----:B------:R-:W-:Y:S01]  /*2880*/  LEA.HI.X.SX32 R7, R10, R75, 0x1, P5 ;  /* 0x0000004b0a077211 */ /* 0x000fe200028f0eff */
[----:B------:R-:W-:Y:S01]  /*2890*/  IMAD.WIDE R112, R13, 0x2, R8 ;  /* 0x000000020d707825 */ /* 0x000fe200078e0208 */
[-C--:B------:R-:W-:Y:S01]  /*28a0*/  LEA R190, P2, R5, R192.reuse, 0x1 ;  /* 0x000000c005be7211 */ /* 0x080fe200078408ff */
[----:B------:R-:W-:Y:S01]  /*28b0*/  UIADD3.64 UR18, UR4, 0x880, URZ ;  /* 0x0000088004127897 */ /* 0x000fe2000fffe03f */
[-C--:B------:R-:W-:Y:S01]  /*28c0*/  LEA R188, P1, R3, R192.reuse, 0x1 ;  /* 0x000000c003bc7211 */ /* 0x080fe200078208ff */
[----:B------:R-:W-:Y:S01]  /*28d0*/  IMAD.WIDE R114, R13, 0x2, R6 ;  /* 0x000000020d727825 */ /* 0x000fe200078e0206 */
[----:B------:R-:W-:Y:S01]  /*28e0*/  STL [R1+0xbb4], R112 ;  /* 0x000bb47001007387 */ /* 0x000fe20000100800 */
[-C--:B------:R-:W-:Y:S01]  /*28f0*/  LEA.HI.X.SX32 R191, R5, R193.reuse, 0x1, P2 ;  /* 0x000000c105bf7211 */ /* 0x080fe200010f0eff */
[----:B------:R-:W-:Y:S01]  /*2900*/  UIADD3.64 UR14, UR4, 0x900, URZ ;  /* 0x00000900040e7897 */ /* 0x000fe2000fffe03f */
[----:B------:R-:W-:Y:S01]  /*2910*/  IMAD.WIDE R116, R119, 0x2, R8 ;  /* 0x0000000277747825 */ /* 0x000fe200078e0208 */
[----:B------:R-:W-:Y:S01]  /*2920*/  STL [R1+0xb9c], R113 ;  /* 0x000b9c7101007387 */ /* 0x000fe20000100800 */
[-C--:B------:R-:W-:Y:S01]  /*2930*/  LEA.HI.X.SX32 R189, R3, R193.reuse, 0x1, P1 ;  /* 0x000000c103bd7211 */ /* 0x080fe200008f0eff */
[----:B------:R-:W-:Y:S01]  /*2940*/  UIADD3.64 UR10, UR4, 0x980, URZ ;  /* 0x00000980040a7897 */ /* 0x000fe2000fffe03f */
[----:B------:R-:W-:Y:S01]  /*2950*/  IMAD.WIDE R118, R119, 0x2, R6 ;  /* 0x0000000277767825 */ /* 0x000fe200078e0206 */
[----:B------:R-:W-:Y:S01]  /*2960*/  STL [R1+0xc90], R114 ;  /* 0x000c907201007387 */ /* 0x000fe20000100800 */
[C---:B------:R-:W-:Y:S01]  /*2970*/  LEA R192, P3, R4.reuse, R192, 0x1 ;  /* 0x000000c004c07211 */ /* 0x040fe200078608ff */
[----:B------:R-:W-:Y:S01]  /*2980*/  UIADD3.64 UR8, UR4, 0x180, URZ ;  /* 0x0000018004087897 */ /* 0x000fe2000fffe03f */
[C---:B------:R-:W-:Y:S01]  /*2990*/  IMAD.WIDE R120, R17.reuse, 0x2, R8 ;  /* 0x0000000211787825 */ /* 0x040fe200078e0208 */
[----:B------:R-:W-:Y:S01]  /*29a0*/  STL [R1+0xc30], R115 ;  /* 0x000c307301007387 */ /* 0x000fe20000100800 */
[----:B------:R-:W-:Y:S01]  /*29b0*/  LEA.HI.X.SX32 R193, R4, R193, 0x1, P3 ;  /* 0x000000c104c17211 */ /* 0x000fe200018f0eff */
[----:B------:R-:W-:Y:S01]  /*29c0*/  UIADD3.64 UR12, UR4, 0x200, URZ ;  /* 0x00000200040c7897 */ /* 0x000fe2000fffe03f */
[----:B------:R-:W-:Y:S01]  /*29d0*/  IMAD.WIDE R122, R17, 0x2, R6 ;  /* 0x00000002117a7825 */ /* 0x000fe200078e0206 */
[----:B------:R-:W-:Y:S01]  /*29e0*/  STL [R1+0xd24], R116 ;  /* 0x000d247401007387 */ /* 0x000fe20000100800 */
[----:B------:R-:W-:-:S02]  /*29f0*/  UIADD3.64 UR16, UR4, 0x280, URZ ;  /* 0x0000028004107897 */ /* 0x000fc4000fffe03f */
[C---:B------:R-:W-:Y:S01]  /*2a00*/  IMAD.WIDE R124, R127.reuse, 0x2, R8 ;  /* 0x000000027f7c7825 */ /* 0x040fe200078e0208 */
[----:B------:R-:W-:Y:S01]  /*2a10*/  STL [R1+0xcb4], R117 ;  /* 0x000cb47501007387 */ /* 0x000fe20000100800 */
[----:B------:R-:W-:Y:S02]  /*2a20*/  UIADD3.64 UR20, UR4, 0x300, URZ ;  /* 0x0000030004147897 */ /* 0x000fe4000fffe03f */
[----:B------:R-:W-:Y:S01]  /*2a30*/  IMAD.WIDE R126, R127, 0x2, R6 ;  /* 0x000000027f7e7825 */ /* 0x000fe200078e0206 */
[----:B------:R-:W-:Y:S01]  /*2a40*/  STL [R1+0xda4], R118 ;  /* 0x000da47601007387 */ /* 0x000fe20000100800 */
[----:B------:R-:W-:Y:S02]  /*2a50*/  UIADD3.64 UR24, UR4, 0x380, URZ ;  /* 0x0000038004187897 */ /* 0x000fe4000fffe03f */
[----:B------:R-:W-:Y:S01]  /*2a60*/  IMAD.WIDE R110, R129, 0x2, R8 ;  /* 0x00000002816e7825 */ /* 0x000fe200078e0208 */
[----:B------:R-:W-:Y:S01]  /*2a70*/  STL [R1+0xd7c], R119 ;  /* 0x000d7c7701007387 */ /* 0x000fe20000100800 */
[----:B------:R-:W-:-:S02]  /*2a80*/  UIADD3.64 UR28, UR4, 0x400, URZ ;  /* 0x00000400041c7897 */ /* 0x000fc4000fffe03f */
[----:B------:R-:W-:Y:S01]  /*2a90*/  IMAD.WIDE R128, R129, 0x2, R6 ;  /* 0x0000000281807825 */ /* 0x000fe200078e0206 */
[----:B------:R-:W-:Y:S01]  /*2aa0*/  STL [R1+0xe00], R120 ;  /* 0x000e007801007387 */ /* 0x000fe20000100800 */
[----:B------:R-:W-:Y:S02]  /*2ab0*/  UIADD3.64 UR32, UR4, 0x480, URZ ;  /* 0x0000048004207897 */ /* 0x000fe4000fffe03f */
[C---:B------:R-:W-:Y:S01]  /*2ac0*/  IMAD.WIDE R106, R131.reuse, 0x2, R8 ;  /* 0x00000002836a7825 */ /* 0x040fe200078e0208 */
[----:B------:R-:W-:Y:S01]  /*2ad0*/  STL [R1+0xde8], R121 ;  /* 0x000de87901007387 */ /* 0x000fe20000100800 */
[----:B------:R-:W-:Y:S02]  /*2ae0*/  UIADD3.64 UR36, UR4, 0x500, URZ ;  /* 0x0000050004247897 */ /* 0x000fe4000fffe03f */
        /* <DEDUP_REMOVED lines=22> */
[----:B------:R-:W-:Y:S03]  /*2c50*/  STL [R1+0xe28], R111 ;  /* 0x000e286f01007387 */ /* 0x000fe60000100800 */
[----:B------:R-:W-:Y:S01]  /*2c60*/  IMAD.WIDE R98, R99, 0x2, R6 ;  /* 0x0000000263627825 */ /* 0x000fe200078e0206 */
[----:B------:R-:W-:Y:S03]  /*2c70*/  STL [R1+0xe34], R128 ;  /* 0x000e348001007387 */ /* 0x000fe60000100800 */
        /* <DEDUP_REMOVED lines=36> */
[-C--:B------:R-:W-:Y:S01]  /*2ec0*/  IMAD R5, R55, R24.reuse, RZ ;  /* 0x0000001837057224 */ /* 0x080fe200078e02ff */
[----:B------:R-:W-:Y:S01]  /*2ed0*/  STL [R1+0xe78], R89 ;  /* 0x000e785901007387 */ /* 0x000fe20000100800 */
[----:B------:R-:W-:-:S02]  /*2ee0*/  IMAD R3, R12, R24, RZ ;  /* 0x000000180c037224 */ /* 0x000fc400078e02ff */
[C---:B------:R-:W-:Y:S01]  /*2ef0*/  IMAD.WIDE R54, R53.reuse, 0x2, R8 ;  /* 0x0000000235367825 */ /* 0x040fe200078e0208 */
[----:B------:R-:W-:Y:S03]  /*2f00*/  STL [R1+0xe84], R98 ;  /* 0x000e846201007387 */ /* 0x000fe60000100800 */
[----:B------:R-:W-:Y:S01]  /*2f10*/  IMAD.WIDE R52, R53, 0x2, R6 ;  /* 0x0000000235347825 */ /* 0x000fe200078e0206 */
[----:B------:R-:W-:Y:S03]  /*2f20*/  STL [R1+0xe80], R99 ;  /* 0x000e806301007387 */ /* 0x000fe60000100800 */
[C---:B------:R-:W-:Y:S01]  /*2f30*/  IMAD.WIDE R50, R3.reuse, 0x2, R8 ;  /* 0x0000000203327825 */ /* 0x040fe200078e0208 */
[----:B------:R-:W-:Y:S03]  /*2f40*/  STL [R1+0xe8c], R86 ;  /* 0x000e8c5601007387 */ /* 0x000fe60000100800 */
[----:B------:R-:W-:Y:S01]  /*2f50*/  IMAD.WIDE R48, R3, 0x2, R6 ;  /* 0x0000000203307825 */ /* 0x000fe200078e0206 */
[----:B------:R-:W-:Y:S01]  /*2f60*/  STL [R1+0xe88], R87 ;  /* 0x000e885701007387 */ /* 0x000fe20000100800 */
[----:B------:R-:W0:Y:S02]  /*2f70*/  LDC R3, c[0x0][0x238] ;  /* 0x00008e00ff037b82 */ /* 0x000e240000000800 */
        /* <DEDUP_REMOVED lines=22> */
[----:B------:R-:W-:Y:S01]  /*30e0*/  IMAD R145, R18, R24, RZ ;  /* 0x0000001812917224 */ /* 0x000fe200078e02ff */
[----:B------:R-:W-:Y:S01]  /*30f0*/  STL [R1+0xeb8], R79 ;  /* 0x000eb84f01007387 */ /* 0x000fe20000100800 */
[----:B------:R-:W-:-:S03]  /*3100*/  IMAD.WIDE R24, R139, 0x2, R6 ;  /* 0x000000028b187825 */ /* 0x000fc600078e0206 */
        /* <DEDUP_REMOVED lines=20> */
[----:B------:R-:W-:Y:S04]  /*3250*/  STL [R1+0xeec], R66 ;  /* 0x000eec4201007387 */ /* 0x000fe80000100800 */
        /* <DEDUP_REMOVED lines=51> */
[----:B------:R1:W-:Y:S04]  /*3590*/  STL [R1+0x2fb8], R14 ;  /* 0x002fb80e01007387 */ /* 0x0003e80000100800 */
[----:B------:R-:W-:Y:S04]  /*35a0*/  STL [R1+0xfac], R15 ;  /* 0x000fac0f01007387 */ /* 0x000fe80000100800 */
[----:B------:R0:W-:Y:S04]  /*35b0*/  STL [R1+0x2fb4], R12 ;  /* 0x002fb40c01007387 */ /* 0x0001e80000100800 */
[----:B------:R2:W-:Y:S01]  /*35c0*/  STL [R1+0xfb0], R13 ;  /* 0x000fb00d01007387 */ /* 0x0005e20000100800 */
[----:B-1----:R-:W1:Y:S03]  /*35d0*/  LDC R14, c[0x0][0x238] ;  /* 0x00008e00ff0e7b82 */ /* 0x002e660000000800 */
[----:B------:R3:W-:Y:S04]  /*35e0*/  STL [R1+0x2fb0], R10 ;  /* 0x002fb00a01007387 */ /* 0x0007e80000100800 */
[----:B------:R4:W-:Y:S01]  /*35f0*/  STL [R1+0xfb4], R11 ;  /* 0x000fb40b01007387 */ /* 0x0009e20000100800 */
[----:B0-----:R-:W-:-:S02]  /*3600*/  IMAD R12, R3, 0xe3, RZ ;  /* 0x000000e3030c7824 */ /* 0x001fc400078e02ff */
[C---:B--2---:R-:W-:Y:S01]  /*3610*/  IMAD R13, R3.reuse, 0xfe, RZ ;  /* 0x000000fe030d7824 */ /* 0x044fe200078e02ff */
[----:B------:R-:W-:Y:S04]  /*3620*/  STL [R1+0x2fac], R4 ;  /* 0x002fac0401007387 */ /* 0x000fe80000100800 */
[----:B------:R0:W-:Y:S01]  /*3630*/  STL [R1+0x2fa4], R5 ;  /* 0x002fa40501007387 */ /* 0x0001e20000100800 */
[C---:B---3--:R-:W-:Y:S02]  /*3640*/  IMAD R10, R3.reuse, 0xf3, RZ ;  /* 0x000000f3030a7824 */ /* 0x048fe400078e02ff */
[----:B----4-:R-:W-:Y:S01]  /*3650*/  IMAD R11, R3, 0xff, RZ ;  /* 0x000000ff030b7824 */ /* 0x010fe200078e02ff */
[----:B------:R-:W-:Y:S04]  /*3660*/  STL [R1+0x2fa8], R8 ;  /* 0x002fa80801007387 */ /* 0x000fe80000100800 */
[----:B------:R2:W-:Y:S01]  /*3670*/  STL [R1+0x2f8c], R9 ;  /* 0x002f8c0901007387 */ /* 0x0005e20000100800 */
[----:B0-----:R-:W-:-:S03]  /*3680*/  IMAD.WIDE R4, R11, 0x2, R192 ;  /* 0x000000020b047825 */ /* 0x001fc600078e02c0 */
[----:B------:R-:W-:Y:S04]  /*3690*/  STL [R1+0x2fa0], R6 ;  /* 0x002fa00601007387 */ /* 0x000fe80000100800 */
[----:B------:R0:W-:Y:S01]  /*36a0*/  STL [R1+0x2f90], R7 ;  /* 0x002f900701007387 */ /* 0x0001e20000100800 */
[----:B--2---:R-:W-:-:S03]  /*36b0*/  IMAD.WIDE R8, R11, 0x2, R188 ;  /* 0x000000020b087825 */ /* 0x004fc600078e02bc */
[----:B------:R-:W-:Y:S04]  /*36c0*/  STL [R1+0x2f9c], R4 ;  /* 0x002f9c0401007387 */ /* 0x000fe80000100800 */
[----:B------:R2:W-:Y:S01]  /*36d0*/  STL [R1+0x2f94], R5 ;  /* 0x002f940501007387 */ /* 0x0005e20000100800 */
[----:B0-----:R-:W-:-:S05]  /*36e0*/  IMAD.WIDE R6, R11, 0x2, R190 ;  /* 0x000000020b067825 */ /* 0x001fca00078e02be */
[----:B------:R-:W-:Y:S01]  /*36f0*/  STL [R1+0x2f98], R6 ;  /* 0x002f980601007387 */ /* 0x000fe20000100800 */
[----:B--2---:R-:W-:-:S03]  /*3700*/  IMAD.WIDE R4, R11, 0x2, R186 ;  /* 0x000000020b047825 */ /* 0x004fc600078e02ba */
[----:B------:R0:W-:Y:S01]  /*3710*/  STL [R1+0x2f84], R7 ;  /* 0x002f840701007387 */ /* 0x0001e20000100800 */
[----:B------:R-:W-:-:S03]  /*3720*/  IMAD R11, R3, 0xfd, RZ ;  /* 0x000000fd030b7824 */ /* 0x000fc600078e02ff */
        /* <DEDUP_REMOVED lines=336> */
[----:B------:R0:W-:Y:S04]  /*4c30*/  STL [R1+0x2c44], R7 ;  /* 0x002c440701007387 */ /* 0x0001e80000100800 */
        /* <DEDUP_REMOVED lines=12> */
[----:B------:R-:W-:-:S03]  /*4d00*/  IMAD.WIDE R10, R12, 0x2, R192 ;  /* 0x000000020c0a7825 */ /* 0x000fc600078e02c0 */
        /* <DEDUP_REMOVED lines=8> */
[----:B0-----:R-:W-:-:S03]  /*4d90*/  IMAD.WIDE R8, R12, 0x2, R186 ;  /* 0x000000020c087825 */ /* 0x001fc600078e02ba */
[----:B------:R-:W-:Y:S01]  /*4da0*/  STL [R1+0xfe0], R4 ;  /* 0x000fe00401007387 */ /* 0x000fe20000100800 */
[----:B------:R-:W-:-:S03]  /*4db0*/  IMAD R12, R3, 0xe1, RZ ;  /* 0x000000e1030c7824 */ /* 0x000fc600078e02ff */
[----:B------:R0:W-:Y:S01]  /*4dc0*/  STL [R1+0xfdc], R5 ;  /* 0x000fdc0501007387 */ /* 0x0001e20000100800 */
[----:B--2---:R-:W-:-:S03]  /*4dd0*/  IMAD.WIDE R10, R13, 0x2, R192 ;  /* 0x000000020d0a7825 */ /* 0x004fc600078e02c0 */
        /* <DEDUP_REMOVED lines=474> */
[----:B------:R2:W-:Y:S04]  /*6b80*/  STL [R1+0x1478], R10 ;  /* 0x0014780a01007387 */ /* 0x0005e80000100800 */
[----:B------:R-:W-:Y:S01]  /*6b90*/  STL [R1+0x1474], R11 ;  /* 0x0014740b01007387 */ /* 0x000fe20000100800 */
[----:B0-----:R-:W-:-:S03]  /*6ba0*/  IMAD.WIDE R8, R13, 0x2, R186 ;  /* 0x000000020d087825 */ /* 0x001fc600078e02ba */
[----:B------:R-:W-:Y:S01]  /*6bb0*/  STL [R1+0x1480], R4 ;  /* 0x0014800401007387 */ /* 0x000fe20000100800 */
[----:B------:R-:W0:Y:S01]  /*6bc0*/  LDC R13, c[0x0][0x238] ;  /* 0x00008e00ff0d7b82 */ /* 0x000e220000000800 */
[C---:B--2---:R-:W-:Y:S02]  /*6bd0*/  IMAD R10, R3.reuse, 0xbd, RZ ;  /* 0x000000bd030a7824 */ /* 0x044fe400078e02ff */
[----:B------:R2:W-:Y:S01]  /*6be0*/  STL [R1+0x147c], R5 ;  /* 0x00147c0501007387 */ /* 0x0005e20000100800 */
[----:B------:R-:W-:-:S03]  /*6bf0*/  IMAD R3, R3, 0xbb, RZ ;  /* 0x000000bb03037824 */ /* 0x000fc600078e02ff */
[----:B------:R-:W-:Y:S04]  /*6c00*/  STL [R1+0x1488], R6 ;  /* 0x0014880601007387 */ /* 0x000fe80000100800 */
[----:B------:R3:W-:Y:S01]  /*6c10*/  STL [R1+0x1484], R7 ;  /* 0x0014840701007387 */ /* 0x0007e20000100800 */
[----:B--2---:R-:W-:-:S03]  /*6c20*/  IMAD.WIDE R4, R10, 0x2, R192 ;  /* 0x000000020a047825 */ /* 0x004fc600078e02c0 */
[----:B------:R-:W-:Y:S04]  /*6c30*/  STL [R1+0x1490], R8 ;  /* 0x0014900801007387 */ /* 0x000fe80000100800 */
[----:B------:R2:W-:Y:S01]  /*6c40*/  STL [R1+0x148c], R9 ;  /* 0x00148c0901007387 */ /* 0x0005e20000100800 */
[----:B---3--:R-:W-:-:S03]  /*6c50*/  IMAD.WIDE R6, R10, 0x2, R188 ;  /* 0x000000020a067825 */ /* 0x008fc600078e02bc */
[----:B------:R-:W-:Y:S04]  /*6c60*/  STL [R1+0x1498], R4 ;  /* 0x0014980401007387 */ /* 0x000fe80000100800 */
[----:B------:R3:W-:Y:S01]  /*6c70*/  STL [R1+0x1494], R5 ;  /* 0x0014940501007387 */ /* 0x0007e20000100800 */
[----:B--2---:R-:W-:-:S04]  /*6c80*/  IMAD.WIDE R8, R10, 0x2, R186 ;  /* 0x000000020a087825 */ /* 0x004fc800078e02ba */
[----:B---3--:R-:W-:-:S04]  /*6c90*/  IMAD.WIDE R4, R10, 0x2, R190 ;  /* 0x000000020a047825 */ /* 0x008fc800078e02be */
[C---:B------:R-:W-:Y:S01]  /*6ca0*/  IMAD.WIDE R10, R12.reuse, 0x2, R192 ;  /* 0x000000020c0a7825 */ /* 0x040fe200078e02c0 */
[----:B------:R-:W-:Y:S04]  /*6cb0*/  STL [R1+0x14a0], R4 ;  /* 0x0014a00401007387 */ /* 0x000fe80000100800 */
[----:B------:R2:W-:Y:S04]  /*6cc0*/  STL [R1+0x149c], R5 ;  /* 0x00149c0501007387 */ /* 0x0005e80000100800 */
[----:B------:R-:W-:Y:S04]  /*6cd0*/  STL [R1+0x14a8], R6 ;  /* 0x0014a80601007387 */ /* 0x000fe80000100800 */
[----:B------:R3:W-:Y:S01]  /*6ce0*/  STL [R1+0x14a4], R7 ;  /* 0x0014a40701007387 */ /* 0x0007e20000100800 */
[----:B--2---:R-:W-:-:S03]  /*6cf0*/  IMAD.WIDE R4, R12, 0x2, R190 ;  /* 0x000000020c047825 */ /* 0x004fc600078e02be */
[----:B------:R-:W-:Y:S04]  /*6d00*/  STL [R1+0x14b0], R8 ;  /* 0x0014b00801007387 */ /* 0x000fe80000100800 */
[----:B------:R2:W-:Y:S01]  /*6d10*/  STL [R1+0x14ac], R9 ;  /* 0x0014ac0901007387 */ /* 0x0005e20000100800 */
[----:B---3--:R-:W-:-:S03]  /*6d20*/  IMAD.WIDE R6, R12, 0x2, R188 ;  /* 0x000000020c067825 */ /* 0x008fc600078e02bc */
[----:B------:R0:W-:Y:S04]  /*6d30*/  STL [R1+0x14b8], R10 ;  /* 0x0014b80a01007387 */ /* 0x0001e80000100800 */
[----:B------:R3:W-:Y:S01]  /*6d40*/  STL [R1+0x14b4], R11 ;  /* 0x0014b40b01007387 */ /* 0x0007e20000100800 */
[----:B--2---:R-:W-:-:S03]  /*6d50*/  IMAD.WIDE R8, R3, 0x2, R192 ;  /* 0x0000000203087825 */ /* 0x004fc600078e02c0 */
[----:B------:R-:W-:Y:S04]  /*6d60*/  STL [R1+0x14c0], R4 ;  /* 0x0014c00401007387 */ /* 0x000fe80000100800 */
[----:B------:R2:W-:Y:S01]  /*6d70*/  STL [R1+0x14bc], R5 ;  /* 0x0014bc0501007387 */ /* 0x0005e20000100800 */
[----:B0-----:R-:W-:Y:S01]  /*6d80*/  IMAD R10, R13, 0xba, RZ ;  /* 0x000000ba0d0a7824 */ /* 0x001fe200078e02ff */
[----:B---3--:R-:W0:Y:S02]  /*6d90*/  LDC R11, c[0x0][0x238] ;  /* 0x00008e00ff0b7b82 */ /* 0x008e240000000800 */
[----:B------:R-:W-:Y:S04]  /*6da0*/  STL [R1+0x14c8], R6 ;  /* 0x0014c80601007387 */ /* 0x000fe80000100800 */
[----:B------:R3:W-:Y:S01]  /*6db0*/  STL [R1+0x14c4], R7 ;  /* 0x0014c40701007387 */ /* 0x0007e20000100800 */
[----:B--2---:R-:W-:Y:S01]  /*6dc0*/  IMAD.WIDE R4, R12, 0x2, R186 ;  /* 0x000000020c047825 */ /* 0x004fe200078e02ba */
[----:B------:R-:W2:Y:S04]  /*6dd0*/  LDC R13, c[0x0][0x238] ;  /* 0x00008e00ff0d7b82 */ /* 0x000ea80000000800 */
[----:B------:R-:W-:Y:S01]  /*6de0*/  STL [R1+0x14d0], R4 ;  /* 0x0014d00401007387 */ /* 0x000fe20000100800 */
[----:B---3--:R-:W-:-:S03]  /*6df0*/  IMAD.WIDE R6, R3, 0x2, R188 ;  /* 0x0000000203067825 */ /* 0x008fc600078e02bc */
[----:B------:R3:W-:Y:S01]  /*6e00*/  STL [R1+0x14cc], R5 ;  /* 0x0014cc0501007387 */ /* 0x0007e20000100800 */
[----:B------:R-:W4:Y:S03]  /*6e10*/  LDC R12, c[0x0][0x238] ;  /* 0x00008e00ff0c7b82 */ /* 0x000f260000000800 */
[----:B------:R-:W-:Y:S04]  /*6e20*/  STL [R1+0x14d8], R8 ;  /* 0x0014d80801007387 */ /* 0x000fe80000100800 */
[----:B------:R5:W-:Y:S01]  /*6e30*/  STL [R1+0x14d4], R9 ;  /* 0x0014d40901007387 */ /* 0x000be20000100800 */
[----:B---3--:R-:W-:-:S05]  /*6e40*/  IMAD.WIDE R4, R3, 0x2, R190 ;  /* 0x0000000203047825 */ /* 0x008fca00078e02be */
[----:B------:R-:W-:Y:S01]  /*6e50*/  STL [R1+0x14e0], R4 ;  /* 0x0014e00401007387 */ /* 0x000fe20000100800 */
[----:B-----5:R-:W-:-:S03]  /*6e60*/  IMAD.WIDE R8, R10, 0x2, R192 ;  /* 0x000000020a087825 */ /* 0x020fc600078e02c0 */
[----:B------:R3:W-:Y:S04]  /*6e70*/  STL [R1+0x14dc], R5 ;  /* 0x0014dc0501007387 */ /* 0x0007e80000100800 */
[----:B------:R-:W-:Y:S01]  /*6e80*/  STL [R1+0x14e8], R6 ;  /* 0x0014e80601007387 */ /* 0x000fe20000100800 */
[----:B----4-:R-:W-:-:S03]  /*6e90*/  IMAD R12, R12, 0xb8, RZ ;  /* 0x000000b80c0c7824 */ /* 0x010fc600078e02ff */
[----:B------:R4:W-:Y:S01]  /*6ea0*/  STL [R1+0x14e4], R7 ;  /* 0x0014e40701007387 */ /* 0x0009e20000100800 */
[----:B---3--:R-:W-:-:S04]  /*6eb0*/  IMAD.WIDE R4, R3, 0x2, R186 ;  /* 0x0000000203047825 */ /* 0x008fc800078e02ba */
[----:B0-----:R-:W-:Y:S01]  /*6ec0*/  IMAD R3, R11, 0xb9, RZ ;  /* 0x000000b90b037824 */ /* 0x001fe200078e02ff */
[----:B------:R-:W-:Y:S01]  /*6ed0*/  STL [R1+0x14f0], R4 ;  /* 0x0014f00401007387 */ /* 0x000fe20000100800 */
[----:B----4-:R-:W-:-:S03]  /*6ee0*/  IMAD.WIDE R6, R10, 0x2, R188 ;  /* 0x000000020a067825 */ /* 0x010fc600078e02bc */
[----:B------:R0:W-:Y:S04]  /*6ef0*/  STL [R1+0x14ec], R5 ;  /* 0x0014ec0501007387 */ /* 0x0001e80000100800 */
[----:B------:R-:W-:Y:S04]  /*6f00*/  STL [R1+0x14f8], R8 ;  /* 0x0014f80801007387 */ /* 0x000fe80000100800 */
[----:B------:R3:W-:Y:S01]  /*6f10*/  STL [R1+0x14f4], R9 ;  /* 0x0014f40901007387 */ /* 0x0007e20000100800 */
[----:B0-----:R-:W-:-:S05]  /*6f20*/  IMAD.WIDE R4, R10, 0x2, R190 ;  /* 0x000000020a047825 */ /* 0x001fca00078e02be */
[----:B------:R-:W-:Y:S01]  /*6f30*/  STL [R1+0x1500], R4 ;  /* 0x0015000401007387 */ /* 0x000fe20000100800 */
[----:B---3--:R-:W-:-:S03]  /*6f40*/  IMAD.WIDE R8, R10, 0x2, R186 ;  /* 0x000000020a087825 */ /* 0x008fc600078e02ba */
[----:B------:R0:W-:Y:S01]  /*6f50*/  STL [R1+0x14fc], R5 ;  /* 0x0014fc0501007387 */ /* 0x0001e20000100800 */
[----:B------:R-:W-:-:S03]  /*6f60*/  IMAD.WIDE R10, R12, 0x2, R192 ;  /* 0x000000020c0a7825 */ /* 0x000fc600078e02c0 */
[----:B------:R-:W-:Y:S04]  /*6f70*/  STL [R1+0x1508], R6 ;  /* 0x0015080601007387 */ /* 0x000fe80000100800 */
[----:B------:R3:W-:Y:S01]  /*6f80*/  STL [R1+0x1504], R7 ;  /* 0x0015040701007387 */ /* 0x0007e20000100800 */
[----:B0-----:R-:W-:-:S03]  /*6f90*/  IMAD.WIDE R4, R3, 0x2, R192 ;  /* 0x0000000203047825 */ /* 0x001fc600078e02c0 */
[----:B------:R-:W-:Y:S04]  /*6fa0*/  STL [R1+0x1510], R8 ;  /* 0x0015100801007387 */ /* 0x000fe80000100800 */
[----:B------:R0:W-:Y:S01]  /*6fb0*/  STL [R1+0x150c], R9 ;  /* 0x00150c0901007387 */ /* 0x0001e20000100800 */
[----:B---3--:R-:W-:-:S03]  /*6fc0*/  IMAD.WIDE R6, R3, 0x2, R188 ;  /* 0x0000000203067825 */ /* 0x008fc600078e02bc */
[----:B------:R-:W-:Y:S04]  /*6fd0*/  STL [R1+0x1518], R4 ;  /* 0x0015180401007387 */ /* 0x000fe80000100800 */
[----:B------:R3:W-:Y:S01]  /*6fe0*/  STL [R1+0x1514], R5 ;  /* 0x0015140501007387 */ /* 0x0007e20000100800 */
[----:B0-----:R-:W-:-:S04]  /*6ff0*/  IMAD.WIDE R8, R3, 0x2, R186 ;  /* 0x0000000203087825 */ /* 0x001fc800078e02ba */
[----:B---3--:R-:W-:-:S04]  /*7000*/  IMAD.WIDE R4, R3, 0x2, R190 ;  /* 0x0000000203047825 */ /* 0x008fc800078e02be */
[----:B--2---:R-:W-:Y:S01]  /*7010*/  IMAD R3, R13, 0xb7, RZ ;  /* 0x000000b70d037824 */ /* 0x004fe200078e02ff */
[----:B------:R-:W-:Y:S01]  /*7020*/  STL [R1+0x1520], R4 ;  /* 0x0015200401007387 */ /* 0x000fe20000100800 */
[----:B------:R-:W0:Y:S03]  /*7030*/  LDC R13, c[0x0][0x238] ;  /* 0x00008e00ff0d7b82 */ /* 0x000e260000000800 */
        /* <DEDUP_REMOVED lines=12> */
[----:B-1----:R-:W-:Y:S01]  /*7100*/  IMAD R10, R14, 0xb6, RZ ;  /* 0x000000b60e0a7824 */ /* 0x002fe200078e02ff */
[----:B---3--:R-:W1:Y:S02]  /*7110*/  LDC R11, c[0x0][0x238] ;  /* 0x00008e00ff0b7b82 */ /* 0x008e640000000800 */
        /* <DEDUP_REMOVED lines=18> */
[----:B-1----:R-:W-:Y:S01]  /*7240*/  IMAD R3, R11, 0xb5, RZ ;  /* 0x000000b50b037824 */ /* 0x002fe200078e02ff */
[----:B------:R-:W-:Y:S01]  /*7250*/  STL [R1+0x1570], R4 ;  /* 0x0015700401007387 */ /* 0x000fe20000100800 */
[----:B----4-:R-:W-:-:S03]  /*7260*/  IMAD.WIDE R6, R10, 0x2, R188 ;  /* 0x000000020a067825 */ /* 0x010fc600078e02bc */
[----:B------:R1:W-:Y:S04]  /*7270*/  STL [R1+0x156c], R5 ;  /* 0x00156c0501007387 */ /* 0x0003e80000100800 */
[----:B------:R-:W-:Y:S04]  /*7280*/  STL [R1+0x1578], R8 ;  /* 0x0015780801007387 */ /* 0x000fe80000100800 */
[----:B------:R3:W-:Y:S01]  /*7290*/  STL [R1+0x1574], R9 ;  /* 0x0015740901007387 */ /* 0x0007e20000100800 */
[----:B-1----:R-:W-:-:S05]  /*72a0*/  IMAD.WIDE R4, R10, 0x2, R190 ;  /* 0x000000020a047825 */ /* 0x002fca00078e02be */
[----:B------:R-:W-:Y:S01]  /*72b0*/  STL [R1+0x1580], R4 ;  /* 0x0015800401007387 */ /* 0x000fe20000100800 */
[----:B---3--:R-:W-:-:S03]  /*72c0*/  IMAD.WIDE R8, R10, 0x2, R186 ;  /* 0x000000020a087825 */ /* 0x008fc600078e02ba */
[----:B------:R1:W-:Y:S01]  /*72d0*/  STL [R1+0x157c], R5 ;  /* 0x00157c0501007387 */ /* 0x0003e20000100800 */
[----:B------:R-:W-:-:S03]  /*72e0*/  IMAD.WIDE R10, R12, 0x2, R192 ;  /* 0x000000020c0a7825 */ /* 0x000fc600078e02c0 */
[----:B------:R-:W-:Y:S04]  /*72f0*/  STL [R1+0x1588], R6 ;  /* 0x0015880601007387 */ /* 0x000fe80000100800 */
[----:B------:R3:W-:Y:S01]  /*7300*/  STL [R1+0x1584], R7 ;  /* 0x0015840701007387 */ /* 0x0007e20000100800 */
[----:B-1----:R-:W-:-:S03]  /*7310*/  IMAD.WIDE R4, R3, 0x2, R192 ;  /* 0x0000000203047825 */ /* 0x002fc600078e02c0 */
[----:B------:R-:W-:Y:S04]  /*7320*/  STL [R1+0x1590], R8 ;  /* 0x0015900801007387 */ /* 0x000fe80000100800 */
[----:B------:R1:W-:Y:S01]  /*7330*/  STL [R1+0x158c], R9 ;  /* 0x00158c0901007387 */ /* 0x0003e20000100800 */
[----:B---3--:R-:W-:-:S03]  /*7340*/  IMAD.WIDE R6, R3, 0x2, R188 ;  /* 0x0000000203067825 */ /* 0x008fc600078e02bc */
[----:B------:R-:W-:Y:S04]  /*7350*/  STL [R1+0x1598], R4 ;  /* 0x0015980401007387 */ /* 0x000fe80000100800 */
[----:B------:R3:W-:Y:S01]  /*7360*/  STL [R1+0x1594], R5 ;  /* 0x0015940501007387 */ /* 0x0007e20000100800 */
[----:B-1----:R-:W-:-:S04]  /*7370*/  IMAD.WIDE R8, R3, 0x2, R186 ;  /* 0x0000000203087825 */ /* 0x002fc800078e02ba */
[----:B---3--:R-:W-:-:S04]  /*7380*/  IMAD.WIDE R4, R3, 0x2, R190 ;  /* 0x0000000203047825 */ /* 0x008fc800078e02be */
[----:B0-----:R-:W-:Y:S01]  /*7390*/  IMAD R3, R13, 0xb3, RZ ;  /* 0x000000b30d037824 */ /* 0x001fe200078e02ff */
[----:B------:R-:W-:Y:S01]  /*73a0*/  STL [R1+0x15a0], R4 ;  /* 0x0015a00401007387 */ /* 0x000fe20000100800 */
[----:B------:R-:W0:Y:S03]  /*73b0*/  LDC R13, c[0x0][0x238] ;  /* 0x00008e00ff0d7b82 */ /* 0x000e260000000800 */
[----:B------:R1:W-:Y:S04]  /*73c0*/  STL [R1+0x159c], R5 ;  /* 0x00159c0501007387 */ /* 0x0003e80000100800 */
[----:B------:R-:W-:Y:S04]  /*73d0*/  STL [R1+0x15a8], R6 ;  /* 0x0015a80601007387 */ /* 0x000fe80000100800 */
[----:B------:R3:W-:Y:S01]  /*73e0*/  STL [R1+0x15a4], R7 ;  /* 0x0015a40701007387 */ /* 0x0007e20000100800 */
[----:B-1----:R-:W-:-:S03]  /*73f0*/  IMAD.WIDE R4, R12, 0x2, R190 ;  /* 0x000000020c047825 */ /* 0x002fc600078e02be */
[----:B------:R-:W-:Y:S04]  /*7400*/  STL [R1+0x15b0], R8 ;  /* 0x0015b00801007387 */ /* 0x000fe80000100800 */
[----:B------:R1:W-:Y:S01]  /*7410*/  STL [R1+0x15ac], R9 ;  /* 0x0015ac0901007387 */ /* 0x0003e20000100800 */
[----:B---3--:R-:W-:-:S03]  /*7420*/  IMAD.WIDE R6, R12, 0x2, R188 ;  /* 0x000000020c067825 */ /* 0x008fc600078e02bc */
[----:B------:R2:W-:Y:S04]  /*7430*/  STL [R1+0x15b8], R10 ;  /* 0x0015b80a01007387 */ /* 0x0005e80000100800 */
[----:B------:R3:W-:Y:S01]  /*7440*/  STL [R1+0x15b4], R11 ;  /* 0x0015b40b01007387 */ /* 0x0007e20000100800 */
[----:B-1----:R-:W-:-:S03]  /*7450*/  IMAD.WIDE R8, R3, 0x2, R192 ;  /* 0x0000000203087825 */ /* 0x002fc600078e02c0 */
[----:B------:R-:W-:Y:S04]  /*7460*/  STL [R1+0x15c0], R4 ;  /* 0x0015c00401007387 */ /* 0x000fe80000100800 */
[----:B------:R1:W-:Y:S01]  /*7470*/  STL [R1+0x15bc], R5 ;  /* 0x0015bc0501007387 */ /* 0x0003e20000100800 */
[----:B--2---:R-:W-:Y:S01]  /*7480*/  IMAD R10, R14, 0xb2, RZ ;  /* 0x000000b20e0a7824 */ /* 0x004fe200078e02ff */
[----:B---3--:R-:W2:Y:S02]  /*7490*/  LDC R11, c[0x0][0x238] ;  /* 0x00008e00ff0b7b82 */ /* 0x008ea40000000800 */
[----:B------:R-:W-:Y:S04]  /*74a0*/  STL [R1+0x15c8], R6 ;  /* 0x0015c80601007387 */ /* 0x000fe80000100800 */
[----:B------:R3:W-:Y:S01]  /*74b0*/  STL [R1+0x15c4], R7 ;  /* 0x0015c40701007387 */ /* 0x0007e20000100800 */
[----:B-1----:R-:W-:Y:S01]  /*74c0*/  IMAD.WIDE R4, R12, 0x2, R186 ;  /* 0x000000020c047825 */ /* 0x002fe200078e02ba */
[----:B------:R-:W1:Y:S04]  /*74d0*/  LDC R14, c[0x0][0x238] ;  /* 0x00008e00ff0e7b82 */ /* 0x000e680000000800 */
        /* <DEDUP_REMOVED lines=14> */
[----:B--2---:R-:W-:Y:S01]  /*75c0*/  IMAD R3, R11, 0xb1, RZ ;  /* 0x000000b10b037824 */ /* 0x004fe200078e02ff */
[----:B------:R-:W-:Y:S01]  /*75d0*/  STL [R1+0x15f0], R4 ;  /* 0x0015f00401007387 */ /* 0x000fe20000100800 */
[----:B----4-:R-:W-:-:S03]  /*75e0*/  IMAD.WIDE R6, R10, 0x2, R188 ;  /* 0x000000020a067825 */ /* 0x010fc600078e02bc */
[----:B------:R2:W-:Y:S04]  /*75f0*/  STL [R1+0x15ec], R5 ;  /* 0x0015ec0501007387 */ /* 0x0005e80000100800 */
[----:B------:R-:W-:Y:S04]  /*7600*/  STL [R1+0x15f8], R8 ;  /* 0x0015f80801007387 */ /* 0x000fe80000100800 */
[----:B------:R3:W-:Y:S01]  /*7610*/  STL [R1+0x15f4], R9 ;  /* 0x0015f40901007387 */ /* 0x0007e20000100800 */
[----:B--2---:R-:W-:-:S05]  /*7620*/  IMAD.WIDE R4, R10, 0x2, R190 ;  /* 0x000000020a047825 */ /* 0x004fca00078e02be */
[----:B------:R-:W-:Y:S01]  /*7630*/  STL [R1+0x1600], R4 ;  /* 0x0016000401007387 */ /* 0x000fe20000100800 */
[----:B---3--:R-:W-:-:S03]  /*7640*/  IMAD.WIDE R8, R10, 0x2, R186 ;  /* 0x000000020a087825 */ /* 0x008fc600078e02ba */
[----:B------:R2:W-:Y:S01]  /*7650*/  STL [R1+0x15fc], R5 ;  /* 0x0015fc0501007387 */ /* 0x0005e20000100800 */
[----:B------:R-:W-:-:S03]  /*7660*/  IMAD.WIDE R10, R12, 0x2, R192 ;  /* 0x000000020c0a7825 */ /* 0x000fc600078e02c0 */
        /* <DEDUP_REMOVED lines=10> */
[----:B0-----:R-:W-:Y:S01]  /*7710*/  IMAD R3, R13, 0xaf, RZ ;  /* 0x000000af0d037824 */ /* 0x001fe200078e02ff */
        /* <DEDUP_REMOVED lines=647> */
[----:B----4-:R-:W-:-:S03]  /*9f90*/  IMAD.SHL.U32 R12, R12, 0x80, RZ ;  /* 0x000000800c0c7824 */ /* 0x010fc600078e00ff */
        /* <DEDUP_REMOVED lines=1760> */
[----:B------:R-:W-:Y:S04]  /*10da0*/  STL [R1+0x2b88], R4 ;  /* 0x002b880401007387 */ /* 0x000fe80000100800 */
[----:B------:R0:W-:Y:S04]  /*10db0*/  STL [R1+0x2b84], R5 ;  /* 0x002b840501007387 */ /* 0x0001e80000100800 */
[----:B------:R-:W-:Y:S04]  /*10dc0*/  STL [R1+0x2b90], R6 ;  /* 0x002b900601007387 */ /* 0x000fe80000100800 */
[----:B------:R1:W-:Y:S01]  /*10dd0*/  STL [R1+0x2b8c], R7 ;  /* 0x002b8c0701007387 */ /* 0x0003e20000100800 */
[----:B0-----:R-:W-:-:S03]  /*10de0*/  IMAD.WIDE R4, R12, 0x2, R190 ;  /* 0x000000020c047825 */ /* 0x001fc600078e02be */
[----:B------:R-:W-:Y:S04]  /*10df0*/  STL [R1+0x2b98], R8 ;  /* 0x002b980801007387 */ /* 0x000fe80000100800 */
[----:B------:R0:W-:Y:S01]  /*10e00*/  STL [R1+0x2b94], R9 ;  /* 0x002b940901007387 */ /* 0x0001e20000100800 */
[----:B-1----:R-:W-:-:S03]  /*10e10*/  IMAD.WIDE R6, R12, 0x2, R188 ;  /* 0x000000020c067825 */ /* 0x002fc600078e02bc */
        /* <DEDUP_REMOVED lines=10> */
[----:B------:R-:W-:Y:S01]  /*10ec0*/  STL [R1+0x2bb4], R9 ;  /* 0x002bb40901007387 */ /* 0x000fe20000100800 */
[----:B-1----:R-:W-:-:S03]  /*10ed0*/  IMAD.WIDE R6, R3, 0x2, R188 ;  /* 0x0000000203067825 */ /* 0x002fc600078e02bc */
[----:B------:R2:W-:Y:S04]  /*10ee0*/  STL [R1+0x2bc0], R10 ;  /* 0x002bc00a01007387 */ /* 0x0005e80000100800 */
[----:B------:R0:W-:Y:S04]  /*10ef0*/  STL [R1+0x2bbc], R11 ;  /* 0x002bbc0b01007387 */ /* 0x0001e80000100800 */
[----:B------:R-:W-:Y:S01]  /*10f00*/  STL [R1+0x2bc8], R4 ;  /* 0x002bc80401007387 */ /* 0x000fe20000100800 */
[----:B--2---:R-:W-:-:S03]  /*10f10*/  IMAD.SHL.U32 R10, R14, 0x2, RZ ;  /* 0x000000020e0a7824 */ /* 0x004fc600078e00ff */
[----:B------:R1:W-:Y:S01]  /*10f20*/  STL [R1+0x2bc4], R5 ;  /* 0x002bc40501007387 */ /* 0x0003e20000100800 */
[----:B0-----:R-:W0:Y:S01]  /*10f30*/  LDC R11, c[0x0][0x238] ;  /* 0x00008e00ff0b7b82 */ /* 0x001e220000000800 */
[C---:B------:R-:W-:Y:S02]  /*10f40*/  IMAD.WIDE R8, R10.reuse, 0x2, R190 ;  /* 0x000000020a087825 */ /* 0x040fe400078e02be */
[----:B------:R-:W-:Y:S04]  /*10f50*/  STL [R1+0x2bd0], R6 ;  /* 0x002bd00601007387 */ /* 0x000fe80000100800 */
[----:B------:R2:W-:Y:S01]  /*10f60*/  STL [R1+0x2bcc], R7 ;  /* 0x002bcc0701007387 */ /* 0x0005e20000100800 */
[----:B-1----:R-:W-:Y:S02]  /*10f70*/  IMAD.WIDE R4, R3, 0x2, R186 ;  /* 0x0000000203047825 */ /* 0x002fe400078e02ba */
[----:B------:R-:W1:Y:S03]  /*10f80*/  LDC R3, c[0x0][0x238] ;  /* 0x00008e00ff037b82 */ /* 0x000e660000000800 */
[----:B------:R-:W-:Y:S01]  /*10f90*/  STL [R1+0x2bd8], R4 ;  /* 0x002bd80401007387 */ /* 0x000fe20000100800 */
[----:B--2---:R-:W-:-:S03]  /*10fa0*/  IMAD.WIDE R6, R10, 0x2, R192 ;  /* 0x000000020a067825 */ /* 0x004fc600078e02c0 */
[----:B------:R2:W-:Y:S04]  /*10fb0*/  STL [R1+0x2bd4], R5 ;  /* 0x002bd40501007387 */ /* 0x0005e80000100800 */
[----:B------:R3:W-:Y:S04]  /*10fc0*/  STL [R1+0x2be0], R6 ;  /* 0x002be00601007387 */ /* 0x0007e80000100800 */
[----:B------:R4:W-:Y:S01]  /*10fd0*/  STL [R1+0x2bdc], R7 ;  /* 0x002bdc0701007387 */ /* 0x0009e20000100800 */
[----:B--2---:R-:W-:-:S03]  /*10fe0*/  IMAD.WIDE R4, R10, 0x2, R188 ;  /* 0x000000020a047825 */ /* 0x004fc600078e02bc */
[----:B------:R-:W-:Y:S04]  /*10ff0*/  STL [R1+0x2be8], R8 ;  /* 0x002be80801007387 */ /* 0x000fe80000100800 */
[----:B------:R-:W-:Y:S01]  /*11000*/  STL [R1+0x2be4], R9 ;  /* 0x002be40901007387 */ /* 0x000fe20000100800 */
[----:B---3--:R-:W2:Y:S03]  /*11010*/  LDC R6, c[0x0][0x238] ;  /* 0x00008e00ff067b82 */ /* 0x008ea60000000800 */
[----:B------:R-:W-:Y:S04]  /*11020*/  STL [R1+0x2bf0], R4 ;  /* 0x002bf00401007387 */ /* 0x000fe80000100800 */
[----:B------:R3:W-:Y:S01]  /*11030*/  STL [R1+0x2bec], R5 ;  /* 0x002bec0501007387 */ /* 0x0007e20000100800 */
[----:B----4-:R-:W4:Y:S01]  /*11040*/  LDC R7, c[0x0][0x238] ;  /* 0x00008e00ff077b82 */ /* 0x010f220000000800 */
[----:B---3--:R-:W-:-:S05]  /*11050*/  IMAD.WIDE R4, R10, 0x2, R186 ;  /* 0x000000020a047825 */ /* 0x008fca00078e02ba */
[----:B------:R-:W-:Y:S04]  /*11060*/  STL [R1+0x2bf8], R4 ;  /* 0x002bf80401007387 */ /* 0x000fe80000100800 */
[----:B------:R0:W-:Y:S02]  /*11070*/  STL [R1+0x2bf4], R5 ;  /* 0x002bf40501007387 */ /* 0x0001e40000100800 */
[----:B0-----:R-:W-:-:S05]  /*11080*/  IMAD.WIDE R4, R11, 0x2, R192 ;  /* 0x000000020b047825 */ /* 0x001fca00078e02c0 */
[----:B------:R-:W-:Y:S04]  /*11090*/  STL [R1+0x2c00], R4 ;  /* 0x002c000401007387 */ /* 0x000fe80000100800 */
[----:B------:R1:W-:Y:S02]  /*110a0*/  STL [R1+0x2bfc], R5 ;  /* 0x002bfc0501007387 */ /* 0x0003e40000100800 */
[----:B-1----:R-:W-:-:S05]  /*110b0*/  IMAD.WIDE R4, R3, 0x2, R190 ;  /* 0x0000000203047825 */ /* 0x002fca00078e02be */
[----:B------:R-:W-:Y:S04]  /*110c0*/  STL [R1+0x2c08], R4 ;  /* 0x002c080401007387 */ /* 0x000fe80000100800 */
[----:B------:R2:W-:Y:S02]  /*110d0*/  STL [R1+0x2c04], R5 ;  /* 0x002c040501007387 */ /* 0x0005e40000100800 */
[----:B--2---:R-:W-:-:S05]  /*110e0*/  IMAD.WIDE R4, R6, 0x2, R188 ;  /* 0x0000000206047825 */ /* 0x004fca00078e02bc */
[----:B------:R-:W-:Y:S04]  /*110f0*/  STL [R1+0x2c10], R4 ;  /* 0x002c100401007387 */ /* 0x000fe80000100800 */
[----:B------:R4:W-:Y:S02]  /*11100*/  STL [R1+0x2c0c], R5 ;  /* 0x002c0c0501007387 */ /* 0x0009e40000100800 */
[----:B----4-:R-:W-:-:S05]  /*11110*/  IMAD.WIDE R4, R7, 0x2, R186 ;  /* 0x0000000207047825 */ /* 0x010fca00078e02ba */
[----:B------:R0:W-:Y:S04]  /*11120*/  STL [R1+0x2c18], R4 ;  /* 0x002c180401007387 */ /* 0x0001e80000100800 */
[----:B------:R0:W-:Y:S01]  /*11130*/  STL [R1+0x2c14], R5 ;  /* 0x002c140501007387 */ /* 0x0001e20000100800 */
[----:B------:R-:W-:Y:S01]  /*11140*/  UIADD3.64 UR10, UR4, 0xb80, URZ ;  /* 0x00000b80040a7897 */ /* 0x000fe2000fffe03f */
[----:B------:R-:W-:Y:S01]  /*11150*/  IMAD.MOV.U32 R3, RZ, RZ, RZ ;  /* 0x000000ffff037224 */ /* 0x000fe200078e00ff */
[----:B------:R-:W-:Y:S01]  /*11160*/  UIADD3.64 UR14, UR4, 0xc00, URZ ;  /* 0x00000c00040e7897 */ /* 0x000fe2000fffe03f */
[----:B------:R-:W-:Y:S01]  /*11170*/  CS2R R136, SRZ ;  /* 0x0000000000887805 */ /* 0x000fe2000001ff00 */
        /* <DEDUP_REMOVED lines=126> */
[----:B------:R-:W-:-:S02]  /*11960*/  UIADD3.64 UR14, UR4, 0x2c00, URZ ;  /* 0x00002c00040e7897 */ /* 0x000fc4000fffe03f */
[----:B------:R-:W-:Y:S02]  /*11970*/  UIADD3.64 UR18, UR4, 0x2c80, URZ ;  /* 0x00002c8004127897 */ /* 0x000fe4000fffe03f */
[----:B------:R-:W-:Y:S02]  /*11980*/  UIADD3.64 UR10, UR4, 0x2d00, URZ ;  /* 0x00002d00040a7897 */ /* 0x000fe4000fffe03f */
[----:B------:R-:W-:Y:S02]  /*11990*/  UIADD3.64 UR14, UR4, 0x2d80, URZ ;  /* 0x00002d80040e7897 */ /* 0x000fe4000fffe03f */
[----:B------:R-:W-:Y:S02]  /*119a0*/  UIADD3.64 UR18, UR4, 0x2e00, URZ ;  /* 0x00002e0004127897 */ /* 0x000fe4000fffe03f */
[----:B------:R-:W-:Y:S02]  /*119b0*/  UIADD3.64 UR10, UR4, 0x2e80, URZ ;  /* 0x00002e80040a7897 */ /* 0x000fe4000fffe03f */
        /* <DEDUP_REMOVED lines=34> */
[----:B------:R-:W-:Y:S01]  /*11be0*/  UIADD3.64 UR18, UR6, 0x4, URZ ;  /* 0x0000000406127897 */ /* 0x000fe2000fffe03f */
[----:B------:R-:W-:Y:S01]  /*11bf0*/  UMOV UR59, 0x40000040 ;  /* 0x40000040003b7882 */ /* 0x000fe20000000000 */
        /* <DEDUP_REMOVED lines=11> */
[----:B0-----:R-:W-:-:S12]  /*11cb0*/  UIADD3.64 UR54, UR6, 0x304, URZ ;  /* 0x0000030406367897 */ /* 0x001fd8000fffe03f */
.L_x_1:
[----:B------:R0:W-:Y:S01]  /*11cc0*/  STL [R1+0x3dc4], R191 ;  /* 0x003dc4bf01007387 */ /* 0x0001e20000100800 */
[----:B-1----:R-:W1:Y:S03]  /*11cd0*/  LDC R200, c[0x0][0x230] ;  /* 0x00008c00ffc87b82 */ /* 0x002e660000000800 */
[----:B------:R2:W-:Y:S04]  /*11ce0*/  STL [R1+0x3dc0], R192 ;  /* 0x003dc0c001007387 */ /* 0x0005e80000100800 */
[----:B------:R3:W-:Y:S01]  /*11cf0*/  STL [R1+0x3dbc], R193 ;  /* 0x003dbcc101007387 */ /* 0x0007e20000100800 */
[----:B0-----:R-:W-:-:S03]  /*11d00*/  PRMT R191, RZ, 0x7610, R191 ;  /* 0x00007610ffbf7816 */ /* 0x001fc600000000bf */
[----:B------:R-:W-:Y:S01]  /*11d10*/  STL [R1+0x3274], R195 ;  /* 0x003274c301007387 */ /* 0x000fe20000100800 */
[----:B--2---:R-:W-:-:S03]  /*11d20*/  PRMT R192, RZ, 0x7610, R192 ;  /* 0x00007610ffc07816 */ /* 0x004fc600000000c0 */
[----:B------:R-:W-:Y:S04]  /*11d30*/  STL [R1+0x327c], R195 ;  /* 0x00327cc301007387 */ /* 0x000fe80000100800 */
[----:B------:R-:W-:Y:S04]  /*11d40*/  STL [R1+0x3284], R195 ;  /* 0x003284c301007387 */ /* 0x000fe80000100800 */
[----:B------:R-:W-:Y:S01]  /*11d50*/  STL [R1+0x328c], R195 ;  /* 0x00328cc301007387 */ /* 0x000fe20000100800 */
[----:B-1----:R-:W-:-:S03]  /*11d60*/  IMAD R200, R3, -0x100, R200 ;  /* 0xffffff0003c87824 */ /* 0x002fc600078e02c8 */
[----:B------:R-:W-:Y:S02]  /*11d70*/  STL [R1+0x3294], R195 ;  /* 0x003294c301007387 */ /* 0x000fe40000100800 */
[C---:B------:R-:W-:Y:S02]  /*11d80*/  ISETP.GT.AND P0, PT, R200.reuse, RZ, PT ;  /* 0x000000ffc800720c */ /* 0x040fe40003f04270 */
[----:B------:R-:W-:Y:S01]  /*11d90*/  STL [R1+0x329c], R195 ;  /* 0x00329cc301007387 */ /* 0x000fe20000100800 */
[----:B---3--:R-:W-:Y:S02]  /*11da0*/  PRMT R193, RZ, 0x7610, R193 ;  /* 0x00007610ffc17816 */ /* 0x008fe400000000c1 */
[----:B------:R-:W-:Y:S01]  /*11db0*/  ISETP.GT.AND P1, PT, R200, 0x1, PT ;  /* 0x00000001c800780c */ /* 0x000fe20003f24270 */
[----:B------:R-:W-:Y:S04]  /*11dc0*/  STL [R1+0x32a4], R195 ;  /* 0x0032a4c301007387 */ /* 0x000fe80000100800 */
[----:B------:R-:W-:Y:S03]  /*11dd0*/  STL [R1+0x32ac], R195 ;  /* 0x0032acc301007387 */ /* 0x000fe60000100800 */
[----:B------:R-:W-:Y:S01]  /*11de0*/  @P0 IMAD.MOV.U32 R4, RZ, RZ, R186 ;  /* 0x000000ffff040224 */ /* 0x000fe200078e00ba */
[----:B------:R-:W-:Y:S01]  /*11df0*/  STL [R1+0x32b4], R195 ;  /* 0x0032b4c301007387 */ /* 0x000fe20000100800 */
[----:B------:R-:W-:-:S03]  /*11e00*/  @P0 IMAD.MOV.U32 R5, RZ, RZ, R187 ;  /* 0x000000ffff050224 */ /* 0x000fc600078e00bb */
        /* <DEDUP_REMOVED lines=528> */
[----:B------:R-:W2:Y:S04]  /*13f10*/  @P0 LDG.E.U16 R191, desc[UR60][R4.64] ;  /* 0x0000003c04bf0981 */ /* 0x000ea8000c1e1500 */
        /* <DEDUP_REMOVED lines=295> */
[----:B-----5:R-:W-:Y:S04]  /*15190*/  STL [R1+0x2fdc], R2 ;  /* 0x002fdc0201007387 */ /* 0x020fe80000100800 */
[----:B------:R-:W-:Y:S04]  /*151a0*/  STL [R1+0x2fe0], R3 ;  /* 0x002fe00301007387 */ /* 0x000fe80000100800 */
[----:B------:R-:W-:Y:S04]  /*151b0*/  STL [R1+0x2fe8], R186 ;  /* 0x002fe8ba01007387 */ /* 0x000fe80000100800 */
[----:B------:R-:W-:Y:S04]  /*151c0*/  STL [R1+0x2fe4], R187 ;  /* 0x002fe4bb01007387 */ /* 0x000fe80000100800 */
[----:B--2---:R0:W-:Y:S04]  /*151d0*/  STL [R1+0x834], R191 ;  /* 0x000834bf01007387 */ /* 0x0041e80000100800 */
[----:B0-----:R-:W2:Y:S01]  /*151e0*/  LDL.LU R191, [R1+0x3dc4] ;  /* 0x003dc40001bf7983 */ /* 0x001ea20000300800 */
[----:B------:R-:W-:-:S02]  /*151f0*/  @P0 IMAD.MOV.U32 R4, RZ, RZ, R188 ;  /* 0x000000ffff040224 */ /* 0x000fc400078e00bc */
[----:B------:R-:W-:-:S05]  /*15200*/  @P0 IMAD.MOV.U32 R5, RZ, RZ, R189 ;  /* 0x000000ffff050224 */ /* 0x000fca00078e00bd */
[----:B------:R0:W3:Y:S02]  /*15210*/  @P0 LDG.E.U16 R192, desc[UR60][R4.64] ;  /* 0x0000003c04c00981 */ /* 0x0000e4000c1e1500 */
[----:B0-----:R-:W-:Y:S02]  /*15220*/  @P0 IMAD.MOV.U32 R4, RZ, RZ, R190 ;  /* 0x000000ffff040224 */ /* 0x001fe400078e00be */
[----:B--2---:R-:W-:-:S05]  /*15230*/  @P0 IMAD.MOV.U32 R5, RZ, RZ, R191 ;  /* 0x000000ffff050224 */ /* 0x004fca00078e00bf */
[----:B------:R-:W2:Y:S04]  /*15240*/  @P0 LDG.E.U16 R193, desc[UR60][R4.64] ;  /* 0x0000003c04c10981 */ /* 0x000ea8000c1e1500 */
[----:B------:R-:W-:Y:S04]  /*15250*/  STL [R1+0x2ff0], R188 ;  /* 0x002ff0bc01007387 */ /* 0x000fe80000100800 */
[----:B------:R-:W-:Y:S04]  /*15260*/  STL [R1+0x2fec], R189 ;  /* 0x002fecbd01007387 */ /* 0x000fe80000100800 */
[----:B---3--:R0:W-:Y:S04]  /*15270*/  STL [R1+0x830], R192 ;  /* 0x000830c001007387 */ /* 0x0081e80000100800 */
[----:B0-----:R-:W3:Y:S04]  /*15280*/  LDL.LU R192, [R1+0x3dc0] ;  /* 0x003dc00001c07983 */ /* 0x001ee80000300800 */
[----:B------:R-:W-:Y:S04]  /*15290*/  STL [R1+0x2ff8], R190 ;  /* 0x002ff8be01007387 */ /* 0x000fe80000100800 */
[----:B------:R-:W-:Y:S04]  /*152a0*/  STL [R1+0x2ff4], R191 ;  /* 0x002ff4bf01007387 */ /* 0x000fe80000100800 */
[----:B--2---:R0:W-:Y:S04]  /*152b0*/  STL [R1+0x82c], R193 ;  /* 0x00082cc101007387 */ /* 0x0041e80000100800 */
[----:B0-----:R-:W2:Y:S01]  /*152c0*/  LDL.LU R193, [R1+0x3dbc] ;  /* 0x003dbc0001c17983 */ /* 0x001ea20000300800 */
[----:B------:R-:W-:Y:S01]  /*152d0*/  PRMT R251, RZ, 0x7610, R251 ;  /* 0x00007610fffb7816 */ /* 0x000fe200000000fb */
[----:B---3--:R-:W-:-:S02]  /*152e0*/  @P0 IMAD.MOV.U32 R4, RZ, RZ, R192 ;  /* 0x000000ffff040224 */ /* 0x008fc400078e00c0 */
[----:B--2---:R-:W-:-:S05]  /*152f0*/  @P0 IMAD.MOV.U32 R5, RZ, RZ, R193 ;  /* 0x000000ffff050224 */ /* 0x004fca00078e00c1 */
[----:B------:R-:W2:Y:S04]  /*15300*/  @P0 LDG.E.U16 R251, desc[UR60][R4.64] ;  /* 0x0000003c04fb0981 */ /* 0x000ea8000c1e1500 */
[----:B------:R-:W-:Y:S04]  /*15310*/  STL [R1+0x3000], R192 ;  /* 0x003000c001007387 */ /* 0x000fe80000100800 */
[----:B------:R-:W-:Y:S04]  /*15320*/  STL [R1+0x2ffc], R193 ;  /* 0x002ffcc101007387 */ /* 0x000fe80000100800 */
[----:B--2---:R0:W-:Y:S04]  /*15330*/  STL [R1+0x828], R251 ;  /* 0x000828fb01007387 */ /* 0x0041e80000100800 */
[----:B0-----:R-:W2:Y:S04]  /*15340*/  LDL.LU R251, [R1+0x3db8] ;  /* 0x003db80001fb7983 */ /* 0x001ea80000300800 */
[----:B------:R-:W3:Y:S04]  /*15350*/  LDL R4, [R1+0x2c14] ;  /* 0x002c140001047983 */ /* 0x000ee80000100800 */
[----:B------:R-:W3:Y:S01]  /*15360*/  LDL R5, [R1+0x2c18] ;  /* 0x002c180001057983 */ /* 0x000ee20000100800 */
[----:B------:R-:W-:-:S02]  /*15370*/  PRMT R195, RZ, 0x7610, R195 ;  /* 0x00007610ffc37816 */ /* 0x000fc400000000c3 */
[----:B---3--:R-:W-:-:S04]  /*15380*/  @P1 LOP3.LUT R5, R5, R4, RZ, 0x3c, !PT ;  /* 0x0000000405051212 */ /* 0x008fc800078e3cff */
[----:B------:R-:W-:-:S04]  /*15390*/  @P1 LOP3.LUT R4, R5, R4, RZ, 0x3c, !PT ;  /* 0x0000000405041212 */ /* 0x000fc800078e3cff */
[----:B------:R-:W-:-:S05]  /*153a0*/  @P1 LOP3.LUT R5, R5, R4, RZ, 0x3c, !PT ;  /* 0x0000000405051212 */ /* 0x000fca00078e3cff */
[----:B------:R-:W3:Y:S04]  /*153b0*/  @P1 LDG.E.U16 R195, desc[UR60][R4.64] ;  /* 0x0000003c04c31981 */ /* 0x000ee8000c1e1500 */
[----:B---3--:R0:W-:Y:S04]  /*153c0*/  STL [R1+0xba8], R195 ;  /* 0x000ba8c301007387 */ /* 0x0081e80000100800 */
[----:B0-----:R-:W3:Y:S04]  /*153d0*/  LDL.LU R195, [R1+0x3db4] ;  /* 0x003db40001c37983 */ /* 0x001ee80000300800 */
[----:B------:R-:W4:Y:S04]  /*153e0*/  LDL R4, [R1+0x2c0c] ;  /* 0x002c0c0001047983 */ /* 0x000f280000100800 */
[----:B------:R-:W4:Y:S01]  /*153f0*/  LDL R5, [R1+0x2c10] ;  /* 0x002c100001057983 */ /* 0x000f220000100800 */
[----:B--2---:R-:W-:-:S02]  /*15400*/  PRMT R251, RZ, 0x7610, R251 ;  /* 0x00007610fffb7816 */ /* 0x004fc400000000fb */
[----:B----4-:R-:W-:-:S04]  /*15410*/  @P1 LOP3.LUT R5, R5, R4, RZ, 0x3c, !PT ;  /* 0x0000000405051212 */ /* 0x010fc800078e3cff */
[----:B------:R-:W-:-:S04]  /*15420*/  @P1 LOP3.LUT R4, R5, R4, RZ, 0x3c, !PT ;  /* 0x0000000405041212 */ /* 0x000fc800078e3cff */
[----:B------:R-:W-:-:S05]  /*15430*/  @P1 LOP3.LUT R5, R5, R4, RZ, 0x3c, !PT ;  /* 0x0000000405051212 */ /* 0x000fca00078e3cff */
[----:B------:R-:W2:Y:S04]  /*15440*/  @P1 LDG.E.U16 R251, desc[UR60][R4.64] ;  /* 0x0000003c04fb1981 */ /* 0x000ea8000c1e1500 */
[----:B--2---:R0:W-:Y:S04]  /*15450*/  STL [R1+0xba4], R251 ;  /* 0x000ba4fb01007387 */ /* 0x0041e80000100800 */
[----:B0-----:R-:W2:Y:S04]  /*15460*/  LDL.LU R251, [R1+0x3db0] ;  /* 0x003db00001fb7983 */ /* 0x001ea80000300800 */
[----:B------:R-:W4:Y:S04]  /*15470*/  LDL R4, [R1+0x2c04] ;  /* 0x002c040001047983 */ /* 0x000f280000100800 */
[----:B------:R-:W4:Y:S01]  /*15480*/  LDL R5, [R1+0x2c08] ;  /* 0x002c080001057983 */ /* 0x000f220000100800 */
[----:B---3--:R-:W-:-:S02]  /*15490*/  PRMT R195, RZ, 0x7610, R195 ;  /* 0x00007610ffc37816 */ /* 0x008fc400000000c3 */
[----:B----4-:R-:W-:-:S04]  /*154a0*/  @P1 LOP3.LUT R5, R5, R4, RZ, 0x3c, !PT ;  /* 0x0000000405051212 */ /* 0x010fc800078e3cff */
        /* <DEDUP_REMOVED lines=11> */
[----:B------:R-:W2:Y:S01]  /*15560*/  @P1 LDG.E.U16 R251, desc[UR60][R4.64] ;  /* 0x0000003c04fb1981 */ /* 0x000ea2000c1e1500 */
[----:B------:R-:W-:-:S03]  /*15570*/  ISETP.GT.AND P0, PT, R200, 0x2, PT ;  /* 0x00000002c800780c */ /* 0x000fc60003f04270 */
        /* <DEDUP_REMOVED lines=6645> */
[----:B------:R-:W-:-:S02]  /*2f4d0*/  PRMT R194, RZ, 0x7610, R194 ;  /* 0x00007610ffc27816 */ /* 0x000fc400000000c2 */
[----:B----4-:R-:W-:-:S04]  /*2f4e0*/  @P1 LOP3.LUT R5, R5, R4, RZ, 0x3c, !PT ;  /* 0x0000000405051212 */ /* 0x010fc800078e3cff */
[----:B------:R-:W-:-:S04]  /*2f4f0*/  @P1 LOP3.LUT R4, R5, R4, RZ, 0x3c, !PT ;  /* 0x0000000405041212 */ /* 0x000fc800078e3cff */
[----:B------:R-:W-:-:S05]  /*2f500*/  @P1 LOP3.LUT R5, R5, R4, RZ, 0x3c, !PT ;  /* 0x0000000405051212 */ /* 0x000fca00078e3cff */
[----:B------:R-:W4:Y:S04]  /*2f510*/  @P1 LDG.E.U16 R194, desc[UR60][R4.64] ;  /* 0x0000003c04c21981 */ /* 0x000f28000c1e1500 */
[----:B----4-:R0:W-:Y:S04]  /*2f520*/  STL [R1+0x354], R194 ;  /* 0x000354c201007387 */ /* 0x0101e80000100800 */
[----:B0-----:R-:W4:Y:S04]  /*2f530*/  LDL.LU R194, [R1+0x326c] ;  /* 0x00326c0001c27983 */ /* 0x001f280000300800 */
[----:B------:R-:W3:Y:S04]  /*2f540*/  LDL R4, [R1+0x1594] ;  /* 0x0015940001047983 */ /* 0x000ee80000100800 */
[----:B------:R-:W3:Y:S01]  /*2f550*/  LDL R5, [R1+0x1598] ;  /* 0x0015980001057983 */ /* 0x000ee20000100800 */
[----:B------:R-:W-:-:S02]  /*2f560*/  PRMT R183, RZ, 0x7610, R183 ;  /* 0x00007610ffb77816 */ /* 0x000fc400000000b7 */
[----:B---3--:R-:W-:-:S04]  /*2f570*/  @P1 LOP3.LUT R5, R5, R4, RZ, 0x3c, !PT ;  /* 0x0000000405051212 */ /* 0x008fc800078e3cff */
[----:B------:R-:W-:-:S04]  /*2f580*/  @P1 LOP3.LUT R4, R5, R4, RZ, 0x3c, !PT ;  /* 0x0000000405041212 */ /* 0x000fc800078e3cff */
[----:B------:R-:W-:-:S05]  /*2f590*/  @P1 LOP3.LUT R5, R5, R4, RZ, 0x3c, !PT ;  /* 0x0000000405051212 */ /* 0x000fca00078e3cff */
[----:B------:R-:W3:Y:S01]  /*2f5a0*/  @P1 LDG.E.U16 R183, desc[UR60][R4.64] ;  /* 0x0000003c04b71981 */ /* 0x000ee2000c1e1500 */
[----:B------:R-:W-:-:S03]  /*2f5b0*/  ISETP.GT.AND P0, PT, R200, 0xb6, PT ;  /* 0x000000b6c800780c */ /* 0x000fc60003f04270 */
[----:B---3--:R0:W-:Y:S04]  /*2f5c0*/  STL [R1+0x350], R183 ;  /* 0x000350b701007387 */ /* 0x0081e80000100800 */
[----:B0-----:R-:W3:Y:S04]  /*2f5d0*/  LDL.LU R183, [R1+0x3268] ;  /* 0x0032680001b77983 */ /* 0x001ee80000300800 */
[----:B------:R-:W2:Y:S04]  /*2f5e0*/  LDL R4, [R1+0x158c] ;  /* 0x00158c0001047983 */ /* 0x000ea80000100800 */
[----:B------:R-:W2:Y:S01]  /*2f5f0*/  LDL R5, [R1+0x1590] ;  /* 0x0015900001057983 */ /* 0x000ea20000100800 */
[----:B------:R-:W-:-:S02]  /*2f600*/  PRMT R182, RZ, 0x7610, R182 ;  /* 0x00007610ffb67816 */ /* 0x000fc400000000b6 */
[----:B--2---:R-:W-:-:S04]  /*2f610*/  @P0 LOP3.LUT R5, R5, R4, RZ, 0x3c, !PT ;  /* 0x0000000405050212 */ /* 0x004fc800078e3cff */
        /* <DEDUP_REMOVED lines=66> */
[----:B------:R-:W4:Y:S01]  /*2fa40*/  @P1 LDG.E.U16 R174, desc[UR60][R4.64] ;  /* 0x0000003c04ae1981 */ /* 0x000f22000c1e1500 */
[----:B------:R-:W-:-:S03]  /*2fa50*/  ISETP.GT.AND P0, PT, R200, 0xb8, PT ;  /* 0x000000b8c800780c */ /* 0x000fc60003f04270 */
        /* <DEDUP_REMOVED lines=859> */
[----:B------:R0:W4:Y:S04]  /*33010*/  @P1 LDG.E.U16 R195, desc[UR60][R4.64] ;  /* 0x0000003c04c31981 */ /* 0x000128000c1e1500 */
[----:B------:R-:W0:Y:S04]  /*33020*/  LDL R4, [R1+0x1264] ;  /* 0x0012640001047983 */ /* 0x000e280000100800 */
[----:B------:R-:W0:Y:S01]  /*33030*/  LDL R5, [R1+0x1268] ;  /* 0x0012680001057983 */ /* 0x000e220000100800 */
[----:B------:R-:W-:Y:S02]  /*33040*/  PRMT R240, RZ, 0x7610, R240 ;  /* 0x00007610fff07816 */ /* 0x000fe400000000f0 */
[----:B0-----:R-:W-:-:S04]  /*33050*/  @P1 LOP3.LUT R5, R5, R4, RZ, 0x3c, !PT ;  /* 0x0000000405051212 */ /* 0x001fc800078e3cff */
[----:B------:R-:W-:-:S04]  /*33060*/  @P1 LOP3.LUT R4, R5, R4, RZ, 0x3c, !PT ;  /* 0x0000000405041212 */ /* 0x000fc800078e3cff */
[----:B------:R-:W-:-:S05]  /*33070*/  @P1 LOP3.LUT R5, R5, R4, RZ, 0x3c, !PT ;  /* 0x0000000405051212 */ /* 0x000fca00078e3cff */
[----:B------:R-:W3:Y:S04]  /*33080*/  @P1 LDG.E.U16 R240, desc[UR60][R4.64] ;  /* 0x0000003c04f01981 */ /* 0x000ee8000c1e1500 */
[----:B----4-:R0:W-:Y:S04]  /*33090*/  STL [R1+0x1bc], R195 ;  /* 0x0001bcc301007387 */ /* 0x0101e80000100800 */
[----:B0-----:R-:W4:Y:S04]  /*330a0*/  LDL R195, [R1+0x1248] ;  /* 0x0012480001c37983 */ /* 0x001f280000100800 */
        /* <DEDUP_REMOVED lines=8> */
[----:B------:R0:W2:Y:S04]  /*33130*/  @P1 LDG.E.U16 R192, desc[UR60][R4.64] ;  /* 0x0000003c04c01981 */ /* 0x0000a8000c1e1500 */
[----:B------:R-:W0:Y:S04]  /*33140*/  LDL R4, [R1+0x1254] ;  /* 0x0012540001047983 */ /* 0x000e280000100800 */
[----:B------:R-:W0:Y:S01]  /*33150*/  LDL R5, [R1+0x1258] ;  /* 0x0012580001057983 */ /* 0x000e220000100800 */
[----:B------:R-:W-:Y:S02]  /*33160*/  PRMT R193, RZ, 0x7610, R193 ;  /* 0x00007610ffc17816 */ /* 0x000fe400000000c1 */
[----:B0-----:R-:W-:-:S04]  /*33170*/  @P1 LOP3.LUT R5, R5, R4, RZ, 0x3c, !PT ;  /* 0x0000000405051212 */ /* 0x001fc800078e3cff */
[----:B------:R-:W-:-:S04]  /*33180*/  @P1 LOP3.LUT R4, R5, R4, RZ, 0x3c, !PT ;  /* 0x0000000405041212 */ /* 0x000fc800078e3cff */
[----:B------:R-:W-:Y:S01]  /*33190*/  @P1 LOP3.LUT R5, R5, R4, RZ, 0x3c, !PT ;  /* 0x0000000405051212 */ /* 0x000fe200078e3cff */
[----:B--2---:R-:W-:Y:S04]  /*331a0*/  STL [R1+0x3004], R192 ;  /* 0x003004c001007387 */ /* 0x004fe80000100800 */
[----:B------:R0:W2:Y:S04]  /*331b0*/  @P1 LDG.E.U16 R193, desc[UR60][R4.64] ;  /* 0x0000003c04c11981 */ /* 0x0000a8000c1e1500 */
[----:B------:R-:W0:Y:S04]  /*331c0*/  LDL R4, [R1+0x124c] ;  /* 0x00124c0001047983 */ /* 0x000e280000100800 */
[----:B------:R-:W0:Y:S01]  /*331d0*/  LDL R5, [R1+0x1250] ;  /* 0x0012500001057983 */ /* 0x000e220000100800 */
[----:B------:R-:W-:-:S02]  /*331e0*/  ISETP.GT.AND P0, PT, R200, 0xd0, PT ;  /* 0x000000d0c800780c */ /* 0x000fc40003f04270 */
[----:B------:R-:W-:-:S11]  /*331f0*/  PRMT R244, RZ, 0x7610, R244 ;  /* 0x00007610fff47816 */ /* 0x000fd600000000f4 */
[----:B0-----:R-:W-:-:S04]  /*33200*/  @P0 LOP3.LUT R5, R5, R4, RZ, 0x3c, !PT ;  /* 0x0000000405050212 */ /* 0x001fc800078e3cff */
[----:B------:R-:W-:-:S04]  /*33210*/  @P0 LOP3.LUT R4, R5, R4, RZ, 0x3c, !PT ;  /* 0x0000000405040212 */ /* 0x000fc800078e3cff */
[----:B------:R-:W-:-:S05]  /*33220*/  @P0 LOP3.LUT R5, R5, R4, RZ, 0x3c, !PT ;  /* 0x0000000405050212 */ /* 0x000fca00078e3cff */
[----:B------:R-:W4:Y:S04]  /*33230*/  @P0 LDG.E.U16 R244, desc[UR60][R4.64] ;  /* 0x0000003c04f40981 */ /* 0x000f28000c1e1500 */
[----:B--2---:R-:W-:Y:S01]  /*33240*/  STL [R1+0x3008], R193 ;  /* 0x003008c101007387 */ /* 0x004fe20000100800 */
[----:B------:R-:W-:-:S03]  /*33250*/  PRMT R246, RZ, 0x7610, R246 ;  /* 0x00007610fff67816 */ /* 0x000fc600000000f6 */
[----:B----4-:R0:W-:Y:S04]  /*33260*/  STL [R1+0x38], R244 ;  /* 0x000038f401007387 */ /* 0x0101e80000100800 */
[----:B0-----:R-:W2:Y:S04]  /*33270*/  LDL.LU R244, [R1+0x30d0] ;  /* 0x0030d00001f47983 */ /* 0x001ea80000300800 */
[----:B------:R-:W4:Y:S01]  /*33280*/  LDL R5, [R1+0x1244] ;  /* 0x0012440001057983 */ /* 0x000f220000100800 */
[----:B------:R-:W-:-:S03]  /*33290*/  @P0 IMAD.MOV.U32 R4, RZ, RZ, R195 ;  /* 0x000000ffff040224 */ /* 0x000fc600078e00c3 */
[----:B------:R-:W3:Y:S04]  /*332a0*/  LDL R195, [R1+0x1220] ;  /* 0x0012200001c37983 */ /* 0x000ee80000100800 */
[----:B----4-:R-:W4:Y:S04]  /*332b0*/  @P0 LDG.E.U16 R246, desc[UR60][R4.64] ;  /* 0x0000003c04f60981 */ /* 0x010f28000c1e1500 */
[----:B----4-:R0:W-:Y:S04]  /*332c0*/  STL [R1+0x34], R246 ;  /* 0x000034f601007387 */ /* 0x0101e80000100800 */
[----:B0-----:R-:W4:Y:S04]  /*332d0*/  LDL.LU R246, [R1+0x30cc] ;  /* 0x0030cc0001f67983 */ /* 0x001f280000300800 */
        /* <DEDUP_REMOVED lines=32> */
[----:B------:R-:W2:Y:S04]  /*334e0*/  @P1 LDG.E.U16 R252, desc[UR60][R4.64] ;  /* 0x0000003c04fc1981 */ /* 0x000ea8000c1e1500 */
[----:B----4-:R0:W-:Y:S04]  /*334f0*/  STL [R1+0x1a4], R251 ;  /* 0x0001a4fb01007387 */ /* 0x0101e80000100800 */
[----:B0-----:R-:W4:Y:S04]  /*33500*/  LDL R251, [R1+0x1208] ;  /* 0x0012080001fb7983 */ /* 0x001f280000100800 */
[----:B--2---:R0:W-:Y:S04]  /*33510*/  STL [R1+0x1a0], R252 ;  /* 0x0001a0fc01007387 */ /* 0x0041e80000100800 */
[----:B0-----:R-:W2:Y:S04]  /*33520*/  LDL.LU R252, [R1+0x30c0] ;  /* 0x0030c00001fc7983 */ /* 0x001ea80000300800 */
[----:B------:R-:W3:Y:S01]  /*33530*/  LDL R5, [R1+0x121c] ;  /* 0x00121c0001057983 */ /* 0x000ee20000100800 */
[----:B------:R-:W-:Y:S01]  /*33540*/  PRMT R0, RZ, 0x7610, R0 ;  /* 0x00007610ff007816 */ /* 0x000fe20000000000 */
[----:B------:R-:W-:-:S02]  /*33550*/  @P1 IMAD.MOV.U32 R4, RZ, RZ, R195 ;  /* 0x000000ffff041224 */ /* 0x000fc400078e00c3 */
[----:B------:R-:W2:Y:S04]  /*33560*/  LDL R195, [R1+0x1200] ;  /* 0x0012000001c37983 */ /* 0x000ea80000100800 */
[----:B---3--:R-:W3:Y:S04]  /*33570*/  @P1 LDG.E.U16 R0, desc[UR60][R4.64] ;  /* 0x0000003c04001981 */ /* 0x008ee8000c1e1500 */
        /* <DEDUP_REMOVED lines=11> */
[----:B------:R-:W-:Y:S02]  /*33630*/  ISETP.GT.AND P0, PT, R200, 0xd2, PT ;  /* 0x000000d2c800780c */ /* 0x000fe40003f04270 */
[----:B------:R-:W-:-:S11]  /*33640*/  PRMT R183, RZ, 0x7610, R183 ;  /* 0x00007610ffb77816 */ /* 0x000fd600000000b7 */
[----:B0-----:R-:W-:-:S04]  /*33650*/  @P0 LOP3.LUT R5, R5, R4, RZ, 0x3c, !PT ;  /* 0x0000000405050212 */ /* 0x001fc800078e3cff */
[----:B------:R-:W-:-:S04]  /*33660*/  @P0 LOP3.LUT R4, R5, R4, RZ, 0x3c, !PT ;  /* 0x0000000405040212 */ /* 0x000fc800078e3cff */
[----:B------:R-:W-:Y:S01]  /*33670*/  @P0 LOP3.LUT R5, R5, R4, RZ, 0x3c, !PT ;  /* 0x0000000405050212 */ /* 0x000fe200078e3cff */
[----:B----4-:R0:W-:Y:S04]  /*33680*/  STL [R1+0x198], R194 ;  /* 0x000198c201007387 */ /* 0x0101e80000100800 */
[----:B------:R1:W4:Y:S01]  /*33690*/  @P0 LDG.E.U16 R183, desc[UR60][R4.64] ;  /* 0x0000003c04b70981 */ /* 0x000322000c1e1500 */
[----:B------:R-:W-:-:S03]  /*336a0*/  PRMT R182, RZ, 0x7610, R182 ;  /* 0x00007610ffb67816 */ /* 0x000fc600000000b6 */
[----:B0-----:R-:W3:Y:S04]  /*336b0*/  LDL R194, [R1+0x11f8] ;  /* 0x0011f80001c27983 */ /* 0x001ee80000100800 */
[----:B------:R-:W2:Y:S01]  /*336c0*/  LDL R5, [R1+0x1204] ;  /* 0x0012040001057983 */ /* 0x000ea20000100800 */
[----:B-1----:R-:W-:-:S03]  /*336d0*/  @P0 IMAD.MOV.U32 R4, RZ, RZ, R251 ;  /* 0x000000ffff040224 */ /* 0x002fc600078e00fb */
[----:B----4-:R0:W-:Y:S01]  /*336e0*/  STL [R1+0x194], R183 ;  /* 0x000194b701007387 */ /* 0x0101e20000100800 */
[----:B------:R-:W-:-:S03]  /*336f0*/  PRMT R181, RZ, 0x7610, R181 ;  /* 0x00007610ffb57816 */ /* 0x000fc600000000b5 */
[----:B------:R-:W4:Y:S04]  /*33700*/  LDL R251, [R1+0x11e4] ;  /* 0x0011e40001fb7983 */ /* 0x000f280000100800 */
[----:B--2---:R1:W2:Y:S04]  /*33710*/  @P0 LDG.E.U16 R182, desc[UR60][R4.64] ;  /* 0x0000003c04b60981 */ /* 0x0042a8000c1e1500 */
[----:B0-----:R-:W4:Y:S04]  /*33720*/  LDL R183, [R1+0x11f0] ;  /* 0x0011f00001b77983 */ /* 0x001f280000100800 */
[----:B------:R-:W3:Y:S01]  /*33730*/  LDL R5, [R1+0x11fc] ;  /* 0x0011fc0001057983 */ /* 0x000ee20000100800 */
[----:B-1----:R-:W-:-:S03]  /*33740*/  @P0 IMAD.MOV.U32 R4, RZ, RZ, R195 ;  /* 0x000000ffff040224 */ /* 0x002fc600078e00c3 */
[----:B--2---:R0:W-:Y:S01]  /*33750*/  STL [R1+0x190], R182 ;  /* 0x000190b601007387 */ /* 0x0041e20000100800 */
[----:B------:R-:W-:-:S03]  /*33760*/  PRMT R15, RZ, 0x7610, R15 ;  /* 0x00007610ff0f7816 */ /* 0x000fc6000000000f */
[----:B------:R-:W2:Y:S04]  /*33770*/  LDL R195, [R1+0x11dc] ;  /* 0x0011dc0001c37983 */ /* 0x000ea80000100800 */
[----:B---3--:R1:W3:Y:S04]  /*33780*/  @P0 LDG.E.U16 R181, desc[UR60][R4.64] ;  /* 0x0000003c04b50981 */ /* 0x0082e8000c1e1500 */
[----:B0-----:R-:W2:Y:S04]  /*33790*/  LDL R182, [R1+0x11e8] ;  /* 0x0011e80001b67983 */ /* 0x001ea80000100800 */
[----:B------:R-:W4:Y:S01]  /*337a0*/  LDL R5, [R1+0x11f4] ;  /* 0x0011f40001057983 */ /* 0x000f220000100800 */
[----:B-1----:R-:W-:Y:S01]  /*337b0*/  @P0 IMAD.MOV.U32 R4, RZ, RZ, R194 ;  /* 0x000000ffff040224 */ /* 0x002fe200078e00c2 */
[----:B------:R-:W-:-:S02]  /*337c0*/  ISETP.GT.AND P1, PT, R200, 0xd3, PT ;  /* 0x000000d3c800780c */ /* 0x000fc40003f24270 */
[----:B---3--:R0:W-:Y:S01]  /*337d0*/  STL [R1+0x18c], R181 ;  /* 0x00018cb501007387 */ /* 0x0081e20000100800 */
[----:B------:R-:W-:Y:S02]  /*337e0*/  PRMT R175, RZ, 0x7610, R175 ;  /* 0x00007610ffaf7816 */ /* 0x000fe400000000af */
[----:B------:R-:W-:Y:S02]  /*337f0*/  PRMT R156, RZ, 0x7610, R156 ;  /* 0x00007610ff9c7816 */ /* 0x000fe4000000009c */
[----:B------:R-:W-:Y:S01]  /*33800*/  PRMT R9, RZ, 0x7610, R9 ;  /* 0x00007610ff097816 */ /* 0x000fe20000000009 */
[----:B------:R-:W3:Y:S04]  /*33810*/  LDL R194, [R1+0x11d4] ;  /* 0x0011d40001c27983 */ /* 0x000ee80000100800 */
[----:B----4-:R1:W4:Y:S04]  /*33820*/  @P0 LDG.E.U16 R15, desc[UR60][R4.64] ;  /* 0x0000003c040f0981 */ /* 0x010328000c1e1500 */
[----:B0-----:R-:W3:Y:S04]  /*33830*/  LDL R181, [R1+0x11e0] ;  /* 0x0011e00001b57983 */ /* 0x001ee80000100800 */
[----:B------:R-:W2:Y:S01]  /*33840*/  LDL R5, [R1+0x11ec] ;  /* 0x0011ec0001057983 */ /* 0x000ea20000100800 */
[----:B-1----:R-:W-:-:S05]  /*33850*/  @P1 IMAD.MOV.U32 R4, RZ, RZ, R183 ;  /* 0x000000ffff041224 */ /* 0x002fca00078e00b7 */
[----:B--2---:R0:W2:Y:S02]  /*33860*/  @P1 LDG.E.U16 R175, desc[UR60][R4.64] ;  /* 0x0000003c04af1981 */ /* 0x0040a4000c1e1500 */
[----:B0-----:R-:W-:Y:S02]  /*33870*/  @P1 IMAD.MOV.U32 R4, RZ, RZ, R182 ;  /* 0x000000ffff041224 */ /* 0x001fe400078e00b6 */
[----:B------:R-:W-:-:S05]  /*33880*/  @P1 IMAD.MOV.U32 R5, RZ, RZ, R251 ;  /* 0x000000ffff051224 */ /* 0x000fca00078e00fb */
[----:B------:R3:W2:Y:S02]  /*33890*/  @P1 LDG.E.U16 R156, desc[UR60][R4.64] ;  /* 0x0000003c049c1981 */ /* 0x0006a4000c1e1500 */
[----:B---3--:R-:W-:Y:S02]  /*338a0*/  @P1 IMAD.MOV.U32 R4, RZ, RZ, R181 ;  /* 0x000000ffff041224 */ /* 0x008fe400078e00b5 */
[----:B------:R-:W-:-:S05]  /*338b0*/  @P1 IMAD.MOV.U32 R5, RZ, RZ, R195 ;  /* 0x000000ffff051224 */ /* 0x000fca00078e00c3 */
[----:B------:R-:W3:Y:S04]  /*338c0*/  @P1 LDG.E.U16 R9, desc[UR60][R4.64] ;  /* 0x0000003c04091981 */ /* 0x000ee8000c1e1500 */
[----:B----4-:R0:W-:Y:S04]  /*338d0*/  STL [R1+0x188], R15 ;  /* 0x0001880f01007387 */ /* 0x0101e80000100800 */
[----:B------:R-:W4:Y:S04]  /*338e0*/  LDL R183, [R1+0x11cc] ;  /* 0x0011cc0001b77983 */ /* 0x000f280000100800 */
[----:B0-----:R-:W4:Y:S04]  /*338f0*/  LDL R15, [R1+0x11d8] ;  /* 0x0011d800010f7983 */ /* 0x001f280000100800 */
[----:B--2---:R0:W-:Y:S04]  /*33900*/  STL [R1+0x184], R175 ;  /* 0x000184af01007387 */ /* 0x0041e80000100800 */
[----:B------:R-:W2:Y:S04]  /*33910*/  LDL R182, [R1+0x11c4] ;  /* 0x0011c40001b67983 */ /* 0x000ea80000100800 */
[----:B0-----:R-:W2:Y:S01]  /*33920*/  LDL R175, [R1+0x11d0] ;  /* 0x0011d00001af7983 */ /* 0x001ea20000100800 */
[----:B------:R-:W-:-:S03]  /*33930*/  ISETP.GT.AND P0, PT, R200, 0xd4, PT ;  /* 0x000000d4c800780c */ /* 0x000fc60003f04270 */
[----:B------:R0:W-:Y:S04]  /*33940*/  STL [R1+0x180], R156 ;  /* 0x0001809c01007387 */ /* 0x0001e80000100800 */
[----:B------:R-:W2:Y:S04]  /*33950*/  LDL R181, [R1+0x11bc] ;  /* 0x0011bc0001b57983 */ /* 0x000ea80000100800 */
[----:B0-----:R-:W2:Y:S01]  /*33960*/  LDL R156, [R1+0x11c8] ;  /* 0x0011c800019c7983 */ /* 0x001ea20000100800 */
[----:B------:R-:W-:-:S03]  /*33970*/  PRMT R14, RZ, 0x7610, R14 ;  /* 0x00007610ff0e7816 */ /* 0x000fc6000000000e */
[----:B---3--:R0:W-:Y:S01]  /*33980*/  STL [R1+0x17c], R9 ;  /* 0x00017c0901007387 */ /* 0x0081e20000100800 */
[----:B------:R-:W-:-:S03]  /*33990*/  @P1 IMAD.MOV.U32 R5, RZ, RZ, R194 ;  /* 0x000000ffff051224 */ /* 0x000fc600078e00c2 */
[----:B0-----:R-:W3:Y:S01]  /*339a0*/  LDL R9, [R1+0x11c0] ;  /* 0x0011c00001097983 */ /* 0x001ee20000100800 */
[----:B----4-:R-:W-:Y:S01]  /*339b0*/  @P1 IMAD.MOV.U32 R4, RZ, RZ, R15 ;  /* 0x000000ffff041224 */ /* 0x010fe200078e000f */
[----:B------:R-:W-:Y:S02]  /*339c0*/  PRMT R174, RZ, 0x7610, R174 ;  /* 0x00007610ffae7816 */ /* 0x000fe400000000ae */
[----:B------:R-:W-:Y:S02]  /*339d0*/  PRMT R7, RZ, 0x7610, R7 ;  /* 0x00007610ff077816 */ /* 0x000fe40000000007 */
[----:B------:R-:W-:Y:S01]  /*339e0*/  PRMT R17, RZ, 0x7610, R17 ;  /* 0x00007610ff117816 */ /* 0x000fe20000000011 */
[----:B------:R-:W4:Y:S04]  /*339f0*/  LDL R15, [R1+0x11b4] ;  /* 0x0011b400010f7983 */ /* 0x000f280000100800 */
[----:B------:R0:W4:Y:S02]  /*33a00*/  @P1 LDG.E.U16 R14, desc[UR60][R4.64] ;  /* 0x0000003c040e1981 */ /* 0x000124000c1e1500 */
[----:B0-----:R-:W-:-:S02]  /*33a10*/  @P0 IMAD.MOV.U32 R5, RZ, RZ, R183 ;  /* 0x000000ffff050224 */ /* 0x001fc400078e00b7 */
[----:B--2---:R-:W-:-:S05]  /*33a20*/  @P0 IMAD.MOV.U32 R4, RZ, RZ, R175 ;  /* 0x000000ffff040224 */ /* 0x004fca00078e00af */
[----:B------:R0:W2:Y:S02]  /*33a30*/  @P0 LDG.E.U16 R174, desc[UR60][R4.64] ;  /* 0x0000003c04ae0981 */ /* 0x0000a4000c1e1500 */
[----:B0-----:R-:W-:Y:S02]  /*33a40*/  @P0 IMAD.MOV.U32 R5, RZ, RZ, R182 ;  /* 0x000000ffff050224 */ /* 0x001fe400078e00b6 */
[----:B------:R-:W-:-:S05]  /*33a50*/  @P0 IMAD.MOV.U32 R4, RZ, RZ, R156 ;  /* 0x000000ffff040224 */ /* 0x000fca00078e009c */
[----:B------:R0:W2:Y:S02]  /*33a60*/  @P0 LDG.E.U16 R7, desc[UR60][R4.64] ;  /* 0x0000003c04070981 */ /* 0x0000a4000c1e1500 */
[----:B0-----:R-:W-:Y:S02]  /*33a70*/  @P0 IMAD.MOV.U32 R5, RZ, RZ, R181 ;  /* 0x000000ffff050224 */ /* 0x001fe400078e00b5 */
[----:B---3--:R-:W-:-:S05]  /*33a80*/  @P0 IMAD.MOV.U32 R4, RZ, RZ, R9 ;  /* 0x000000ffff040224 */ /* 0x008fca00078e0009 */
        /* <DEDUP_REMOVED lines=14> */
[----:B------:R-:W3:Y:S04]  /*33b70*/  LDL R15, [R1+0x1194] ;  /* 0x00119400010f7983 */ /* 0x000ee80000100800 */
[----:B0-----:R-:W3:Y:S01]  /*33b80*/  LDL R17, [R1+0x119c] ;  /* 0x00119c0001117983 */ /* 0x001ee20000100800 */
[----:B----4-:R-:W-:-:S03]  /*33b90*/  @P0 IMAD.MOV.U32 R4, RZ, RZ, R14 ;  /* 0x000000ffff040224 */ /* 0x010fc600078e000e */
[----:B------:R-:W4:Y:S04]  /*33ba0*/  LDL R14, [R1+0x1198] ;  /* 0x00119800010e7983 */ /* 0x000f280000100800 */
[----:B------:R0:W4:Y:S02]  /*33bb0*/  @P0 LDG.E.U16 R180, desc[UR60][R4.64] ;  /* 0x0000003c04b40981 */ /* 0x000124000c1e1500 */
[----:B0-----:R-:W-:Y:S02]  /*33bc0*/  @P1 IMAD.MOV.U32 R5, RZ, RZ, R175 ;  /* 0x000000ffff051224 */ /* 0x001fe400078e00af */
[----:B------:R-:W4:Y:S01]  /*33bd0*/  LDL R175, [R1+0x118c] ;  /* 0x00118c0001af7983 */ /* 0x000f220000100800 */
[----:B--2---:R-:W-:-:S03]  /*33be0*/  @P1 IMAD.MOV.U32 R4, RZ, RZ, R174 ;  /* 0x000000ffff041224 */ /* 0x004fc600078e00ae */
[----:B------:R-:W2:Y:S01]  /*33bf0*/  LDL R174, [R1+0x1190] ;  /* 0x0011900001ae7983 */ /* 0x000ea20000100800 */
[----:B------:R-:W-:Y:S02]  /*33c00*/  PRMT R179, RZ, 0x7610, R179 ;  /* 0x00007610ffb37816 */ /* 0x000fe400000000b3 */
[----:B------:R-:W-:-:S04]  /*33c10*/  PRMT R178, RZ, 0x7610, R178 ;  /* 0x00007610ffb27816 */ /* 0x000fc800000000b2 */
[----:B------:R0:W2:Y:S01]  /*33c20*/  @P1 LDG.E.U16 R179, desc[UR60][R4.64] ;  /* 0x0000003c04b31981 */ /* 0x0000a2000c1e1500 */
[----:B------:R-:W-:Y:S02]  /*33c30*/  PRMT R177, RZ, 0x7610, R177 ;  /* 0x00007610ffb17816 */ /* 0x000fe400000000b1 */
[----:B------:R-:W-:Y:S01]  /*33c40*/  ISETP.GT.AND P0, PT, R200, 0xd6, PT ;  /* 0x000000d6c800780c */ /* 0x000fe20003f04270 */
[----:B0-----:R-:W-:Y:S02]  /*33c50*/  @P1 IMAD.MOV.U32 R4, RZ, RZ, R7 ;  /* 0x000000ffff041224 */ /* 0x001fe400078e0007 */
[----:B------:R-:W-:Y:S01]  /*33c60*/  @P1 IMAD.MOV.U32 R5, RZ, RZ, R156 ;  /* 0x000000ffff051224 */ /* 0x000fe200078e009c */
[----:B------:R-:W2:Y:S04]  /*33c70*/  LDL R7, [R1+0x1188] ;  /* 0x0011880001077983 */ /* 0x000ea80000100800 */
[----:B------:R-:W2:Y:S04]  /*33c80*/  LDL R156, [R1+0x1184] ;  /* 0x00118400019c7983 */ /* 0x000ea80000100800 */
[----:B------:R0:W2:Y:S01]  /*33c90*/  @P1 LDG.E.U16 R178, desc[UR60][R4.64] ;  /* 0x0000003c04b21981 */ /* 0x0000a2000c1e1500 */
[----:B------:R-:W-:Y:S01]  /*33ca0*/  PRMT R176, RZ, 0x7610, R176 ;  /* 0x00007610ffb07816 */ /* 0x000fe200000000b0 */
[----:B0-----:R-:W-:-:S02]  /*33cb0*/  @P1 IMAD.MOV.U32 R4, RZ, RZ, R9 ;  /* 0x000000ffff041224 */ /* 0x001fc400078e0009 */
[----:B---3--:R-:W-:Y:S01]  /*33cc0*/  @P1 IMAD.MOV.U32 R5, RZ, RZ, R17 ;  /* 0x000000ffff051224 */ /* 0x008fe200078e0011 */
[----:B------:R-:W-:Y:S02]  /*33cd0*/  PRMT R172, RZ, 0x7610, R172 ;  /* 0x00007610ffac7816 */ /* 0x000fe400000000ac */
[----:B------:R-:W-:Y:S01]  /*33ce0*/  PRMT R19, RZ, 0x7610, R19 ;  /* 0x00007610ff137816 */ /* 0x000fe20000000013 */
[----:B------:R-:W3:Y:S04]  /*33cf0*/  LDL R17, [R1+0x117c] ;  /* 0x00117c0001117983 */ /* 0x000ee80000100800 */
[----:B------:R4:W3:Y:S04]  /*33d00*/  @P1 LDG.E.U16 R177, desc[UR60][R4.64] ;  /* 0x0000003c04b11981 */ /* 0x0008e8000c1e1500 */
[----:B------:R-:W3:Y:S01]  /*33d10*/  LDL R9, [R1+0x1180] ;  /* 0x0011800001097983 */ /* 0x000ee20000100800 */
[----:B----4-:R-:W-:-:S02]  /*33d20*/  @P1 IMAD.MOV.U32 R4, RZ, RZ, R14 ;  /* 0x000000ffff041224 */ /* 0x010fc400078e000e */
[----:B------:R-:W-:Y:S01]  /*33d30*/  @P1 IMAD.MOV.U32 R5, RZ, RZ, R15 ;  /* 0x000000ffff051224 */ /* 0x000fe200078e000f */
[----:B------:R-:W4:Y:S04]  /*33d40*/  LDL R14, [R1+0x1178] ;  /* 0x00117800010e7983 */ /* 0x000f280000100800 */
[----:B------:R-:W4:Y:S04]  /*33d50*/  LDL R15, [R1+0x1174] ;  /* 0x00117400010f7983 */ /* 0x000f280000100800 */
[----:B------:R0:W4:Y:S02]  /*33d60*/  @P1 LDG.E.U16 R176, desc[UR60][R4.64] ;  /* 0x0000003c04b01981 */ /* 0x000124000c1e1500 */
[----:B0-----:R-:W-:-:S02]  /*33d70*/  @P0 IMAD.MOV.U32 R5, RZ, RZ, R175 ;  /* 0x000000ffff050224 */ /* 0x001fc400078e00af */
[----:B--2---:R-:W-:-:S05]  /*33d80*/  @P0 IMAD.MOV.U32 R4, RZ, RZ, R174 ;  /* 0x000000ffff040224 */ /* 0x004fca00078e00ae */
[----:B------:R0:W2:Y:S02]  /*33d90*/  @P0 LDG.E.U16 R172, desc[UR60][R4.64] ;  /* 0x0000003c04ac0981 */ /* 0x0000a4000c1e1500 */
[----:B0-----:R-:W-:Y:S02]  /*33da0*/  @P0 IMAD.MOV.U32 R4, RZ, RZ, R7 ;  /* 0x000000ffff040224 */ /* 0x001fe400078e0007 */
[----:B------:R-:W-:-:S05]  /*33db0*/  @P0 IMAD.MOV.U32 R5, RZ, RZ, R156 ;  /* 0x000000ffff050224 */ /* 0x000fca00078e009c */
[----:B------:R3:W4:Y:S04]  /*33dc0*/  @P0 LDG.E.U16 R19, desc[UR60][R4.64] ;  /* 0x0000003c04130981 */ /* 0x000728000c1e1500 */
[----:B--2---:R0:W-:Y:S04]  /*33dd0*/  STL [R1+0x154], R172 ;  /* 0x000154ac01007387 */ /* 0x0041e80000100800 */
[----:B------:R-:W2:Y:S04]  /*33de0*/  LDL R156, [R1+0x1170] ;  /* 0x00117000019c7983 */ /* 0x000ea80000100800 */
[----:B------:R-:W2:Y:S04]  /*33df0*/  LDL R7, [R1+0x1168] ;  /* 0x0011680001077983 */ /* 0x000ea80000100800 */
[----:B0-----:R-:W2:Y:S04]  /*33e00*/  LDL R172, [R1+0x116c] ;  /* 0x00116c0001ac7983 */ /* 0x001ea80000100800 */
[----:B------:R-:W-:Y:S01]  /*33e10*/  STL [R1+0x168], R180 ;  /* 0x000168b401007387 */ /* 0x000fe20000100800 */
[----:B------:R-:W-:Y:S01]  /*33e20*/  PRMT R153, RZ, 0x7610, R153 ;  /* 0x00007610ff997816 */ /* 0x000fe20000000099 */
[----:B---3--:R-:W-:Y:S01]  /*33e30*/  @P0 IMAD.MOV.U32 R5, RZ, RZ, R17 ;  /* 0x000000ffff050224 */ /* 0x008fe200078e0011 */
[----:B------:R-:W-:Y:S01]  /*33e40*/  ISETP.GT.AND P1, PT, R200, 0xd7, PT ;  /* 0x000000d7c800780c */ /* 0x000fe20003f24270 */
[----:B------:R-:W-:Y:S01]  /*33e50*/  @P0 IMAD.MOV.U32 R4, RZ, RZ, R9 ;  /* 0x000000ffff040224 */ /* 0x000fe200078e0009 */
[----:B----4-:R0:W-:Y:S04]  /*33e60*/  STL [R1+0x150], R19 ;  /* 0x0001501301007387 */ /* 0x0101e80000100800 */
[----:B------:R-:W3:Y:S04]  /*33e70*/  LDL R17, [R1+0x115c] ;  /* 0x00115c0001117983 */ /* 0x000ee80000100800 */
[----:B------:R1:W4:Y:S04]  /*33e80*/  @P0 LDG.E.U16 R153, desc[UR60][R4.64] ;  /* 0x0000003c04990981 */ /* 0x000328000c1e1500 */
[----:B0-----:R-:W3:Y:S04]  /*33e90*/  LDL R19, [R1+0x1164] ;  /* 0x0011640001137983 */ /* 0x001ee80000100800 */
[----:B------:R-:W-:Y:S04]  /*33ea0*/  STL [R1+0x164], R179 ;  /* 0x000164b301007387 */ /* 0x000fe80000100800 */
[----:B------:R-:W4:Y:S01]  /*33eb0*/  LDL R9, [R1+0x1160] ;  /* 0x0011600001097983 */ /* 0x000f220000100800 */
[----:B------:R-:W-:Y:S01]  /*33ec0*/  PRMT R173, RZ, 0x7610, R173 ;  /* 0x00007610ffad7816 */ /* 0x000fe200000000ad */
[----:B-1----:R-:W-:-:S02]  /*33ed0*/  @P0 IMAD.MOV.U32 R4, RZ, RZ, R14 ;  /* 0x000000ffff040224 */ /* 0x002fc400078e000e */
[----:B------:R-:W-:Y:S01]  /*33ee0*/  @P0 IMAD.MOV.U32 R5, RZ, RZ, R15 ;  /* 0x000000ffff050224 */ /* 0x000fe200078e000f */
[----:B------:R-:W-:Y:S04]  /*33ef0*/  STL [R1+0x160], R178 ;  /* 0x000160b201007387 */ /* 0x000fe80000100800 */
[----:B------:R-:W4:Y:S04]  /*33f00*/  LDL R15, [R1+0x1154] ;  /* 0x00115400010f7983 */ /* 0x000f280000100800 */
[----:B------:R-:W4:Y:S01]  /*33f10*/  LDL R14, [R1+0x1158] ;  /* 0x00115800010e7983 */ /* 0x000f220000100800 */
[----:B------:R-:W-:-:S03]  /*33f20*/  PRMT R190, RZ, 0x7610, R190 ;  /* 0x00007610ffbe7816 */ /* 0x000fc600000000be */
[----:B------:R2:W4:Y:S02]  /*33f30*/  @P0 LDG.E.U16 R173, desc[UR60][R4.64] ;  /* 0x0000003c04ad0981 */ /* 0x000524000c1e1500 */
[----:B--2---:R-:W-:Y:S02]  /*33f40*/  @P1 IMAD.MOV.U32 R4, RZ, RZ, R156 ;  /* 0x000000ffff041224 */ /* 0x004fe400078e009c */
[----:B------:R-:W-:-:S05]  /*33f50*/  @P1 IMAD.MOV.U32 R5, RZ, RZ, R172 ;  /* 0x000000ffff051224 */ /* 0x000fca00078e00ac */
[----:B------:R0:W2:Y:S01]  /*33f60*/  @P1 LDG.E.U16 R190, desc[UR60][R4.64] ;  /* 0x0000003c04be1981 */ /* 0x0000a2000c1e1500 */
[----:B------:R-:W-:Y:S02]  /*33f70*/  PRMT R191, RZ, 0x7610, R191 ;  /* 0x00007610ffbf7816 */ /* 0x000fe400000000bf */
[----:B------:R-:W-:Y:S01]  /*33f80*/  PRMT R188, RZ, 0x7610, R188 ;  /* 0x00007610ffbc7816 */ /* 0x000fe200000000bc */
[----:B0-----:R-:W-:Y:S02]  /*33f90*/  @P1 IMAD.MOV.U32 R4, RZ, RZ, R7 ;  /* 0x000000ffff041224 */ /* 0x001fe400078e0007 */
[----:B---3--:R-:W-:-:S05]  /*33fa0*/  @P1 IMAD.MOV.U32 R5, RZ, RZ, R19 ;  /* 0x000000ffff051224 */ /* 0x008fca00078e0013 */
[----:B------:R0:W3:Y:S01]  /*33fb0*/  @P1 LDG.E.U16 R191, desc[UR60][R4.64] ;  /* 0x0000003c04bf1981 */ /* 0x0000e2000c1e1500 */
[----:B------:R-:W-:-:S03]  /*33fc0*/  PRMT R189, RZ, 0x7610, R189 ;  /* 0x00007610ffbd7816 */ /* 0x000fc600000000bd */
[----:B----4-:R1:W-:Y:S01]  /*33fd0*/  STL [R1+0x14c], R153 ;  /* 0x00014c9901007387 */ /* 0x0103e20000100800 */
[----:B0-----:R-:W-:Y:S02]  /*33fe0*/  @P1 IMAD.MOV.U32 R4, RZ, RZ, R9 ;  /* 0x000000ffff041224 */ /* 0x001fe400078e0009 */
[----:B------:R-:W-:Y:S01]  /*33ff0*/  @P1 IMAD.MOV.U32 R5, RZ, RZ, R17 ;  /* 0x000000ffff051224 */ /* 0x000fe200078e0011 */
[----:B-1----:R-:W4:Y:S04]  /*34000*/  LDL R153, [R1+0x1150] ;  /* 0x0011500001997983 */ /* 0x002f280000100800 */
[----:B------:R0:W4:Y:S04]  /*34010*/  @P1 LDG.E.U16 R188, desc[UR60][R4.64] ;  /* 0x0000003c04bc1981 */ /* 0x000128000c1e1500 */
[----:B------:R-:W-:Y:S04]  /*34020*/  STL [R1+0x15c], R177 ;  /* 0x00015cb101007387 */ /* 0x000fe80000100800 */
[----:B------:R-:W4:Y:S01]  /*34030*/  LDL R156, [R1+0x114c] ;  /* 0x00114c00019c7983 */ /* 0x000f220000100800 */
[----:B0-----:R-:W-:-:S02]  /*34040*/  @P1 IMAD.MOV.U32 R4, RZ, RZ, R14 ;  /* 0x000000ffff041224 */ /* 0x001fc400078e000e */
[----:B------:R-:W-:-:S05]  /*34050*/  @P1 IMAD.MOV.U32 R5, RZ, RZ, R15 ;  /* 0x000000ffff051224 */ /* 0x000fca00078e000f */
[----:B------:R0:W4:Y:S04]  /*34060*/  @P1 LDG.E.U16 R189, desc[UR60][R4.64] ;  /* 0x0000003c04bd1981 */ /* 0x000128000c1e1500 */
[----:B--2---:R-:W-:Y:S04]  /*34070*/  STL [R1+0x300c], R190 ;  /* 0x00300cbe01007387 */ /* 0x004fe80000100800 */
[----:B------:R-:W-:Y:S04]  /*34080*/  STL [R1+0x158], R176 ;  /* 0x000158b001007387 */ /* 0x000fe80000100800 */
[----:B------:R-:W2:Y:S04]  /*34090*/  LDL R19, [R1+0x1144] ;  /* 0x0011440001137983 */ /* 0x000ea80000100800 */
[----:B------:R-:W2:Y:S01]  /*340a0*/  LDL R7, [R1+0x1148] ;  /* 0x0011480001077983 */ /* 0x000ea20000100800 */
[----:B------:R-:W-:-:S02]  /*340b0*/  ISETP.GT.AND P0, PT, R200, 0xd8, PT ;  /* 0x000000d8c800780c */ /* 0x000fc40003f04270 */
[----:B------:R-:W-:Y:S01]  /*340c0*/  PRMT R171, RZ, 0x7610, R171 ;  /* 0x00007610ffab7816 */ /* 0x000fe200000000ab */
[----:B---3--:R-:W-:Y:S04]  /*340d0*/  STL [R1+0x3010], R191 ;  /* 0x003010bf01007387 */ /* 0x008fe80000100800 */
[----:B------:R-:W3:Y:S04]  /*340e0*/  LDL R17, [R1+0x113c] ;  /* 0x00113c0001117983 */ /* 0x000ee80000100800 */
[----:B------:R-:W3:Y:S04]  /*340f0*/  LDL R9, [R1+0x1140] ;  /* 0x0011400001097983 */ /* 0x000ee80000100800 */
[----:B----4-:R-:W-:Y:S04]  /*34100*/  STL [R1+0x3014], R188 ;  /* 0x003014bc01007387 */ /* 0x010fe80000100800 */
[----:B------:R-:W4:Y:S04]  /*34110*/  LDL R15, [R1+0x1134] ;  /* 0x00113400010f7983 */ /* 0x000f280000100800 */
[----:B------:R-:W4:Y:S01]  /*34120*/  LDL R14, [R1+0x1138] ;  /* 0x00113800010e7983 */ /* 0x000f220000100800 */
[----:B0-----:R-:W-:-:S02]  /*34130*/  @P0 IMAD.MOV.U32 R4, RZ, RZ, R153 ;  /* 0x000000ffff040224 */ /* 0x001fc400078e0099 */
[----:B------:R-:W-:-:S05]  /*34140*/  @P0 IMAD.MOV.U32 R5, RZ, RZ, R156 ;  /* 0x000000ffff050224 */ /* 0x000fca00078e009c */
[----:B------:R2:W4:Y:S04]  /*34150*/  @P0 LDG.E.U16 R171, desc[UR60][R4.64] ;  /* 0x0000003c04ab0981 */ /* 0x000528000c1e1500 */
[----:B------:R-:W-:Y:S04]  /*34160*/  STL [R1+0x3018], R189 ;  /* 0x003018bd01007387 */ /* 0x000fe80000100800 */
[----:B------:R-:W4:Y:S04]  /*34170*/  LDL R156, [R1+0x112c] ;  /* 0x00112c00019c7983 */ /* 0x000f280000100800 */
[----:B------:R-:W4:Y:S04]  /*34180*/  LDL R153, [R1+0x1130] ;  /* 0x0011300001997983 */ /* 0x000f280000100800 */
[----:B------:R-:W-:Y:S01]  /*34190*/  STL [R1+0x148], R173 ;  /* 0x000148ad01007387 */ /* 0x000fe20000100800 */
[----:B--2---:R-:W-:-:S02]  /*341a0*/  @P0 IMAD.MOV.U32 R5, RZ, RZ, R19 ;  /* 0x000000ffff050224 */ /* 0x004fc400078e0013 */
[----:B------:R-:W-:Y:S01]  /*341b0*/  @P0 IMAD.MOV.U32 R4, RZ, RZ, R7 ;  /* 0x000000ffff040224 */ /* 0x000fe200078e0007 */
[----:B------:R-:W2:Y:S04]  /*341c0*/  LDL R19, [R1+0x1124] ;  /* 0x0011240001137983 */ /* 0x000ea80000100800 */
[----:B------:R-:W2:Y:S01]  /*341d0*/  LDL R7, [R1+0x1128] ;  /* 0x0011280001077983 */ /* 0x000ea20000100800 */
[----:B------:R-:W-:Y:S02]  /*341e0*/  PRMT R170, RZ, 0x7610, R170 ;  /* 0x00007610ffaa7816 */ /* 0x000fe400000000aa */
[----:B------:R-:W-:Y:S02]  /*341f0*/  PRMT R169, RZ, 0x7610, R169 ;  /* 0x00007610ffa97816 */ /* 0x000fe400000000a9 */
[----:B------:R-:W-:-:S02]  /*34200*/  ISETP.GT.AND P1, PT, R200, 0xd9, PT ;  /* 0x000000d9c800780c */ /* 0x000fc40003f24270 */
[----:B------:R3:W2:Y:S01]  /*34210*/  @P0 LDG.E.U16 R170, desc[UR60][R4.64] ;  /* 0x0000003c04aa0981 */ /* 0x0006a2000c1e1500 */
[----:B------:R-:W-:Y:S01]  /*34220*/  PRMT R168, RZ, 0x7610, R168 ;  /* 0x00007610ffa87816 */ /* 0x000fe200000000a8 */
[----:B---3--:R-:W-:Y:S02]  /*34230*/  @P0 IMAD.MOV.U32 R4, RZ, RZ, R9 ;  /* 0x000000ffff040224 */ /* 0x008fe400078e0009 */
[----:B------:R-:W-:Y:S01]  /*34240*/  @P0 IMAD.MOV.U32 R5, RZ, RZ, R17 ;  /* 0x000000ffff050224 */ /* 0x000fe200078e0011 */
        /* <DEDUP_REMOVED lines=11> */
[----:B------:R-:W-:Y:S01]  /*34300*/  @P1 IMAD.MOV.U32 R4, RZ, RZ, R153 ;  /* 0x000000ffff041224 */ /* 0x000fe200078e0099 */
[----:B------:R-:W4:Y:S04]  /*34310*/  LDL R156, [R1+0x110c] ;  /* 0x00110c00019c7983 */ /* 0x000f280000100800 */
[----:B------:R-:W4:Y:S04]  /*34320*/  LDL R153, [R1+0x1110] ;  /* 0x0011100001997983 */ /* 0x000f280000100800 */
[----:B------:R2:W4:Y:S02]  /*34330*/  @P1 LDG.E.U16 R23, desc[UR60][R4.64] ;  /* 0x0000003c04171981 */ /* 0x000524000c1e1500 */
[----:B--2---:R-:W-:-:S02]  /*34340*/  @P1 IMAD.MOV.U32 R5, RZ, RZ, R19 ;  /* 0x000000ffff051224 */ /* 0x004fc400078e0013 */
[----:B------:R-:W-:Y:S01]  /*34350*/  @P1 IMAD.MOV.U32 R4, RZ, RZ, R7 ;  /* 0x000000ffff041224 */ /* 0x000fe200078e0007 */
[----:B------:R-:W2:Y:S04]  /*34360*/  LDL R19, [R1+0x1104] ;  /* 0x0011040001137983 */ /* 0x000ea80000100800 */
[----:B------:R-:W2:Y:S04]  /*34370*/  LDL R7, [R1+0x1108] ;  /* 0x0011080001077983 */ /* 0x000ea80000100800 */
[----:B------:R3:W2:Y:S01]  /*34380*/  @P1 LDG.E.U16 R154, desc[UR60][R4.64] ;  /* 0x0000003c049a1981 */ /* 0x0006a2000c1e1500 */
[----:B------:R-:W-:Y:S01]  /*34390*/  PRMT R167, RZ, 0x7610, R167 ;  /* 0x00007610ffa77816 */ /* 0x000fe200000000a7 */
[----:B---3--:R-:W-:-:S02]  /*343a0*/  @P1 IMAD.MOV.U32 R5, RZ, RZ, R17 ;  /* 0x000000ffff051224 */ /* 0x008fc400078e0011 */
[----:B------:R-:W-:-:S05]  /*343b0*/  @P1 IMAD.MOV.U32 R4, RZ, RZ, R9 ;  /* 0x000000ffff041224 */ /* 0x000fca00078e0009 */
[----:B------:R0:W3:Y:S04]  /*343c0*/  @P1 LDG.E.U16 R167, desc[UR60][R4.64] ;  /* 0x0000003c04a71981 */ /* 0x0000e8000c1e1500 */
[----:B----4-:R1:W-:Y:S04]  /*343d0*/  STL [R1+0x134], R23 ;  /* 0x0001341701007387 */ /* 0x0103e80000100800 */
[----:B-1----:R-:W4:Y:S01]  /*343e0*/  LDL R23, [R1+0x1100] ;  /* 0x0011000001177983 */ /* 0x002f220000100800 */
[----:B0-----:R-:W-:Y:S02]  /*343f0*/  @P1 IMAD.MOV.U32 R4, RZ, RZ, R14 ;  /* 0x000000ffff041224 */ /* 0x001fe400078e000e */
[----:B------:R-:W-:Y:S01]  /*34400*/  @P1 IMAD.MOV.U32 R5, RZ, RZ, R15 ;  /* 0x000000ffff051224 */ /* 0x000fe200078e000f */
[----:B--2---:R0:W-:Y:S04]  /*34410*/  STL [R1+0x130], R154 ;  /* 0x0001309a01007387 */ /* 0x0041e80000100800 */
[----:B------:R-:W-:Y:S04]  /*34420*/  STL [R1+0x28], R171 ;  /* 0x000028ab01007387 */ /* 0x000fe80000100800 */
[----:B------:R-:W2:Y:S04]  /*34430*/  LDL R17, [R1+0x10f4] ;  /* 0x0010f40001117983 */ /* 0x000ea80000100800 */
[----:B------:R-:W3:Y:S04]  /*34440*/  LDL R9, [R1+0x10f8] ;  /* 0x0010f80001097983 */ /* 0x000ee80000100800 */
[----:B0-----:R-:W2:Y:S04]  /*34450*/  LDL R154, [R1+0x10fc] ;  /* 0x0010fc00019a7983 */ /* 0x001ea80000100800 */
[----:B------:R-:W-:Y:S04]  /*34460*/  STL [R1+0x24], R170 ;  /* 0x000024aa01007387 */ /* 0x000fe80000100800 */
[----:B------:R-:W3:Y:S04]  /*34470*/  LDL R15, [R1+0x10ec] ;  /* 0x0010ec00010f7983 */ /* 0x000ee80000100800 */
[----:B------:R-:W3:Y:S01]  /*34480*/  LDL R14, [R1+0x10f0] ;  /* 0x0010f000010e7983 */ /* 0x000ee20000100800 */
[----:B------:R-:W-:-:S02]  /*34490*/  ISETP.GT.AND P0, PT, R200, 0xda, PT ;  /* 0x000000dac800780c */ /* 0x000fc40003f04270 */
[----:B------:R-:W-:Y:S02]  /*344a0*/  PRMT R166, RZ, 0x7610, R166 ;  /* 0x00007610ffa67816 */ /* 0x000fe400000000a6 */
[----:B------:R-:W-:-:S04]  /*344b0*/  PRMT R165, RZ, 0x7610, R165 ;  /* 0x00007610ffa57816 */ /* 0x000fc800000000a5 */
[----:B------:R0:W3:Y:S01]  /*344c0*/  @P1 LDG.E.U16 R166, desc[UR60][R4.64] ;  /* 0x0000003c04a61981 */ /* 0x0000e2000c1e1500 */
[----:B------:R-:W-:-:S04]  /*344d0*/  PRMT R164, RZ, 0x7610, R164 ;  /* 0x00007610ffa47816 */ /* 0x000fc800000000a4 */
[----:B0-----:R-:W-:Y:S02]  /*344e0*/  @P0 IMAD.MOV.U32 R4, RZ, RZ, R153 ;  /* 0x000000ffff040224 */ /* 0x001fe400078e0099 */
[----:B------:R-:W-:-:S05]  /*344f0*/  @P0 IMAD.MOV.U32 R5, RZ, RZ, R156 ;  /* 0x000000ffff050224 */ /* 0x000fca00078e009c */
[----:B------:R0:W3:Y:S01]  /*34500*/  @P0 LDG.E.U16 R165, desc[UR60][R4.64] ;  /* 0x0000003c04a50981 */ /* 0x0000e2000c1e1500 */
[----:B------:R-:W-:Y:S02]  /*34510*/  PRMT R163, RZ, 0x7610, R163 ;  /* 0x00007610ffa37816 */ /* 0x000fe400000000a3 */
[----:B------:R-:W-:Y:S01]  /*34520*/  ISETP.GT.AND P1, PT, R200, 0xdb, PT ;  /* 0x000000dbc800780c */ /* 0x000fe20003f24270 */
[----:B0-----:R-:W-:Y:S02]  /*34530*/  @P0 IMAD.MOV.U32 R4, RZ, RZ, R7 ;  /* 0x000000ffff040224 */ /* 0x001fe400078e0007 */
[----:B------:R-:W-:-:S05]  /*34540*/  @P0 IMAD.MOV.U32 R5, RZ, RZ, R19 ;  /* 0x000000ffff050224 */ /* 0x000fca00078e0013 */
[----:B------:R4:W3:Y:S01]  /*34550*/  @P0 LDG.E.U16 R164, desc[UR60][R4.64] ;  /* 0x0000003c04a40981 */ /* 0x0008e2000c1e1500 */
[----:B------:R-:W-:Y:S01]  /*34560*/  PRMT R16, RZ, 0x7610, R16 ;  /* 0x00007610ff107816 */ /* 0x000fe20000000010 */
[----:B----4-:R-:W-:Y:S01]  /*34570*/  @P0 IMAD.MOV.U32 R4, RZ, RZ, R23 ;  /* 0x000000ffff040224 */ /* 0x010fe200078e0017 */
[----:B------:R-:W-:Y:S01]  /*34580*/  PRMT R157, RZ, 0x7610, R157 ;  /* 0x00007610ff9d7816 */ /* 0x000fe2000000009d */
[----:B------:R-:W-:Y:S04]  /*34590*/  STL [R1+0x20], R169 ;  /* 0x000020a901007387 */ /* 0x000fe80000100800 */
[----:B------:R-:W4:Y:S04]  /*345a0*/  LDL R156, [R1+0x10e4] ;  /* 0x0010e400019c7983 */ /* 0x000f280000100800 */
[----:B------:R-:W4:Y:S04]  /*345b0*/  LDL R153, [R1+0x10e8] ;  /* 0x0010e80001997983 */ /* 0x000f280000100800 */
[----:B------:R-:W-:Y:S04]  /*345c0*/  STL [R1+0x1c], R168 ;  /* 0x00001ca801007387 */ /* 0x000fe80000100800 */
[----:B------:R-:W4:Y:S04]  /*345d0*/  LDL R19, [R1+0x10dc] ;  /* 0x0010dc0001137983 */ /* 0x000f280000100800 */
[----:B------:R-:W4:Y:S04]  /*345e0*/  LDL R7, [R1+0x10e0] ;  /* 0x0010e00001077983 */ /* 0x000f280000100800 */
[----:B------:R-:W4:Y:S01]  /*345f0*/  LDL R23, [R1+0x10d8] ;  /* 0x0010d80001177983 */ /* 0x000f220000100800 */
[----:B--2---:R-:W-:-:S03]  /*34600*/  @P0 IMAD.MOV.U32 R5, RZ, RZ, R154 ;  /* 0x000000ffff050224 */ /* 0x004fc600078e009a */
[----:B------:R-:W2:Y:S04]  /*34610*/  LDL R154, [R1+0x10d4] ;  /* 0x0010d400019a7983 */ /* 0x000ea80000100800 */
[----:B------:R3:W2:Y:S02]  /*34620*/  @P0 LDG.E.U16 R163, desc[UR60][R4.64] ;  /* 0x0000003c04a30981 */ /* 0x0006a4000c1e1500 */
[----:B---3--:R-:W-:Y:S02]  /*34630*/  @P0 IMAD.MOV.U32 R4, RZ, RZ, R9 ;  /* 0x000000ffff040224 */ /* 0x008fe400078e0009 */
[----:B------:R-:W-:Y:S01]  /*34640*/  @P0 IMAD.MOV.U32 R5, RZ, RZ, R17 ;  /* 0x000000ffff050224 */ /* 0x000fe200078e0011 */
[----:B------:R-:W3:Y:S04]  /*34650*/  LDL R9, [R1+0x10d0] ;  /* 0x0010d00001097983 */ /* 0x000ee80000100800 */
[----:B------:R-:W3:Y:S04]  /*34660*/  LDL R17, [R1+0x10cc] ;  /* 0x0010cc0001117983 */ /* 0x000ee80000100800 */
[----:B------:R0:W2:Y:S02]  /*34670*/  @P0 LDG.E.U16 R16, desc[UR60][R4.64] ;  /* 0x0000003c04100981 */ /* 0x0000a4000c1e1500 */
[----:B0-----:R-:W-:-:S02]  /*34680*/  @P1 IMAD.MOV.U32 R4, RZ, RZ, R14 ;  /* 0x000000ffff041224 */ /* 0x001fc400078e000e */
[----:B------:R-:W-:-:S05]  /*34690*/  @P1 IMAD.MOV.U32 R5, RZ, RZ, R15 ;  /* 0x000000ffff051224 */ /* 0x000fca00078e000f */
[----:B------:R4:W3:Y:S01]  /*346a0*/  @P1 LDG.E.U16 R157, desc[UR60][R4.64] ;  /* 0x0000003c049d1981 */ /* 0x0008e2000c1e1500 */
[----:B------:R-:W-:Y:S02]  /*346b0*/  PRMT R162, RZ, 0x7610, R162 ;  /* 0x00007610ffa27816 */ /* 0x000fe400000000a2 */
[----:B------:R-:W-:Y:S01]  /*346c0*/  PRMT R161, RZ, 0x7610, R161 ;  /* 0x00007610ffa17816 */ /* 0x000fe200000000a1 */
[----:B----4-:R-:W-:Y:S02]  /*346d0*/  @P1 IMAD.MOV.U32 R5, RZ, RZ, R156 ;  /* 0x000000ffff051224 */ /* 0x010fe400078e009c */
[----:B------:R-:W-:-:S05]  /*346e0*/  @P1 IMAD.MOV.U32 R4, RZ, RZ, R153 ;  /* 0x000000ffff041224 */ /* 0x000fca00078e0099 */
[----:B------:R0:W4:Y:S02]  /*346f0*/  @P1 LDG.E.U16 R162, desc[UR60][R4.64] ;  /* 0x0000003c04a21981 */ /* 0x000124000c1e1500 */
[----:B0-----:R-:W-:Y:S02]  /*34700*/  @P1 IMAD.MOV.U32 R4, RZ, RZ, R7 ;  /* 0x000000ffff041224 */ /* 0x001fe400078e0007 */
[----:B------:R-:W-:-:S05]  /*34710*/  @P1 IMAD.MOV.U32 R5, RZ, RZ, R19 ;  /* 0x000000ffff051224 */ /* 0x000fca00078e0013 */
[----:B------:R0:W4:Y:S02]  /*34720*/  @P1 LDG.E.U16 R161, desc[UR60][R4.64] ;  /* 0x0000003c04a11981 */ /* 0x000124000c1e1500 */
[----:B0-----:R-:W-:Y:S02]  /*34730*/  @P1 IMAD.MOV.U32 R4, RZ, RZ, R23 ;  /* 0x000000ffff041224 */ /* 0x001fe400078e0017 */
[----:B--2---:R0:W-:Y:S04]  /*34740*/  STL [R1+0x118], R16 ;  /* 0x0001181001007387 */ /* 0x0041e80000100800 */
[----:B0-----:R-:W2:Y:S04]  /*34750*/  LDL R16, [R1+0x10c4] ;  /* 0x0010c40001107983 */ /* 0x001ea80000100800 */
[----:B------:R-:W-:Y:S04]  /*34760*/  STL [R1+0x12c], R167 ;  /* 0x00012ca701007387 */ /* 0x000fe80000100800 */
[----:B------:R-:W4:Y:S04]  /*34770*/  LDL R14, [R1+0x10c8] ;  /* 0x0010c800010e7983 */ /* 0x000f280000100800 */
[----:B------:R-:W4:Y:S04]  /*34780*/  LDL R15, [R1+0x10c0] ;  /* 0x0010c000010f7983 */ /* 0x000f280000100800 */
[----:B---3--:R0:W-:Y:S04]  /*34790*/  STL [R1+0x114], R157 ;  /* 0x0001149d01007387 */ /* 0x0081e80000100800 */
[----:B------:R-:W-:Y:S04]  /*347a0*/  STL [R1+0x128], R166 ;  /* 0x000128a601007387 */ /* 0x000fe80000100800 */
[----:B------:R-:W3:Y:S04]  /*347b0*/  LDL R156, [R1+0x10b4] ;  /* 0x0010b400019c7983 */ /* 0x000ee80000100800 */
[----:B------:R-:W3:Y:S04]  /*347c0*/  LDL R153, [R1+0x10b8] ;  /* 0x0010b80001997983 */ /* 0x000ee80000100800 */
[----:B0-----:R-:W3:Y:S04]  /*347d0*/  LDL R157, [R1+0x10bc] ;  /* 0x0010bc00019d7983 */ /* 0x001ee80000100800 */
[----:B------:R-:W-:Y:S04]  /*347e0*/  STL [R1+0x124], R165 ;  /* 0x000124a501007387 */ /* 0x000fe80000100800 */
[----:B------:R-:W3:Y:S04]  /*347f0*/  LDL R19, [R1+0x10ac] ;  /* 0x0010ac0001137983 */ /* 0x000ee80000100800 */
[----:B------:R-:W3:Y:S04]  /*34800*/  LDL R7, [R1+0x10b0] ;  /* 0x0010b00001077983 */ /* 0x000ee80000100800 */
[----:B------:R-:W-:Y:S01]  /*34810*/  STL [R1+0x120], R164 ;  /* 0x000120a401007387 */ /* 0x000fe20000100800 */
[----:B------:R-:W-:-:S03]  /*34820*/  @P1 IMAD.MOV.U32 R5, RZ, RZ, R154 ;  /* 0x000000ffff051224 */ /* 0x000fc600078e009a */
[----:B------:R-:W3:Y:S04]  /*34830*/  LDL R154, [R1+0x10a4] ;  /* 0x0010a400019a7983 */ /* 0x000ee80000100800 */
[----:B------:R-:W3:Y:S01]  /*34840*/  LDL R23, [R1+0x10a8] ;  /* 0x0010a80001177983 */ /* 0x000ee20000100800 */
[----:B------:R-:W-:Y:S02]  /*34850*/  ISETP.GT.AND P0, PT, R200, 0xdc, PT ;  /* 0x000000dcc800780c */ /* 0x000fe40003f04270 */
        /* <DEDUP_REMOVED lines=8> */
[----:B------:R-:W-:Y:S02]  /*348e0*/  ISETP.GT.AND P1, PT, R200, 0xdd, PT ;  /* 0x000000ddc800780c */ /* 0x000fe40003f24270 */
[----:B------:R-:W-:Y:S02]  /*348f0*/  PRMT R152, RZ, 0x7610, R152 ;  /* 0x00007610ff987816 */ /* 0x000fe40000000098 */
[----:B------:R-:W-:Y:S02]  /*34900*/  PRMT R155, RZ, 0x7610, R155 ;  /* 0x00007610ff9b7816 */ /* 0x000fe4000000009b */
[----:B------:R-:W-:Y:S01]  /*34910*/  PRMT R18, RZ, 0x7610, R18 ;  /* 0x00007610ff127816 */ /* 0x000fe20000000012 */
[----:B------:R-:W-:Y:S04]  /*34920*/  STL [R1+0x11c], R163 ;  /* 0x00011ca301007387 */ /* 0x000fe80000100800 */
[----:B------:R-:W3:Y:S04]  /*34930*/  LDL R17, [R1+0x109c] ;  /* 0x00109c0001117983 */ /* 0x000ee80000100800 */
[----:B------:R-:W3:Y:S01]  /*34940*/  LDL R9, [R1+0x10a0] ;  /* 0x0010a00001097983 */ /* 0x000ee20000100800 */
[----:B--2---:R-:W-:-:S02]  /*34950*/  @P0 IMAD.MOV.U32 R5, RZ, RZ, R16 ;  /* 0x000000ffff050224 */ /* 0x004fc400078e0010 */
[----:B----4-:R-:W-:Y:S01]  /*34960*/  @P0 IMAD.MOV.U32 R4, RZ, RZ, R14 ;  /* 0x000000ffff040224 */ /* 0x010fe200078e000e */
[----:B------:R-:W2:Y:S04]  /*34970*/  LDL R16, [R1+0x1094] ;  /* 0x0010940001107983 */ /* 0x000ea80000100800 */
[----:B------:R-:W4:Y:S04]  /*34980*/  LDL R14, [R1+0x1098] ;  /* 0x00109800010e7983 */ /* 0x000f280000100800 */
[----:B------:R0:W2:Y:S02]  /*34990*/  @P0 LDG.E.U16 R158, desc[UR60][R4.64] ;  /* 0x0000003c049e0981 */ /* 0x0000a4000c1e1500 */
[----:B0-----:R-:W-:-:S02]  /*349a0*/  @P0 IMAD.MOV.U32 R4, RZ, RZ, R15 ;  /* 0x000000ffff040224 */ /* 0x001fc400078e000f */
[----:B---3--:R-:W-:Y:S01]  /*349b0*/  @P0 IMAD.MOV.U32 R5, RZ, RZ, R157 ;  /* 0x000000ffff050224 */ /* 0x008fe200078e009d */
[----:B------:R-:W3:Y:S04]  /*349c0*/  LDL R15, [R1+0x108c] ;  /* 0x00108c00010f7983 */ /* 0x000ee80000100800 */
[----:B------:R0:W4:Y:S02]  /*349d0*/  @P0 LDG.E.U16 R12, desc[UR60][R4.64] ;  /* 0x0000003c040c0981 */ /* 0x000124000c1e1500 */
[----:B0-----:R-:W-:Y:S02]  /*349e0*/  @P0 IMAD.MOV.U32 R4, RZ, RZ, R153 ;  /* 0x000000ffff040224 */ /* 0x001fe400078e0099 */
[----:B------:R-:W-:-:S05]  /*349f0*/  @P0 IMAD.MOV.U32 R5, RZ, RZ, R156 ;  /* 0x000000ffff050224 */ /* 0x000fca00078e009c */
[----:B------:R0:W2:Y:S02]  /*34a00*/  @P0 LDG.E.U16 R152, desc[UR60][R4.64] ;  /* 0x0000003c04980981 */ /* 0x0000a4000c1e1500 */
[----:B0-----:R-:W-:Y:S02]  /*34a10*/  @P1 IMAD.MOV.U32 R4, RZ, RZ, R7 ;  /* 0x000000ffff041224 */ /* 0x001fe400078e0007 */
[----:B------:R-:W-:-:S05]  /*34a20*/  @P1 IMAD.MOV.U32 R5, RZ, RZ, R19 ;  /* 0x000000ffff051224 */ /* 0x000fca00078e0013 */
[----:B------:R0:W3:Y:S02]  /*34a30*/  @P1 LDG.E.U16 R155, desc[UR60][R4.64] ;  /* 0x0000003c049b1981 */ /* 0x0000e4000c1e1500 */
[----:B0-----:R-:W-:Y:S02]  /*34a40*/  @P1 IMAD.MOV.U32 R4, RZ, RZ, R23 ;  /* 0x000000ffff041224 */ /* 0x001fe400078e0017 */
[----:B------:R-:W-:-:S05]  /*34a50*/  @P1 IMAD.MOV.U32 R5, RZ, RZ, R154 ;  /* 0x000000ffff051224 */ /* 0x000fca00078e009a */
[----:B------:R0:W3:Y:S01]  /*34a60*/  @P1 LDG.E.U16 R18, desc[UR60][R4.64] ;  /* 0x0000003c04121981 */ /* 0x0000e2000c1e1500 */
[----:B------:R-:W-:Y:S01]  /*34a70*/  PRMT R189, RZ, 0x7610, R189 ;  /* 0x00007610ffbd7816 */ /* 0x000fe200000000bd */
[----:B0-----:R-:W-:Y:S02]  /*34a80*/  @P1 IMAD.MOV.U32 R4, RZ, RZ, R9 ;  /* 0x000000ffff041224 */ /* 0x001fe400078e0009 */
[----:B------:R-:W-:-:S05]  /*34a90*/  @P1 IMAD.MOV.U32 R5, RZ, RZ, R17 ;  /* 0x000000ffff051224 */ /* 0x000fca00078e0011 */
[----:B------:R0:W3:Y:S01]  /*34aa0*/  @P1 LDG.E.U16 R189, desc[UR60][R4.64] ;  /* 0x0000003c04bd1981 */ /* 0x0000e2000c1e1500 */
[----:B------:R-:W-:-:S03]  /*34ab0*/  PRMT R188, RZ, 0x7610, R188 ;  /* 0x00007610ffbc7816 */ /* 0x000fc600000000bc */
[----:B----4-:R1:W-:Y:S04]  /*34ac0*/  STL [R1+0xfc], R12 ;  /* 0x0000fc0c01007387 */ /* 0x0103e80000100800 */
[----:B-1----:R-:W4:Y:S04]  /*34ad0*/  LDL R12, [R1+0x1090] ;  /* 0x00109000010c7983 */ /* 0x002f280000100800 */
[----:B------:R-:W-:Y:S04]  /*34ae0*/  STL [R1+0x110], R162 ;  /* 0x000110a201007387 */ /* 0x000fe80000100800 */
[----:B------:R-:W4:Y:S04]  /*34af0*/  LDL R153, [R1+0x1084] ;  /* 0x0010840001997983 */ /* 0x000f280000100800 */
[----:B--2---:R1:W-:Y:S04]  /*34b00*/  STL [R1+0xf8], R152 ;  /* 0x0000f89801007387 */ /* 0x0043e80000100800 */
[----:B-1----:R-:W2:Y:S04]  /*34b10*/  LDL R152, [R1+0x1088] ;  /* 0x0010880001987983 */ /* 0x002ea80000100800 */
[----:B------:R-:W-:Y:S04]  /*34b20*/  STL [R1+0x10c], R161 ;  /* 0x00010ca101007387 */ /* 0x000fe80000100800 */
[----:B------:R-:W2:Y:S04]  /*34b30*/  LDL R19, [R1+0x107c] ;  /* 0x00107c0001137983 */ /* 0x000ea80000100800 */
[----:B------:R-:W2:Y:S04]  /*34b40*/  LDL R7, [R1+0x1080] ;  /* 0x0010800001077983 */ /* 0x000ea80000100800 */
[----:B------:R-:W-:Y:S04]  /*34b50*/  STL [R1+0x108], R160 ;  /* 0x000108a001007387 */ /* 0x000fe80000100800 */
[----:B------:R-:W2:Y:S04]  /*34b60*/  LDL R23, [R1+0x1074] ;  /* 0x0010740001177983 */ /* 0x000ea80000100800 */
[----:B---3--:R1:W-:Y:S04]  /*34b70*/  STL [R1+0xf0], R18 ;  /* 0x0000f01201007387 */ /* 0x0083e80000100800 */
[----:B-1----:R-:W3:Y:S04]  /*34b80*/  LDL R18, [R1+0x1078] ;  /* 0x0010780001127983 */ /* 0x002ee80000100800 */
[----:B------:R-:W-:Y:S04]  /*34b90*/  STL [R1+0x104], R159 ;  /* 0x0001049f01007387 */ /* 0x000fe80000100800 */
[----:B------:R-:W3:Y:S04]  /*34ba0*/  LDL R17, [R1+0x106c] ;  /* 0x00106c0001117983 */ /* 0x000ee80000100800 */
[----:B------:R-:W3:Y:S01]  /*34bb0*/  LDL R9, [R1+0x1070] ;  /* 0x0010700001097983 */ /* 0x000ee20000100800 */
[----:B0-----:R-:W-:-:S02]  /*34bc0*/  @P1 IMAD.MOV.U32 R4, RZ, RZ, R14 ;  /* 0x000000ffff041224 */ /* 0x001fc400078e000e */
[----:B------:R-:W-:-:S05]  /*34bd0*/  @P1 IMAD.MOV.U32 R5, RZ, RZ, R16 ;  /* 0x000000ffff051224 */ /* 0x000fca00078e0010 */
[----:B------:R0:W3:Y:S01]  /*34be0*/  @P1 LDG.E.U16 R188, desc[UR60][R4.64] ;  /* 0x0000003c04bc1981 */ /* 0x0000e2000c1e1500 */
[----:B------:R-:W-:Y:S02]  /*34bf0*/  ISETP.GT.AND P0, PT, R200, 0xde, PT ;  /* 0x000000dec800780c */ /* 0x000fe40003f04270 */
[----:B------:R-:W-:Y:S02]  /*34c00*/  PRMT R191, RZ, 0x7610, R191 ;  /* 0x00007610ffbf7816 */ /* 0x000fe400000000bf */
[----:B------:R-:W-:-:S09]  /*34c10*/  PRMT R190, RZ, 0x7610, R190 ;  /* 0x00007610ffbe7816 */ /* 0x000fd200000000be */
[----:B0-----:R-:W-:Y:S01]  /*34c20*/  @P0 IMAD.MOV.U32 R5, RZ, RZ, R15 ;  /* 0x000000ffff050224 */ /* 0x001fe200078e000f */
[----:B------:R-:W-:Y:S02]  /*34c30*/  PRMT R193, RZ, 0x7610, R193 ;  /* 0x00007610ffc17816 */ /* 0x000fe400000000c1 */
[----:B------:R-:W-:Y:S02]  /*34c40*/  ISETP.GT.AND P1, PT, R200, 0xdf, PT ;  /* 0x000000dfc800780c */ /* 0x000fe40003f24270 */
[----:B------:R-:W-:Y:S01]  /*34c50*/  PRMT R192, RZ, 0x7610, R192 ;  /* 0x00007610ffc07816 */ /* 0x000fe200000000c0 */
[----:B------:R-:W-:Y:S04]  /*34c60*/  STL [R1+0x301c], R189 ;  /* 0x00301cbd01007387 */ /* 0x000fe80000100800 */
[----:B------:R-:W-:Y:S01]  /*34c70*/  STL [R1+0x100], R158 ;  /* 0x0001009e01007387 */ /* 0x000fe20000100800 */
[----:B------:R-:W-:-:S03]  /*34c80*/  PRMT R186, RZ, 0x7610, R186 ;  /* 0x00007610ffba7816 */ /* 0x000fc600000000ba */
[----:B------:R-:W3:Y:S04]  /*34c90*/  LDL R16, [R1+0x1064] ;  /* 0x0010640001107983 */ /* 0x000ee80000100800 */
[----:B------:R-:W3:Y:S01]  /*34ca0*/  LDL R14, [R1+0x1068] ;  /* 0x00106800010e7983 */ /* 0x000ee20000100800 */
[----:B----4-:R-:W-:-:S05]  /*34cb0*/  @P0 IMAD.MOV.U32 R4, RZ, RZ, R12 ;  /* 0x000000ffff040224 */ /* 0x010fca00078e000c */
[----:B------:R0:W4:Y:S02]  /*34cc0*/  @P0 LDG.E.U16 R191, desc[UR60][R4.64] ;  /* 0x0000003c04bf0981 */ /* 0x000124000c1e1500 */
[----:B0-----:R-:W-:Y:S02]  /*34cd0*/  @P0 IMAD.MOV.U32 R5, RZ, RZ, R153 ;  /* 0x000000ffff050224 */ /* 0x001fe400078e0099 */
[----:B--2---:R-:W-:-:S05]  /*34ce0*/  @P0 IMAD.MOV.U32 R4, RZ, RZ, R152 ;  /* 0x000000ffff040224 */ /* 0x004fca00078e0098 */
[----:B------:R0:W2:Y:S02]  /*34cf0*/  @P0 LDG.E.U16 R190, desc[UR60][R4.64] ;  /* 0x0000003c04be0981 */ /* 0x0000a4000c1e1500 */
[----:B0-----:R-:W-:Y:S02]  /*34d00*/  @P0 IMAD.MOV.U32 R4, RZ, RZ, R7 ;  /* 0x000000ffff040224 */ /* 0x001fe400078e0007 */
[----:B------:R-:W-:-:S05]  /*34d10*/  @P0 IMAD.MOV.U32 R5, RZ, RZ, R19 ;  /* 0x000000ffff050224 */ /* 0x000fca00078e0013 */
[----:B------:R0:W2:Y:S02]  /*34d20*/  @P0 LDG.E.U16 R193, desc[UR60][R4.64] ;  /* 0x0000003c04c10981 */ /* 0x0000a4000c1e1500 */
[----:B0-----:R-:W-:Y:S02]  /*34d30*/  @P0 IMAD.MOV.U32 R5, RZ, RZ, R23 ;  /* 0x000000ffff050224 */ /* 0x001fe400078e0017 */
[----:B---3--:R-:W-:-:S05]  /*34d40*/  @P0 IMAD.MOV.U32 R4, RZ, RZ, R18 ;  /* 0x000000ffff040224 */ /* 0x008fca00078e0012 */
[----:B------:R0:W3:Y:S02]  /*34d50*/  @P0 LDG.E.U16 R192, desc[UR60][R4.64] ;  /* 0x0000003c04c00981 */ /* 0x0000e4000c1e1500 */
[----:B0-----:R-:W-:Y:S02]  /*34d60*/  @P1 IMAD.MOV.U32 R4, RZ, RZ, R9 ;  /* 0x000000ffff041224 */ /* 0x001fe400078e0009 */
[----:B------:R-:W-:-:S05]  /*34d70*/  @P1 IMAD.MOV.U32 R5, RZ, RZ, R17 ;  /* 0x000000ffff051224 */ /* 0x000fca00078e0011 */
[----:B------:R0:W3:Y:S04]  /*34d80*/  @P1 LDG.E.U16 R186, desc[UR60][R4.64] ;  /* 0x0000003c04ba1981 */ /* 0x0000e8000c1e1500 */
[----:B------:R-:W-:Y:S04]  /*34d90*/  STL [R1+0x3020], R188 ;  /* 0x003020bc01007387 */ /* 0x000fe80000100800 */
[----:B------:R-:W3:Y:S04]  /*34da0*/  LDL R15, [R1+0x105c] ;  /* 0x00105c00010f7983 */ /* 0x000ee80000100800 */
[----:B------:R-:W3:Y:S01]  /*34db0*/  LDL R12, [R1+0x1060] ;  /* 0x00106000010c7983 */ /* 0x000ee20000100800 */
[----:B------:R-:W-:Y:S01]  /*34dc0*/  PRMT R187, RZ, 0x7610, R187 ;  /* 0x00007610ffbb7816 */ /* 0x000fe200000000bb */
[----:B0-----:R-:W-:-:S02]  /*34dd0*/  @P1 IMAD.MOV.U32 R5, RZ, RZ, R16 ;  /* 0x000000ffff051224 */ /* 0x001fc400078e0010 */
[----:B------:R-:W-:-:S05]  /*34de0*/  @P1 IMAD.MOV.U32 R4, RZ, RZ, R14 ;  /* 0x000000ffff041224 */ /* 0x000fca00078e000e */
[----:B------:R0:W3:Y:S01]  /*34df0*/  @P1 LDG.E.U16 R187, desc[UR60][R4.64] ;  /* 0x0000003c04bb1981 */ /* 0x0000e2000c1e1500 */
[----:B------:R-:W-:-:S03]  /*34e00*/  PRMT R3, RZ, 0x7610, R3 ;  /* 0x00007610ff037816 */ /* 0x000fc60000000003 */
[----:B----4-:R-:W-:Y:S04]  /*34e10*/  STL [R1+0x3024], R191 ;  /* 0x003024bf01007387 */ /* 0x010fe80000100800 */
[----:B--2---:R-:W-:Y:S04]  /*34e20*/  STL [R1+0x3028], R190 ;  /* 0x003028be01007387 */ /* 0x004fe80000100800 */
[----:B------:R1:W-:Y:S04]  /*34e30*/  STL [R1+0xf4], R155 ;  /* 0x0000f49b01007387 */ /* 0x0003e80000100800 */
[----:B------:R-:W2:Y:S04]  /*34e40*/  LDL R19, [R1+0x1054] ;  /* 0x0010540001137983 */ /* 0x000ea80000100800 */
[----:B------:R-:W4:Y:S04]  /*34e50*/  LDL R7, [R1+0x1058] ;  /* 0x0010580001077983 */ /* 0x000f280000100800 */
[----:B------:R-:W-:Y:S04]  /*34e60*/  STL [R1+0x302c], R193 ;  /* 0x00302cc101007387 */ /* 0x000fe80000100800 */
[----:B-1----:R-:W4:Y:S04]  /*34e70*/  LDL R155, [R1+0x104c] ;  /* 0x00104c00019b7983 */ /* 0x002f280000100800 */
[----:B------:R-:W4:Y:S04]  /*34e80*/  LDL R18, [R1+0x1050] ;  /* 0x0010500001127983 */ /* 0x000f280000100800 */
[----:B---3--:R-:W-:Y:S04]  /*34e90*/  STL [R1+0x3030], R192 ;  /* 0x003030c001007387 */ /* 0x008fe80000100800 */
[----:B------:R-:W3:Y:S04]  /*34ea0*/  LDL R154, [R1+0x1044] ;  /* 0x00104400019a7983 */ /* 0x000ee80000100800 */
[----:B------:R-:W3:Y:S04]  /*34eb0*/  LDL R9, [R1+0x1048] ;  /* 0x0010480001097983 */ /* 0x000ee80000100800 */
        /* <DEDUP_REMOVED lines=8> */
[----:B------:R-:W-:Y:S02]  /*34f40*/  PRMT R13, RZ, 0x7610, R13 ;  /* 0x00007610ff0d7816 */ /* 0x000fe4000000000d */
[----:B------:R-:W-:Y:S02]  /*34f50*/  PRMT R8, RZ, 0x7610, R8 ;  /* 0x00007610ff087816 */ /* 0x000fe40000000008 */
[----:B------:R-:W-:Y:S01]  /*34f60*/  PRMT R10, RZ, 0x7610, R10 ;  /* 0x00007610ff0a7816 */ /* 0x000fe2000000000a */
[----:B------:R-:W-:Y:S04]  /*34f70*/  STL [R1+0x3038], R187 ;  /* 0x003038bb01007387 */ /* 0x000fe80000100800 */
[----:B------:R-:W3:Y:S04]  /*34f80*/  LDL R152, [R1+0x1034] ;  /* 0x0010340001987983 */ /* 0x000ee80000100800 */
[----:B------:R-:W3:Y:S04]  /*34f90*/  LDL R23, [R1+0x1038] ;  /* 0x0010380001177983 */ /* 0x000ee80000100800 */
[----:B------:R-:W3:Y:S04]  /*34fa0*/  LDL R17, [R1+0x102c] ;  /* 0x00102c0001117983 */ /* 0x000ee80000100800 */
[----:B------:R-:W3:Y:S04]  /*34fb0*/  LDL R16, [R1+0x1030] ;  /* 0x0010300001107983 */ /* 0x000ee80000100800 */
[----:B------:R-:W3:Y:S04]  /*34fc0*/  LDL R15, [R1+0x1024] ;  /* 0x00102400010f7983 */ /* 0x000ee80000100800 */
[----:B------:R-:W3:Y:S01]  /*34fd0*/  LDL R12, [R1+0x1028] ;  /* 0x00102800010c7983 */ /* 0x000ee20000100800 */
[----:B--2---:R-:W-:-:S02]  /*34fe0*/  @P1 IMAD.MOV.U32 R5, RZ, RZ, R19 ;  /* 0x000000ffff051224 */ /* 0x004fc400078e0013 */
[----:B----4-:R-:W-:-:S05]  /*34ff0*/  @P1 IMAD.MOV.U32 R4, RZ, RZ, R7 ;  /* 0x000000ffff041224 */ /* 0x010fca00078e0007 */
[----:B------:R0:W2:Y:S02]  /*35000*/  @P1 LDG.E.U16 R2, desc[UR60][R4.64] ;  /* 0x0000003c04021981 */ /* 0x0000a4000c1e1500 */
[----:B0-----:R-:W-:Y:S02]  /*35010*/  @P0 IMAD.MOV.U32 R4, RZ, RZ, R18 ;  /* 0x000000ffff040224 */ /* 0x001fe400078e0012 */
[----:B------:R-:W-:-:S05]  /*35020*/  @P0 IMAD.MOV.U32 R5, RZ, RZ, R155 ;  /* 0x000000ffff050224 */ /* 0x000fca00078e009b */
[----:B------:R3:W4:Y:S02]  /*35030*/  @P0 LDG.E.U16 R13, desc[UR60][R4.64] ;  /* 0x0000003c040d0981 */ /* 0x000724000c1e1500 */
[----:B---3--:R-:W-:Y:S02]  /*35040*/  @P0 IMAD.MOV.U32 R4, RZ, RZ, R9 ;  /* 0x000000ffff040224 */ /* 0x008fe400078e0009 */
[----:B------:R-:W-:-:S05]  /*35050*/  @P0 IMAD.MOV.U32 R5, RZ, RZ, R154 ;  /* 0x000000ffff050224 */ /* 0x000fca00078e009a */
[----:B------:R0:W3:Y:S02]  /*35060*/  @P0 LDG.E.U16 R8, desc[UR60][R4.64] ;  /* 0x0000003c04080981 */ /* 0x0000e4000c1e1500 */
[----:B0-----:R-:W-:Y:S02]  /*35070*/  @P0 IMAD.MOV.U32 R4, RZ, RZ, R14 ;  /* 0x000000ffff040224 */ /* 0x001fe400078e000e */
[----:B------:R-:W-:-:S05]  /*35080*/  @P0 IMAD.MOV.U32 R5, RZ, RZ, R153 ;  /* 0x000000ffff050224 */ /* 0x000fca00078e0099 */
[----:B------:R0:W3:Y:S04]  /*35090*/  @P0 LDG.E.U16 R10, desc[UR60][R4.64] ;  /* 0x0000003c040a0981 */ /* 0x0000e8000c1e1500 */
[----:B------:R-:W-:Y:S04]  /*350a0*/  STL [R1+0x303c], R3 ;  /* 0x00303c0301007387 */ /* 0x000fe80000100800 */
[----:B------:R-:W3:Y:S04]  /*350b0*/  LDL R19, [R1+0x101c] ;  /* 0x00101c0001137983 */ /* 0x000ee80000100800 */
[----:B------:R-:W3:Y:S01]  /*350c0*/  LDL R7, [R1+0x1020] ;  /* 0x0010200001077983 */ /* 0x000ee20000100800 */
[----:B------:R-:W-:-:S02]  /*350d0*/  ISETP.GT.AND P1, PT, R200, 0xe1, PT ;  /* 0x000000e1c800780c */ /* 0x000fc40003f24270 */
[----:B------:R-:W-:Y:S01]  /*350e0*/  PRMT R22, RZ, 0x7610, R22 ;  /* 0x00007610ff167816 */ /* 0x000fe20000000016 */
[----:B0-----:R-:W-:Y:S02]  /*350f0*/  @P0 IMAD.MOV.U32 R4, RZ, RZ, R23 ;  /* 0x000000ffff040224 */ /* 0x001fe400078e0017 */
[----:B------:R-:W-:Y:S01]  /*35100*/  @P0 IMAD.MOV.U32 R5, RZ, RZ, R152 ;  /* 0x000000ffff050224 */ /* 0x000fe200078e0098 */
[----:B------:R-:W-:-:S04]  /*35110*/  PRMT R21, RZ, 0x7610, R21 ;  /* 0x00007610ff157816 */ /* 0x000fc80000000015 */
[----:B------:R0:W3:Y:S01]  /*35120*/  @P0 LDG.E.U16 R22, desc[UR60][R4.64] ;  /* 0x0000003c04160981 */ /* 0x0000e2000c1e1500 */
[----:B------:R-:W-:Y:S02]  /*35130*/  PRMT R20, RZ, 0x7610, R20 ;  /* 0x00007610ff147816 */ /* 0x000fe40000000014 */
[----:B0-----:R-:W-:Y:S02]  /*35140*/  @P1 IMAD.MOV.U32 R4, RZ, RZ, R16 ;  /* 0x000000ffff041224 */ /* 0x001fe400078e0010 */
[----:B------:R-:W-:-:S05]  /*35150*/  @P1 IMAD.MOV.U32 R5, RZ, RZ, R17 ;  /* 0x000000ffff051224 */ /* 0x000fca00078e0011 */
[----:B------:R0:W3:Y:S01]  /*35160*/  @P1 LDG.E.U16 R21, desc[UR60][R4.64] ;  /* 0x0000003c04151981 */ /* 0x0000e2000c1e1500 */
[----:B------:R-:W-:Y:S01]  /*35170*/  PRMT R6, RZ, 0x7610, R6 ;  /* 0x00007610ff067816 */ /* 0x000fe20000000006 */
[----:B0-----:R-:W-:Y:S02]  /*35180*/  @P1 IMAD.MOV.U32 R4, RZ, RZ, R12 ;  /* 0x000000ffff041224 */ /* 0x001fe400078e000c */
[----:B------:R-:W-:-:S05]  /*35190*/  @P1 IMAD.MOV.U32 R5, RZ, RZ, R15 ;  /* 0x000000ffff051224 */ /* 0x000fca00078e000f */
[----:B------:R0:W3:Y:S04]  /*351a0*/  @P1 LDG.E.U16 R20, desc[UR60][R4.64] ;  /* 0x0000003c04141981 */ /* 0x0000e8000c1e1500 */
[----:B--2---:R-:W-:Y:S04]  /*351b0*/  STL [R1+0x3040], R2 ;  /* 0x0030400201007387 */ /* 0x004fe80000100800 */
[----:B------:R-:W2:Y:S04]  /*351c0*/  LDL R18, [R1+0x1014] ;  /* 0x0010140001127983 */ /* 0x000ea80000100800 */
[----:B----4-:R1:W-:Y:S04]  /*351d0*/  STL [R1+0x18], R13 ;  /* 0x0000180d01007387 */ /* 0x0103e80000100800 */
[----:B------:R-:W4:Y:S04]  /*351e0*/  LDL R9, [R1+0x100c] ;  /* 0x00100c0001097983 */ /* 0x000f280000100800 */
[----:B-1----:R-:W4:Y:S04]  /*351f0*/  LDL R13, [R1+0x1018] ;  /* 0x00101800010d7983 */ /* 0x002f280000100800 */
[----:B---3--:R1:W-:Y:S04]  /*35200*/  STL [R1+0x14], R8 ;  /* 0x0000140801007387 */ /* 0x0083e80000100800 */
[----:B------:R-:W3:Y:S04]  /*35210*/  LDL R14, [R1+0x1004] ;  /* 0x00100400010e7983 */ /* 0x000ee80000100800 */
[----:B-1----:R-:W3:Y:S04]  /*35220*/  LDL R8, [R1+0x1010] ;  /* 0x0010100001087983 */ /* 0x002ee80000100800 */
[----:B------:R1:W-:Y:S04]  /*35230*/  STL [R1+0x10], R10 ;  /* 0x0000100a01007387 */ /* 0x0003e80000100800 */
[----:B------:R-:W3:Y:S04]  /*35240*/  LDL R17, [R1+0xffc] ;  /* 0x000ffc0001117983 */ /* 0x000ee80000100800 */
[----:B------:R-:W3:Y:S01]  /*35250*/  LDL R16, [R1+0x1000] ;  /* 0x0010000001107983 */ /* 0x000ee20000100800 */
[----:B0-----:R-:W-:-:S02]  /*35260*/  @P1 IMAD.MOV.U32 R4, RZ, RZ, R7 ;  /* 0x000000ffff041224 */ /* 0x001fc400078e0007 */
[----:B------:R-:W-:Y:S01]  /*35270*/  @P1 IMAD.MOV.U32 R5, RZ, RZ, R19 ;  /* 0x000000ffff051224 */ /* 0x000fe200078e0013 */
[----:B------:R-:W3:Y:S04]  /*35280*/  LDL R15, [R1+0xff4] ;  /* 0x000ff400010f7983 */ /* 0x000ee80000100800 */
[----:B------:R-:W3:Y:S04]  /*35290*/  LDL R12, [R1+0xff8] ;  /* 0x000ff800010c7983 */ /* 0x000ee80000100800 */
[----:B------:R2:W3:Y:S04]  /*352a0*/  @P1 LDG.E.U16 R6, desc[UR60][R4.64] ;  /* 0x0000003c04061981 */ /* 0x0004e8000c1e1500 */
[----:B-1----:R-:W3:Y:S01]  /*352b0*/  LDL R10, [R1+0x1008] ;  /* 0x00100800010a7983 */ /* 0x002ee20000100800 */
[----:B------:R-:W-:-:S02]  /*352c0*/  ISETP.GT.AND P0, PT, R200, 0xe2, PT ;  /* 0x000000e2c800780c */ /* 0x000fc40003f04270 */
[----:B------:R-:W-:Y:S02]  /*352d0*/  PRMT R11, RZ, 0x7610, R11 ;  /* 0x00007610ff0b7816 */ /* 0x000fe4000000000b */
[----:B------:R-:W-:Y:S02]  /*352e0*/  PRMT R193, RZ, 0x7610, R193 ;  /* 0x00007610ffc17816 */ /* 0x000fe400000000c1 */
[----:B------:R-:W-:Y:S02]  /*352f0*/  PRMT R192, RZ, 0x7610, R192 ;  /* 0x00007610ffc07816 */ /* 0x000fe400000000c0 */
[----:B------:R-:W-:Y:S02]  /*35300*/  PRMT R3, RZ, 0x7610, R3 ;  /* 0x00007610ff037816 */ /* 0x000fe40000000003 */
[----:B------:R-:W-:Y:S01]  /*35310*/  PRMT R2, RZ, 0x7610, R2 ;  /* 0x00007610ff027816 */ /* 0x000fe20000000002 */
[----:B------:R-:W3:Y:S01]  /*35320*/  LDL R7, [R1+0xfec] ;  /* 0x000fec0001077983 */ /* 0x000ee20000100800 */
[----:B--2---:R-:W-:-:S02]  /*35330*/  @P1 IMAD.MOV.U32 R5, RZ, RZ, R18 ;  /* 0x000000ffff051224 */ /* 0x004fc400078e0012 */
[----:B----4-:R-:W-:-:S05]  /*35340*/  @P1 IMAD.MOV.U32 R4, RZ, RZ, R13 ;  /* 0x000000ffff041224 */ /* 0x010fca00078e000d */
[----:B------:R0:W2:Y:S02]  /*35350*/  @P1 LDG.E.U16 R11, desc[UR60][R4.64] ;  /* 0x0000003c040b1981 */ /* 0x0000a4000c1e1500 */
[----:B0-----:R-:W-:Y:S02]  /*35360*/  @P0 IMAD.MOV.U32 R5, RZ, RZ, R9 ;  /* 0x000000ffff050224 */ /* 0x001fe400078e0009 */
[----:B---3--:R-:W-:-:S05]  /*35370*/  @P0 IMAD.MOV.U32 R4, RZ, RZ, R8 ;  /* 0x000000ffff040224 */ /* 0x008fca00078e0008 */
[----:B------:R0:W3:Y:S02]  /*35380*/  @P0 LDG.E.U16 R193, desc[UR60][R4.64] ;  /* 0x0000003c04c10981 */ /* 0x0000e4000c1e1500 */
[----:B0-----:R-:W-:Y:S02]  /*35390*/  @P0 IMAD.MOV.U32 R4, RZ, RZ, R10 ;  /* 0x000000ffff040224 */ /* 0x001fe400078e000a */
[----:B------:R-:W-:-:S05]  /*353a0*/  @P0 IMAD.MOV.U32 R5, RZ, RZ, R14 ;  /* 0x000000ffff050224 */ /* 0x000fca00078e000e */
[----:B------:R0:W4:Y:S02]  /*353b0*/  @P0 LDG.E.U16 R192, desc[UR60][R4.64] ;  /* 0x0000003c04c00981 */ /* 0x000124000c1e1500 */
[----:B0-----:R-:W-:Y:S02]  /*353c0*/  @P0 IMAD.MOV.U32 R4, RZ, RZ, R16 ;  /* 0x000000ffff040224 */ /* 0x001fe400078e0010 */
[----:B------:R-:W-:-:S05]  /*353d0*/  @P0 IMAD.MOV.U32 R5, RZ, RZ, R17 ;  /* 0x000000ffff050224 */ /* 0x000fca00078e0011 */
[----:B------:R0:W4:Y:S04]  /*353e0*/  @P0 LDG.E.U16 R3, desc[UR60][R4.64] ;  /* 0x0000003c04030981 */ /* 0x000128000c1e1500 */
[----:B------:R1:W-:Y:S04]  /*353f0*/  STL [R1+0x4], R6 ;  /* 0x0000040601007387 */ /* 0x0003e80000100800 */
[----:B------:R-:W4:Y:S01]  /*35400*/  LDL R13, [R1+0xfe4] ;  /* 0x000fe400010d7983 */ /* 0x000f220000100800 */
[----:B0-----:R-:W-:Y:S02]  /*35410*/  @P0 IMAD.MOV.U32 R4, RZ, RZ, R12 ;  /* 0x000000ffff040224 */ /* 0x001fe400078e000c */
[----:B------:R-:W-:Y:S01]  /*35420*/  @P0 IMAD.MOV.U32 R5, RZ, RZ, R15 ;  /* 0x000000ffff050224 */ /* 0x000fe200078e000f */
[----:B-1----:R-:W4:Y:S04]  /*35430*/  LDL R6, [R1+0xff0] ;  /* 0x000ff00001067983 */ /* 0x002f280000100800 */
[----:B------:R0:W4:Y:S01]  /*35440*/  @P0 LDG.E.U16 R2, desc[UR60][R4.64] ;  /* 0x0000003c04020981 */ /* 0x000122000c1e1500 */
[----:B------:R-:W-:-:S02]  /*35450*/  ISETP.GT.AND P1, PT, R200, 0xe3, PT ;  /* 0x000000e3c800780c */ /* 0x000fc40003f24270 */
[----:B------:R-:W-:-:S11]  /*35460*/  PRMT R191, RZ, 0x7610, R191 ;  /* 0x00007610ffbf7816 */ /* 0x000fd600000000bf */
[----:B0-----:R-:W-:Y:S01]  /*35470*/  @P1 IMAD.MOV.U32 R5, RZ, RZ, R7 ;  /* 0x000000ffff051224 */ /* 0x001fe200078e0007 */
[----:B--2---:R0:W-:Y:S04]  /*35480*/  STL [R1], R11 ;  /* 0x0000000b01007387 */ /* 0x0041e80000100800 */
[----:B------:R-:W2:Y:S04]  /*35490*/  LDL R9, [R1+0xfdc] ;  /* 0x000fdc0001097983 */ /* 0x000ea80000100800 */
[----:B------:R-:W2:Y:S04]  /*354a0*/  LDL R8, [R1+0xfe0] ;  /* 0x000fe00001087983 */ /* 0x000ea80000100800 */
[----:B0-----:R-:W2:Y:S04]  /*354b0*/  LDL R11, [R1+0xfe8] ;  /* 0x000fe800010b7983 */ /* 0x001ea80000100800 */
[----:B---3--:R-:W-:Y:S04]  /*354c0*/  STL [R1+0x3070], R193 ;  /* 0x003070c101007387 */ /* 0x008fe80000100800 */
[----:B------:R-:W-:Y:S04]  /*354d0*/  STL [R1+0xc], R22 ;  /* 0x00000c1601007387 */ /* 0x000fe80000100800 */
[----:B------:R-:W3:Y:S04]  /*354e0*/  LDL R14, [R1+0xfd4] ;  /* 0x000fd400010e7983 */ /* 0x000ee80000100800 */
[----:B------:R-:W3:Y:S04]  /*354f0*/  LDL R10, [R1+0xfd8] ;  /* 0x000fd800010a7983 */ /* 0x000ee80000100800 */
[----:B----4-:R-:W-:Y:S04]  /*35500*/  STL [R1+0x3074], R192 ;  /* 0x003074c001007387 */ /* 0x010fe80000100800 */
[----:B------:R-:W-:Y:S04]  /*35510*/  STL [R1+0xdc], R21 ;  /* 0x0000dc1501007387 */ /* 0x000fe80000100800 */
[----:B------:R0:W-:Y:S04]  /*35520*/  STL [R1+0x3078], R3 ;  /* 0x0030780301007387 */ /* 0x0001e80000100800 */
[----:B------:R-:W-:Y:S04]  /*35530*/  STL [R1+0x8], R20 ;  /* 0x0000081401007387 */ /* 0x000fe80000100800 */
[----:B------:R-:W4:Y:S04]  /*35540*/  LDL R12, [R1+0xfcc] ;  /* 0x000fcc00010c7983 */ /* 0x000f280000100800 */
[----:B0-----:R-:W4:Y:S01]  /*35550*/  LDL R3, [R1+0xfd0] ;  /* 0x000fd00001037983 */ /* 0x001f220000100800 */
[----:B------:R-:W-:-:S03]  /*35560*/  @P1 IMAD.MOV.U32 R4, RZ, RZ, R6 ;  /* 0x000000ffff041224 */ /* 0x000fc600078e0006 */
[----:B------:R0:W-:Y:S04]  /*35570*/  STL [R1+0x307c], R2 ;  /* 0x00307c0201007387 */ /* 0x0001e80000100800 */
[----:B------:R-:W4:Y:S04]  /*35580*/  LDL R7, [R1+0xfc4] ;  /* 0x000fc40001077983 */ /* 0x000f280000100800 */
[----:B------:R-:W4:Y:S04]  /*35590*/  LDL R6, [R1+0xfc8] ;  /* 0x000fc80001067983 */ /* 0x000f280000100800 */
[----:B------:R1:W4:Y:S01]  /*355a0*/  @P1 LDG.E.U16 R191, desc[UR60][R4.64] ;  /* 0x0000003c04bf1981 */ /* 0x000322000c1e1500 */
[----:B------:R-:W-:-:S02]  /*355b0*/  PRMT R190, RZ, 0x7610, R190 ;  /* 0x00007610ffbe7816 */ /* 0x000fc400000000be */
[----:B------:R-:W-:Y:S01]  /*355c0*/  PRMT R187, RZ, 0x7610, R187 ;  /* 0x00007610ffbb7816 */ /* 0x000fe200000000bb */
[----:B-1----:R-:W-:Y:S01]  /*355d0*/  @P1 IMAD.MOV.U32 R5, RZ, RZ, R13 ;  /* 0x000000ffff051224 */ /* 0x002fe200078e000d */
[----:B------:R-:W-:Y:S02]  /*355e0*/  ISETP.GT.AND P0, PT, R200, 0xe4, PT ;  /* 0x000000e4c800780c */ /* 0x000fe40003f04270 */
[----:B------:R-:W-:Y:S02]  /*355f0*/  PRMT R186, RZ, 0x7610, R186 ;  /* 0x00007610ffba7816 */ /* 0x000fe400000000ba */
[----:B------:R-:W-:Y:S02]  /*35600*/  PRMT R188, RZ, 0x7610, R188 ;  /* 0x00007610ffbc7816 */ /* 0x000fe400000000bc */
[----:B------:R-:W-:Y:S01]  /*35610*/  PRMT R189, RZ, 0x7610, R189 ;  /* 0x00007610ffbd7816 */ /* 0x000fe200000000bd */
[----:B--2---:R-:W-:-:S05]  /*35620*/  @P1 IMAD.MOV.U32 R4, RZ, RZ, R11 ;  /* 0x000000ffff041224 */ /* 0x004fca00078e000b */
[----:B------:R1:W2:Y:S02]  /*35630*/  @P1 LDG.E.U16 R190, desc[UR60][R4.64] ;  /* 0x0000003c04be1981 */ /* 0x0002a4000c1e1500 */
[----:B-1----:R-:W-:Y:S02]  /*35640*/  @P1 IMAD.MOV.U32 R4, RZ, RZ, R8 ;  /* 0x000000ffff041224 */ /* 0x002fe400078e0008 */
[----:B------:R-:W-:-:S05]  /*35650*/  @P1 IMAD.MOV.U32 R5, RZ, RZ, R9 ;  /* 0x000000ffff051224 */ /* 0x000fca00078e0009 */
[----:B------:R3:W2:Y:S02]  /*35660*/  @P1 LDG.E.U16 R187, desc[UR60][R4.64] ;  /* 0x0000003c04bb1981 */ /* 0x0006a4000c1e1500 */
[----:B---3--:R-:W-:Y:S02]  /*35670*/  @P1 IMAD.MOV.U32 R4, RZ, RZ, R10 ;  /* 0x000000ffff041224 */ /* 0x008fe400078e000a */
[----:B------:R-:W-:-:S05]  /*35680*/  @P1 IMAD.MOV.U32 R5, RZ, RZ, R14 ;  /* 0x000000ffff051224 */ /* 0x000fca00078e000e */
[----:B------:R4:W3:Y:S02]  /*35690*/  @P1 LDG.E.U16 R186, desc[UR60][R4.64] ;  /* 0x0000003c04ba1981 */ /* 0x0008e4000c1e1500 */
[----:B----4-:R-:W-:Y:S02]  /*356a0*/  @P0 IMAD.MOV.U32 R5, RZ, RZ, R12 ;  /* 0x000000ffff050224 */ /* 0x010fe400078e000c */
[----:B------:R-:W-:-:S05]  /*356b0*/  @P0 IMAD.MOV.U32 R4, RZ, RZ, R3 ;  /* 0x000000ffff040224 */ /* 0x000fca00078e0003 */
[----:B------:R1:W4:Y:S04]  /*356c0*/  @P0 LDG.E.U16 R188, desc[UR60][R4.64] ;  /* 0x0000003c04bc0981 */ /* 0x000328000c1e1500 */
[----:B------:R-:W-:Y:S04]  /*356d0*/  STL [R1+0x3044], R191 ;  /* 0x003044bf01007387 */ /* 0x000fe80000100800 */
[----:B------:R-:W4:Y:S04]  /*356e0*/  LDL R13, [R1+0xfc0] ;  /* 0x000fc000010d7983 */ /* 0x000f280000100800 */
[----:B------:R-:W4:Y:S01]  /*356f0*/  LDL R11, [R1+0x2c34] ;  /* 0x002c3400010b7983 */ /* 0x000f220000100800 */
[----:B-1----:R-:W-:-:S02]  /*35700*/  @P0 IMAD.MOV.U32 R4, RZ, RZ, R6 ;  /* 0x000000ffff040224 */ /* 0x002fc400078e0006 */
[----:B------:R-:W-:-:S05]  /*35710*/  @P0 IMAD.MOV.U32 R5, RZ, RZ, R7 ;  /* 0x000000ffff050224 */ /* 0x000fca00078e0007 */
[----:B------:R1:W4:Y:S01]  /*35720*/  @P0 LDG.E.U16 R189, desc[UR60][R4.64] ;  /* 0x0000003c04bd0981 */ /* 0x000322000c1e1500 */
[----:B------:R-:W-:-:S03]  /*35730*/  PRMT R249, RZ, 0x7610, R249 ;  /* 0x00007610fff97816 */ /* 0x000fc600000000f9 */
[----:B--2---:R-:W-:Y:S04]  /*35740*/  STL [R1+0x3048], R190 ;  /* 0x003048be01007387 */ /* 0x004fe80000100800 */
[----:B------:R-:W2:Y:S04]  /*35750*/  LDL R9, [R1+0xfbc] ;  /* 0x000fbc0001097983 */ /* 0x000ea80000100800 */
[----:B------:R-:W2:Y:S04]  /*35760*/  LDL R8, [R1+0x2c3c] ;  /* 0x002c3c0001087983 */ /* 0x000ea80000100800 */
[----:B------:R-:W-:Y:S04]  /*35770*/  STL [R1+0x304c], R187 ;  /* 0x00304cbb01007387 */ /* 0x000fe80000100800 */
[----:B------:R-:W2:Y:S04]  /*35780*/  LDL R15, [R1+0x2c38] ;  /* 0x002c3800010f7983 */ /* 0x000ea80000100800 */
[----:B------:R-:W2:Y:S04]  /*35790*/  LDL R14, [R1+0x2c40] ;  /* 0x002c4000010e7983 */ /* 0x000ea80000100800 */
[----:B------:R-:W2:Y:S04]  /*357a0*/  LDL R10, [R1+0xfb8] ;  /* 0x000fb800010a7983 */ /* 0x000ea80000100800 */
[----:B0-----:R-:W2:Y:S04]  /*357b0*/  LDL R2, [R1+0x2c48] ;  /* 0x002c480001027983 */ /* 0x001ea80000100800 */
[----:B---3--:R0:W-:Y:S04]  /*357c0*/  STL [R1+0x3050], R186 ;  /* 0x003050ba01007387 */ /* 0x0081e80000100800 */
[----:B------:R-:W3:Y:S04]  /*357d0*/  LDL R12, [R1+0x2c44] ;  /* 0x002c4400010c7983 */ /* 0x000ee80000100800 */
[----:B------:R-:W3:Y:S04]  /*357e0*/  LDL R3, [R1+0x2c54] ;  /* 0x002c540001037983 */ /* 0x000ee80000100800 */
[----:B----4-:R-:W-:Y:S04]  /*357f0*/  STL [R1+0x3054], R188 ;  /* 0x003054bc01007387 */ /* 0x010fe80000100800 */
[----:B------:R-:W4:Y:S04]  /*35800*/  LDL R7, [R1+0x2c50] ;  /* 0x002c500001077983 */ /* 0x000f280000100800 */
[----:B------:R-:W4:Y:S01]  /*35810*/  LDL R6, [R1+0x2c5c] ;  /* 0x002c5c0001067983 */ /* 0x000f220000100800 */
[----:B-1----:R-:W-:-:S02]  /*35820*/  @P0 IMAD.MOV.U32 R5, RZ, RZ, R13 ;  /* 0x000000ffff050224 */ /* 0x002fc400078e000d */
[----:B------:R-:W-:-:S05]  /*35830*/  @P0 IMAD.MOV.U32 R4, RZ, RZ, R11 ;  /* 0x000000ffff040224 */ /* 0x000fca00078e000b */
[----:B------:R2:W4:Y:S04]  /*35840*/  @P0 LDG.E.U16 R249, desc[UR60][R4.64] ;  /* 0x0000003c04f90981 */ /* 0x000528000c1e1500 */
[----:B------:R1:W-:Y:S04]  /*35850*/  STL [R1+0x3058], R189 ;  /* 0x003058bd01007387 */ /* 0x0003e80000100800 */
[----:B------:R-:W4:Y:S04]  /*35860*/  LDL R13, [R1+0x2c58] ;  /* 0x002c5800010d7983 */ /* 0x000f280000100800 */
[----:B------:R-:W4:Y:S01]  /*35870*/  LDL R11, [R1+0x2c60] ;  /* 0x002c6000010b7983 */ /* 0x000f220000100800 */
[----:B------:R-:W-:-:S02]  /*35880*/  ISETP.GT.AND P1, PT, R200, 0xe5, PT ;  /* 0x000000e5c800780c */ /* 0x000fc40003f24270 */
[----:B------:R-:W-:Y:S02]  /*35890*/  PRMT R247, RZ, 0x7610, R247 ;  /* 0x00007610fff77816 */ /* 0x000fe400000000f7 */
[----:B------:R-:W-:Y:S02]  /*358a0*/  PRMT R245, RZ, 0x7610, R245 ;  /* 0x00007610fff57816 */ /* 0x000fe400000000f5 */
[----:B------:R-:W-:Y:S02]  /*358b0*/  PRMT R243, RZ, 0x7610, R243 ;  /* 0x00007610fff37816 */ /* 0x000fe400000000f3 */
[----:B------:R-:W-:Y:S02]  /*358c0*/  PRMT R242, RZ, 0x7610, R242 ;  /* 0x00007610fff27816 */ /* 0x000fe400000000f2 */
[----:B------:R-:W-:Y:S02]  /*358d0*/  PRMT R241, RZ, 0x7610, R241 ;  /* 0x00007610fff17816 */ /* 0x000fe400000000f1 */
[----:B------:R-:W-:Y:S01]  /*358e0*/  PRMT R239, RZ, 0x7610, R239 ;  /* 0x00007610ffef7816 */ /* 0x000fe200000000ef */
[----:B--2---:R-:W-:-:S02]  /*358f0*/  @P0 IMAD.MOV.U32 R5, RZ, RZ, R9 ;  /* 0x000000ffff050224 */ /* 0x004fc400078e0009 */
[----:B------:R-:W-:-:S05]  /*35900*/  @P0 IMAD.MOV.U32 R4, RZ, RZ, R8 ;  /* 0x000000ffff040224 */ /* 0x000fca00078e0008 */
[----:B------:R2:W4:Y:S02]  /*35910*/  @P0 LDG.E.U16 R247, desc[UR60][R4.64] ;  /* 0x0000003c04f70981 */ /* 0x000524000c1e1500 */
[----:B--2---:R-:W-:Y:S02]  /*35920*/  @P1 IMAD.MOV.U32 R5, RZ, RZ, R15 ;  /* 0x000000ffff051224 */ /* 0x004fe400078e000f */
[----:B------:R-:W-:-:S05]  /*35930*/  @P1 IMAD.MOV.U32 R4, RZ, RZ, R14 ;  /* 0x000000ffff041224 */ /* 0x000fca00078e000e */
[----:B------:R2:W4:Y:S01]  /*35940*/  @P1 LDG.E.U16 R245, desc[UR60][R4.64] ;  /* 0x0000003c04f51981 */ /* 0x000522000c1e1500 */
[----:B------:R-:W-:Y:S01]  /*35950*/  ISETP.GT.AND P0, PT, R200, 0xe6, PT ;  /* 0x000000e6c800780c */ /* 0x000fe20003f04270 */
[----:B--2---:R-:W-:Y:S02]  /*35960*/  @P1 IMAD.MOV.U32 R4, RZ, RZ, R2 ;  /* 0x000000ffff041224 */ /* 0x004fe400078e0002 */
[----:B------:R-:W-:-:S05]  /*35970*/  @P1 IMAD.MOV.U32 R5, RZ, RZ, R10 ;  /* 0x000000ffff051224 */ /* 0x000fca00078e000a */
[----:B------:R3:W2:Y:S02]  /*35980*/  @P1 LDG.E.U16 R243, desc[UR60][R4.64] ;  /* 0x0000003c04f31981 */ /* 0x0006a4000c1e1500 */
[----:B---3--:R-:W-:Y:S02]  /*35990*/  @P1 IMAD.MOV.U32 R4, RZ, RZ, R3 ;  /* 0x000000ffff041224 */ /* 0x008fe400078e0003 */
[----:B------:R-:W-:-:S05]  /*359a0*/  @P1 IMAD.MOV.U32 R5, RZ, RZ, R12 ;  /* 0x000000ffff051224 */ /* 0x000fca00078e000c */
[----:B------:R4:W3:Y:S02]  /*359b0*/  @P1 LDG.E.U16 R242, desc[UR60][R4.64] ;  /* 0x0000003c04f21981 */ /* 0x0008e4000c1e1500 */
[----:B----4-:R-:W-:Y:S02]  /*359c0*/  @P1 IMAD.MOV.U32 R4, RZ, RZ, R6 ;  /* 0x000000ffff041224 */ /* 0x010fe400078e0006 */
[----:B------:R-:W-:-:S05]  /*359d0*/  @P1 IMAD.MOV.U32 R5, RZ, RZ, R7 ;  /* 0x000000ffff051224 */ /* 0x000fca00078e0007 */
[----:B------:R4:W3:Y:S02]  /*359e0*/  @P1 LDG.E.U16 R241, desc[UR60][R4.64] ;  /* 0x0000003c04f11981 */ /* 0x0008e4000c1e1500 */
[----:B----4-:R-:W-:Y:S02]  /*359f0*/  @P0 IMAD.MOV.U32 R4, RZ, RZ, R11 ;  /* 0x000000ffff040224 */ /* 0x010fe400078e000b */
[----:B------:R-:W-:-:S05]  /*35a00*/  @P0 IMAD.MOV.U32 R5, RZ, RZ, R13 ;  /* 0x000000ffff050224 */ /* 0x000fca00078e000d */
[----:B------:R-:W4:Y:S04]  /*35a10*/  @P0 LDG.E.U16 R239, desc[UR60][R4.64] ;  /* 0x0000003c04ef0981 */ /* 0x000f28000c1e1500 */
[----:B------:R-:W-:Y:S04]  /*35a20*/  STL [R1+0x305c], R249 ;  /* 0x00305cf901007387 */ /* 0x000fe80000100800 */
[----:B------:R-:W4:Y:S04]  /*35a30*/  LDL R9, [R1+0x2c4c] ;  /* 0x002c4c0001097983 */ /* 0x000f280000100800 */
[----:B------:R-:W4:Y:S01]  /*35a40*/  LDL R8, [R1+0x2c68] ;  /* 0x002c680001087983 */ /* 0x000f220000100800 */
[----:B------:R-:W-:-:S03]  /*35a50*/  PRMT R237, RZ, 0x7610, R237 ;  /* 0x00007610ffed7816 */ /* 0x000fc600000000ed */
[----:B------:R-:W-:Y:S04]  /*35a60*/  STL [R1+0x3060], R247 ;  /* 0x003060f701007387 */ /* 0x000fe80000100800 */
[----:B------:R-:W-:Y:S04]  /*35a70*/  STL [R1+0x3064], R245 ;  /* 0x003064f501007387 */ /* 0x000fe80000100800 */
[----:B------:R-:W4:Y:S04]  /*35a80*/  LDL R10, [R1+0x2c64] ;  /* 0x002c6400010a7983 */ /* 0x000f280000100800 */
[----:B------:R-:W4:Y:S04]  /*35a90*/  LDL R2, [R1+0x2c74] ;  /* 0x002c740001027983 */ /* 0x000f280000100800 */
[----:B--2---:R-:W-:Y:S04]  /*35aa0*/  STL [R1+0x3068], R243 ;  /* 0x003068f301007387 */ /* 0x004fe80000100800 */
[----:B------:R-:W2:Y:S04]  /*35ab0*/  LDL R12, [R1+0x2c70] ;  /* 0x002c7000010c7983 */ /* 0x000ea80000100800 */
[----:B------:R-:W2:Y:S04]  /*35ac0*/  LDL R3, [R1+0x2c7c] ;  /* 0x002c7c0001037983 */ /* 0x000ea80000100800 */
[----:B---3--:R-:W-:Y:S04]  /*35ad0*/  STL [R1+0x306c], R242 ;  /* 0x00306cf201007387 */ /* 0x008fe80000100800 */
[----:B------:R-:W3:Y:S04]  /*35ae0*/  LDL R7, [R1+0x2c78] ;  /* 0x002c780001077983 */ /* 0x000ee80000100800 */
[----:B------:R-:W3:Y:S04]  /*35af0*/  LDL R6, [R1+0x2c80] ;  /* 0x002c800001067983 */ /* 0x000ee80000100800 */
[----:B------:R-:W-:Y:S04]  /*35b00*/  STL [R1+0x3080], R241 ;  /* 0x003080f101007387 */ /* 0x000fe80000100800 */
[----:B------:R-:W3:Y:S04]  /*35b10*/  LDL R13, [R1+0x2c6c] ;  /* 0x002c6c00010d7983 */ /* 0x000ee80000100800 */
[----:B------:R-:W3:Y:S04]  /*35b20*/  LDL R11, [R1+0x2c88] ;  /* 0x002c8800010b7983 */ /* 0x000ee80000100800 */
[----:B----4-:R-:W-:Y:S04]  /*35b30*/  STL [R1+0x3084], R239 ;  /* 0x003084ef01007387 */ /* 0x010fe80000100800 */
[----:B------:R-:W4:Y:S04]  /*35b40*/  LDL R15, [R1+0x2c84] ;  /* 0x002c8400010f7983 */ /* 0x000f280000100800 */
[----:B------:R-:W4:Y:S01]  /*35b50*/  LDL R14, [R1+0x2c94] ;  /* 0x002c9400010e7983 */ /* 0x000f220000100800 */
[----:B------:R-:W-:-:S02]  /*35b60*/  @P0 IMAD.MOV.U32 R4, RZ, RZ, R8 ;  /* 0x000000ffff040224 */ /* 0x000fc400078e0008 */
[----:B------:R-:W-:Y:S01]  /*35b70*/  @P0 IMAD.MOV.U32 R5, RZ, RZ, R9 ;  /* 0x000000ffff050224 */ /* 0x000fe200078e0009 */
[----:B------:R-:W4:Y:S04]  /*35b80*/  LDL R8, [R1+0x2c9c] ;  /* 0x002c9c0001087983 */ /* 0x000f280000100800 */
[----:B------:R-:W4:Y:S04]  /*35b90*/  LDL R9, [R1+0x2c90] ;  /* 0x002c900001097983 */ /* 0x000f280000100800 */
[----:B------:R0:W4:Y:S01]  /*35ba0*/  @P0 LDG.E.U16 R237, desc[UR60][R4.64] ;  /* 0x0000003c04ed0981 */ /* 0x000122000c1e1500 */
[----:B------:R-:W-:-:S02]  /*35bb0*/  PRMT R235, RZ, 0x7610, R235 ;  /* 0x00007610ffeb7816 */ /* 0x000fc400000000eb */
[----:B------:R-:W-:Y:S02]  /*35bc0*/  ISETP.GT.AND P1, PT, R200, 0xe7, PT ;  /* 0x000000e7c800780c */ /* 0x000fe40003f24270 */
[----:B------:R-:W-:Y:S02]  /*35bd0*/  PRMT R233, RZ, 0x7610, R233 ;  /* 0x00007610ffe97816 */ /* 0x000fe400000000e9 */
[----:B------:R-:W-:Y:S02]  /*35be0*/  PRMT R231, RZ, 0x7610, R231 ;  /* 0x00007610ffe77816 */ /* 0x000fe400000000e7 */
[----:B------:R-:W-:Y:S02]  /*35bf0*/  PRMT R229, RZ, 0x7610, R229 ;  /* 0x00007610ffe57816 */ /* 0x000fe400000000e5 */
[----:B------:R-:W-:Y:S02]  /*35c00*/  PRMT R227, RZ, 0x7610, R227 ;  /* 0x00007610ffe37816 */ /* 0x000fe400000000e3 */
[----:B------:R-:W-:Y:S01]  /*35c10*/  PRMT R225, RZ, 0x7610, R225 ;  /* 0x00007610ffe17816 */ /* 0x000fe200000000e1 */
[----:B0-----:R-:W-:-:S02]  /*35c20*/  @P0 IMAD.MOV.U32 R5, RZ, RZ, R10 ;  /* 0x000000ffff050224 */ /* 0x001fc400078e000a */
[----:B------:R-:W-:-:S05]  /*35c30*/  @P0 IMAD.MOV.U32 R4, RZ, RZ, R2 ;  /* 0x000000ffff040224 */ /* 0x000fca00078e0002 */
[----:B------:R2:W4:Y:S02]  /*35c40*/  @P0 LDG.E.U16 R235, desc[UR60][R4.64] ;  /* 0x0000003c04eb0981 */ /* 0x000524000c1e1500 */
[----:B--2---:R-:W-:Y:S02]  /*35c50*/  @P0 IMAD.MOV.U32 R5, RZ, RZ, R12 ;  /* 0x000000ffff050224 */ /* 0x004fe400078e000c */
[----:B------:R-:W-:-:S05]  /*35c60*/  @P0 IMAD.MOV.U32 R4, RZ, RZ, R3 ;  /* 0x000000ffff040224 */ /* 0x000fca00078e0003 */
[----:B------:R3:W2:Y:S02]  /*35c70*/  @P0 LDG.E.U16 R233, desc[UR60][R4.64] ;  /* 0x0000003c04e90981 */ /* 0x0006a4000c1e1500 */
[----:B---3--:R-:W-:Y:S02]  /*35c80*/  @P1 IMAD.MOV.U32 R5, RZ, RZ, R7 ;  /* 0x000000ffff051224 */ /* 0x008fe400078e0007 */
[----:B------:R-:W-:-:S05]  /*35c90*/  @P1 IMAD.MOV.U32 R4, RZ, RZ, R6 ;  /* 0x000000ffff041224 */ /* 0x000fca00078e0006 */
[----:B------:R0:W3:Y:S02]  /*35ca0*/  @P1 LDG.E.U16 R231, desc[UR60][R4.64] ;  /* 0x0000003c04e71981 */ /* 0x0000e4000c1e1500 */
[----:B0-----:R-:W-:Y:S02]  /*35cb0*/  @P1 IMAD.MOV.U32 R5, RZ, RZ, R13 ;  /* 0x000000ffff051224 */ /* 0x001fe400078e000d */
        /* <DEDUP_REMOVED lines=8> */
[----:B0-----:R-:W-:-:S02]  /*35d40*/  @P1 IMAD.MOV.U32 R4, RZ, RZ, R8 ;  /* 0x000000ffff041224 */ /* 0x001fc400078e0008 */
[----:B------:R-:W-:-:S05]  /*35d50*/  @P1 IMAD.MOV.U32 R5, RZ, RZ, R9 ;  /* 0x000000ffff051224 */ /* 0x000fca00078e0009 */
[----:B------:R0:W4:Y:S01]  /*35d60*/  @P1 LDG.E.U16 R225, desc[UR60][R4.64] ;  /* 0x0000003c04e11981 */ /* 0x000122000c1e1500 */
[----:B------:R-:W-:Y:S02]  /*35d70*/  ISETP.GT.AND P0, PT, R200, 0xe8, PT ;  /* 0x000000e8c800780c */ /* 0x000fe40003f04270 */
[----:B------:R-:W-:Y:S01]  /*35d80*/  PRMT R223, RZ, 0x7610, R223 ;  /* 0x00007610ffdf7816 */ /* 0x000fe200000000df */
        /* <DEDUP_REMOVED lines=18> */
[----:B------:R-:W4:Y:S01]  /*35eb0*/  LDL R2, [R1+0x2cc8] ;  /* 0x002cc80001027983 */ /* 0x000f220000100800 */
[----:B------:R-:W-:-:S02]  /*35ec0*/  PRMT R221, RZ, 0x7610, R221 ;  /* 0x00007610ffdd7816 */ /* 0x000fc400000000dd */
[----:B------:R-:W-:Y:S02]  /*35ed0*/  PRMT R219, RZ, 0x7610, R219 ;  /* 0x00007610ffdb7816 */ /* 0x000fe400000000db */
[----:B------:R-:W-:Y:S02]  /*35ee0*/  ISETP.GT.AND P1, PT, R200, 0xe9, PT ;  /* 0x000000e9c800780c */ /* 0x000fe40003f24270 */
[----:B------:R-:W-:Y:S02]  /*35ef0*/  PRMT R217, RZ, 0x7610, R217 ;  /* 0x00007610ffd97816 */ /* 0x000fe400000000d9 */
[----:B------:R-:W-:Y:S02]  /*35f00*/  PRMT R215, RZ, 0x7610, R215 ;  /* 0x00007610ffd77816 */ /* 0x000fe400000000d7 */
[----:B------:R-:W-:Y:S01]  /*35f10*/  PRMT R213, RZ, 0x7610, R213 ;  /* 0x00007610ffd57816 */ /* 0x000fe200000000d5 */
[----:B0-----:R-:W-:Y:S02]  /*35f20*/  @P0 IMAD.MOV.U32 R5, RZ, RZ, R12 ;  /* 0x000000ffff050224 */ /* 0x001fe400078e000c */
        /* <DEDUP_REMOVED lines=20> */
[----:B--2---:R-:W-:Y:S04]  /*36070*/  STL [R1+0x30ac], R219 ;  /* 0x0030acdb01007387 */ /* 0x004fe80000100800 */
[----:B------:R-:W2:Y:S04]  /*36080*/  LDL R17, [R1+0x2cd8] ;  /* 0x002cd80001117983 */ /* 0x000ea80000100800 */
[----:B------:R-:W2:Y:S04]  /*36090*/  LDL R16, [R1+0x2ce0] ;  /* 0x002ce00001107983 */ /* 0x000ea80000100800 */
[----:B------:R-:W2:Y:S04]  /*360a0*/  LDL R15, [R1+0x2ccc] ;  /* 0x002ccc00010f7983 */ /* 0x000ea80000100800 */
[----:B------:R-:W2:Y:S04]  /*360b0*/  LDL R14, [R1+0x2ce8] ;  /* 0x002ce800010e7983 */ /* 0x000ea80000100800 */
[----:B---3--:R-:W-:Y:S04]  /*360c0*/  STL [R1+0x30b0], R217 ;  /* 0x0030b0d901007387 */ /* 0x008fe80000100800 */
[----:B------:R-:W3:Y:S04]  /*360d0*/  LDL R9, [R1+0x2ce4] ;  /* 0x002ce40001097983 */ /* 0x000ee80000100800 */
[----:B------:R-:W3:Y:S04]  /*360e0*/  LDL R8, [R1+0x2cf4] ;  /* 0x002cf40001087983 */ /* 0x000ee80000100800 */
[----:B----4-:R-:W-:Y:S04]  /*360f0*/  STL [R1+0x30b4], R215 ;  /* 0x0030b4d701007387 */ /* 0x010fe80000100800 */
[----:B------:R-:W4:Y:S04]  /*36100*/  LDL R13, [R1+0x2cf0] ;  /* 0x002cf000010d7983 */ /* 0x000f280000100800 */
[----:B------:R-:W4:Y:S04]  /*36110*/  LDL R11, [R1+0x2cfc] ;  /* 0x002cfc00010b7983 */ /* 0x000f280000100800 */
[----:B------:R-:W4:Y:S04]  /*36120*/  LDL R10, [R1+0x2cf8] ;  /* 0x002cf800010a7983 */ /* 0x000f280000100800 */
[----:B------:R-:W4:Y:S01]  /*36130*/  LDL R2, [R1+0x2d00] ;  /* 0x002d000001027983 */ /* 0x000f220000100800 */
[----:B0-----:R-:W-:-:S03]  /*36140*/  @P1 IMAD.MOV.U32 R4, RZ, RZ, R3 ;  /* 0x000000ffff041224 */ /* 0x001fc600078e0003 */
[----:B------:R0:W-:Y:S04]  /*36150*/  STL [R1+0x30b8], R213 ;  /* 0x0030b8d501007387 */ /* 0x0001e80000100800 */
[----:B------:R-:W4:Y:S01]  /*36160*/  LDL R3, [R1+0x2d08] ;  /* 0x002d080001037983 */ /* 0x000f220000100800 */
[----:B------:R-:W-:Y:S02]  /*36170*/  PRMT R211, RZ, 0x7610, R211 ;  /* 0x00007610ffd37816 */ /* 0x000fe400000000d3 */
[----:B------:R-:W-:Y:S01]  /*36180*/  ISETP.GT.AND P0, PT, R200, 0xea, PT ;  /* 0x000000eac800780c */ /* 0x000fe20003f04270 */
[----:B------:R-:W-:Y:S01]  /*36190*/  @P1 IMAD.MOV.U32 R5, RZ, RZ, R12 ;  /* 0x000000ffff051224 */ /* 0x000fe200078e000c */
[----:B------:R-:W-:Y:S01]  /*361a0*/  PRMT R209, RZ, 0x7610, R209 ;  /* 0x00007610ffd17816 */ /* 0x000fe200000000d1 */
[----:B------:R-:W4:Y:S04]  /*361b0*/  LDL R12, [R1+0x2cec] ;  /* 0x002cec00010c7983 */ /* 0x000f280000100800 */
[----:B------:R0:W4:Y:S01]  /*361c0*/  @P1 LDG.E.U16 R211, desc[UR60][R4.64] ;  /* 0x0000003c04d31981 */ /* 0x000122000c1e1500 */
[----:B------:R-:W-:-:S02]  /*361d0*/  PRMT R207, RZ, 0x7610, R207 ;  /* 0x00007610ffcf7816 */ /* 0x000fc400000000cf */
[----:B------:R-:W-:Y:S02]  /*361e0*/  PRMT R205, RZ, 0x7610, R205 ;  /* 0x00007610ffcd7816 */ /* 0x000fe400000000cd */
[----:B------:R-:W-:Y:S02]  /*361f0*/  PRMT R203, RZ, 0x7610, R203 ;  /* 0x00007610ffcb7816 */ /* 0x000fe400000000cb */
[----:B------:R-:W-:Y:S02]  /*36200*/  PRMT R201, RZ, 0x7610, R201 ;  /* 0x00007610ffc97816 */ /* 0x000fe400000000c9 */
[----:B------:R-:W-:Y:S01]  /*36210*/  PRMT R197, RZ, 0x7610, R197 ;  /* 0x00007610ffc57816 */ /* 0x000fe200000000c5 */
[----:B------:R-:W4:Y:S01]  /*36220*/  LDL R18, [R1+0x2d30] ;  /* 0x002d300001127983 */ /* 0x000f220000100800 */
[----:B------:R-:W-:-:S03]  /*36230*/  PRMT R185, RZ, 0x7610, R185 ;  /* 0x00007610ffb97816 */ /* 0x000fc600000000b9 */
[----:B------:R-:W4:Y:S04]  /*36240*/  LDL R21, [R1+0x2d2c] ;  /* 0x002d2c0001157983 */ /* 0x000f280000100800 */
        /* <DEDUP_REMOVED lines=38> */
[----:B-1----:R-:W4:Y:S04]  /*364b0*/  LDL R189, [R1+0x2e6c] ;  /* 0x002e6c0001bd7983 */ /* 0x002f280000100800 */
[----:B------:R-:W4:Y:S04]  /*364c0*/  LDL R188, [R1+0x2e88] ;  /* 0x002e880001bc7983 */ /* 0x000f280000100800 */
[----:B------:R-:W4:Y:S04]  /*364d0*/  LDL R194, [R1+0x2e90] ;  /* 0x002e900001c27983 */ /* 0x000f280000100800 */
[----:B------:R-:W4:Y:S04]  /*364e0*/  LDL R187, [R1+0x2e98] ;  /* 0x002e980001bb7983 */ /* 0x000f280000100800 */
[----:B------:R-:W4:Y:S04]  /*364f0*/  LDL R193, [R1+0x2e8c] ;  /* 0x002e8c0001c17983 */ /* 0x000f280000100800 */
[----:B------:R-:W4:Y:S04]  /*36500*/  LDL R192, [R1+0x2ea4] ;  /* 0x002ea40001c07983 */ /* 0x000f280000100800 */
[----:B------:R-:W4:Y:S04]  /*36510*/  LDL R191, [R1+0x2eb0] ;  /* 0x002eb00001bf7983 */ /* 0x000f280000100800 */
[----:B0-----:R-:W4:Y:S04]  /*36520*/  LDL R213, [R1+0x2eb8] ;  /* 0x002eb80001d57983 */ /* 0x001f280000100800 */
[----:B------:R-:W4:Y:S01]  /*36530*/  LDL R215, [R1+0x2ec4] ;  /* 0x002ec40001d77983 */ /* 0x000f220000100800 */
[----:B------:R-:W-:-:S02]  /*36540*/  PRMT R184, RZ, 0x7610, R184 ;  /* 0x00007610ffb87816 */ /* 0x000fc400000000b8 */
[----:B------:R-:W-:Y:S02]  /*36550*/  PRMT R196, RZ, 0x7610, R196 ;  /* 0x00007610ffc47816 */ /* 0x000fe400000000c4 */
[----:B------:R-:W-:Y:S02]  /*36560*/  PRMT R198, RZ, 0x7610, R198 ;  /* 0x00007610ffc67816 */ /* 0x000fe400000000c6 */
[----:B------:R-:W-:Y:S02]  /*36570*/  PRMT R199, RZ, 0x7610, R199 ;  /* 0x00007610ffc77816 */ /* 0x000fe400000000c7 */
[----:B------:R-:W-:Y:S02]  /*36580*/  PRMT R202, RZ, 0x7610, R202 ;  /* 0x00007610ffca7816 */ /* 0x000fe400000000ca */
[----:B------:R-:W-:Y:S02]  /*36590*/  PRMT R204, RZ, 0x7610, R204 ;  /* 0x00007610ffcc7816 */ /* 0x000fe400000000cc */
        /* <DEDUP_REMOVED lines=10> */
[----:B------:R-:W-:Y:S01]  /*36640*/  PRMT R226, RZ, 0x7610, R226 ;  /* 0x00007610ffe27816 */ /* 0x000fe200000000e2 */
[----:B------:R-:W4:Y:S04]  /*36650*/  LDL R219, [R1+0x2f60] ;  /* 0x002f600001db7983 */ /* 0x000f280000100800 */
[----:B------:R-:W4:Y:S04]  /*36660*/  LDL R221, [R1+0x2f58] ;  /* 0x002f580001dd7983 */ /* 0x000f280000100800 */
[----:B------:R-:W4:Y:S01]  /*36670*/  LDL R217, [R1+0x2f4c] ;  /* 0x002f4c0001d97983 */ /* 0x000f220000100800 */
[----:B------:R-:W-:-:S02]  /*36680*/  @P1 IMAD.MOV.U32 R5, RZ, RZ, R7 ;  /* 0x000000ffff051224 */ /* 0x000fc400078e0007 */
[----:B------:R-:W-:Y:S01]  /*36690*/  @P1 IMAD.MOV.U32 R4, RZ, RZ, R6 ;  /* 0x000000ffff041224 */ /* 0x000fe200078e0006 */
[----:B------:R-:W4:Y:S04]  /*366a0*/  LDL R7, [R1+0x2d04] ;  /* 0x002d040001077983 */ /* 0x000f280000100800 */
[----:B------:R-:W4:Y:S04]  /*366b0*/  LDL R6, [R1+0x2d14] ;  /* 0x002d140001067983 */ /* 0x000f280000100800 */
[----:B------:R2:W4:Y:S01]  /*366c0*/  @P1 LDG.E.U16 R209, desc[UR60][R4.64] ;  /* 0x0000003c04d11981 */ /* 0x000522000c1e1500 */
[----:B------:R-:W-:Y:S01]  /*366d0*/  ISETP.GT.AND P1, PT, R200, 0xeb, PT ;  /* 0x000000ebc800780c */ /* 0x000fe20003f24270 */
[----:B--2---:R-:W-:-:S02]  /*366e0*/  @P0 IMAD.MOV.U32 R5, RZ, RZ, R17 ;  /* 0x000000ffff050224 */ /* 0x004fc400078e0011 */
[----:B------:R-:W-:Y:S01]  /*366f0*/  @P0 IMAD.MOV.U32 R4, RZ, RZ, R16 ;  /* 0x000000ffff040224 */ /* 0x000fe200078e0010 */
[----:B------:R-:W2:Y:S04]  /*36700*/  LDL R17, [R1+0x2d58] ;  /* 0x002d580001117983 */ /* 0x000ea80000100800 */
[----:B------:R-:W2:Y:S04]  /*36710*/  LDL R16, [R1+0x2d0c] ;  /* 0x002d0c0001107983 */ /* 0x000ea80000100800 */
[----:B------:R0:W2:Y:S02]  /*36720*/  @P0 LDG.E.U16 R207, desc[UR60][R4.64] ;  /* 0x0000003c04cf0981 */ /* 0x0000a4000c1e1500 */
[----:B0-----:R-:W-:-:S02]  /*36730*/  @P0 IMAD.MOV.U32 R4, RZ, RZ, R14 ;  /* 0x000000ffff040224 */ /* 0x001fc400078e000e */
[----:B------:R-:W-:Y:S01]  /*36740*/  @P0 IMAD.MOV.U32 R5, RZ, RZ, R15 ;  /* 0x000000ffff050224 */ /* 0x000fe200078e000f */
[----:B------:R-:W2:Y:S04]  /*36750*/  LDL R14, [R1+0x2d1c] ;  /* 0x002d1c00010e7983 */ /* 0x000ea80000100800 */
[----:B------:R-:W2:Y:S04]  /*36760*/  LDL R15, [R1+0x2d10] ;  /* 0x002d1000010f7983 */ /* 0x000ea80000100800 */
[----:B------:R3:W2:Y:S02]  /*36770*/  @P0 LDG.E.U16 R205, desc[UR60][R4.64] ;  /* 0x0000003c04cd0981 */ /* 0x0006a4000c1e1500 */
[----:B---3--:R-:W-:-:S02]  /*36780*/  @P0 IMAD.MOV.U32 R4, RZ, RZ, R8 ;  /* 0x000000ffff040224 */ /* 0x008fc400078e0008 */
[----:B------:R-:W-:Y:S01]  /*36790*/  @P0 IMAD.MOV.U32 R5, RZ, RZ, R9 ;  /* 0x000000ffff050224 */ /* 0x000fe200078e0009 */
[----:B------:R-:W3:Y:S04]  /*367a0*/  LDL R8, [R1+0x2d20] ;  /* 0x002d200001087983 */ /* 0x000ee80000100800 */
[----:B------:R-:W3:Y:S04]  /*367b0*/  LDL R9, [R1+0x2d18] ;  /* 0x002d180001097983 */ /* 0x000ee80000100800 */
[----:B------:R4:W3:Y:S02]  /*367c0*/  @P0 LDG.E.U16 R203, desc[UR60][R4.64] ;  /* 0x0000003c04cb0981 */ /* 0x0008e4000c1e1500 */
        /* <DEDUP_REMOVED lines=10> */
[----:B0-----:R-:W-:-:S02]  /*36870*/  @P1 IMAD.MOV.U32 R4, RZ, RZ, R3 ;  /* 0x000000ffff041224 */ /* 0x001fc400078e0003 */
[----:B------:R-:W4:Y:S01]  /*36880*/  LDL R3, [R1+0x2d3c] ;  /* 0x002d3c0001037983 */ /* 0x000f220000100800 */
[----:B------:R-:W-:-:S03]  /*36890*/  @P1 IMAD.MOV.U32 R5, RZ, RZ, R12 ;  /* 0x000000ffff051224 */ /* 0x000fc600078e000c */
[----:B------:R-:W4:Y:S04]  /*368a0*/  LDL R12, [R1+0x2d40] ;  /* 0x002d4000010c7983 */ /* 0x000f280000100800 */
[----:B------:R0:W4:Y:S01]  /*368b0*/  @P1 LDG.E.U16 R185, desc[UR60][R4.64] ;  /* 0x0000003c04b91981 */ /* 0x000122000c1e1500 */
[----:B------:R-:W-:Y:S02]  /*368c0*/  ISETP.GT.AND P0, PT, R200, 0xec, PT ;  /* 0x000000ecc800780c */ /* 0x000fe40003f04270 */
[----:B0-----:R-:W-:Y:S02]  /*368d0*/  PRMT R4, RZ, 0x7610, R4 ;  /* 0x00007610ff047816 */ /* 0x001fe40000000004 */
[----:B------:R-:W-:-:S04]  /*368e0*/  PRMT R5, RZ, 0x7610, R5 ;  /* 0x00007610ff057816 */ /* 0x000fc80000000005 */
[----:B------:R2:W4:Y:S02]  /*368f0*/  @P1 LDG.E.U16 R4, desc[UR60][R6.64] ;  /* 0x0000003c06041981 */ /* 0x000524000c1e1500 */
[----:B--2---:R-:W-:Y:S02]  /*36900*/  @P1 IMAD.MOV.U32 R6, RZ, RZ, R14 ;  /* 0x000000ffff061224 */ /* 0x004fe400078e000e */
[----:B------:R-:W-:Y:S01]  /*36910*/  @P1 IMAD.MOV.U32 R7, RZ, RZ, R15 ;  /* 0x000000ffff071224 */ /* 0x000fe200078e000f */
[----:B------:R-:W2:Y:S04]  /*36920*/  LDL R14, [R1+0x2d54] ;  /* 0x002d5400010e7983 */ /* 0x000ea80000100800 */
[----:B------:R-:W2:Y:S04]  /*36930*/  LDL R15, [R1+0x2d44] ;  /* 0x002d4400010f7983 */ /* 0x000ea80000100800 */
[----:B------:R0:W2:Y:S02]  /*36940*/  @P1 LDG.E.U16 R5, desc[UR60][R6.64] ;  /* 0x0000003c06051981 */ /* 0x0000a4000c1e1500 */
[----:B0-----:R-:W-:-:S02]  /*36950*/  PRMT R6, RZ, 0x7610, R6 ;  /* 0x00007610ff067816 */ /* 0x001fc40000000006 */
[----:B------:R-:W-:-:S04]  /*36960*/  PRMT R7, RZ, 0x7610, R7 ;  /* 0x00007610ff077816 */ /* 0x000fc80000000007 */
[----:B---3--:R0:W3:Y:S02]  /*36970*/  @P0 LDG.E.U16 R6, desc[UR60][R8.64] ;  /* 0x0000003c08060981 */ /* 0x0080e4000c1e1500 */
[----:B0-----:R-:W-:Y:S02]  /*36980*/  @P0 IMAD.MOV.U32 R9, RZ, RZ, R16 ;  /* 0x000000ffff090224 */ /* 0x001fe400078e0010 */
[----:B------:R-:W3:Y:S01]  /*36990*/  LDL R16, [R1+0x2d60] ;  /* 0x002d600001107983 */ /* 0x000ee20000100800 */
[----:B----4-:R-:W-:-:S05]  /*369a0*/  @P0 IMAD.MOV.U32 R8, RZ, RZ, R11 ;  /* 0x000000ffff080224 */ /* 0x010fca00078e000b */
[----:B------:R0:W4:Y:S01]  /*369b0*/  @P0 LDG.E.U16 R7, desc[UR60][R8.64] ;  /* 0x0000003c08070981 */ /* 0x000122000c1e1500 */
[----:B------:R-:W-:Y:S02]  /*369c0*/  @P0 IMAD.MOV.U32 R11, RZ, RZ, R10 ;  /* 0x000000ffff0b0224 */ /* 0x000fe400078e000a */
[----:B------:R-:W-:Y:S02]  /*369d0*/  @P0 IMAD.MOV.U32 R10, RZ, RZ, R2 ;  /* 0x000000ffff0a0224 */ /* 0x000fe400078e0002 */
[----:B------:R-:W4:Y:S01]  /*369e0*/  LDL R2, [R1+0x2d68] ;  /* 0x002d680001027983 */ /* 0x000f220000100800 */
[----:B0-----:R-:W-:-:S06]  /*369f0*/  PRMT R8, RZ, 0x7610, R8 ;  /* 0x00007610ff087816 */ /* 0x001fcc0000000008 */
[----:B------:R0:W4:Y:S02]  /*36a00*/  @P0 LDG.E.U16 R8, desc[UR60][R10.64] ;  /* 0x0000003c0a080981 */ /* 0x000124000c1e1500 */
[----:B0-----:R-:W-:Y:S02]  /*36a10*/  @P0 IMAD.MOV.U32 R11, RZ, RZ, R18 ;  /* 0x000000ffff0b0224 */ /* 0x001fe400078e0012 */
[----:B------:R-:W-:Y:S01]  /*36a20*/  @P0 IMAD.MOV.U32 R10, RZ, RZ, R3 ;  /* 0x000000ffff0a0224 */ /* 0x000fe200078e0003 */
[----:B------:R-:W4:Y:S04]  /*36a30*/  LDL R18, [R1+0x2d64] ;  /* 0x002d640001127983 */ /* 0x000f280000100800 */
[----:B------:R-:W4:Y:S01]  /*36a40*/  LDL R3, [R1+0x2d74] ;  /* 0x002d740001037983 */ /* 0x000f220000100800 */
[----:B------:R-:W-:-:S02]  /*36a50*/  ISETP.GT.AND P1, PT, R200, 0xed, PT ;  /* 0x000000edc800780c */ /* 0x000fc40003f24270 */
[----:B------:R-:W-:-:S06]  /*36a60*/  PRMT R9, RZ, 0x7610, R9 ;  /* 0x00007610ff097816 */ /* 0x000fcc0000000009 */
[----:B------:R0:W4:Y:S02]  /*36a70*/  @P0 LDG.E.U16 R9, desc[UR60][R10.64] ;  /* 0x0000003c0a090981 */ /* 0x000124000c1e1500 */
[----:B0-----:R-:W-:Y:S02]  /*36a80*/  PRMT R10, RZ, 0x7610, R10 ;  /* 0x00007610ff0a7816 */ /* 0x001fe4000000000a */
[----:B------:R-:W-:-:S04]  /*36a90*/  PRMT R11, RZ, 0x7610, R11 ;  /* 0x00007610ff0b7816 */ /* 0x000fc8000000000b */
[----:B------:R0:W4:Y:S02]  /*36aa0*/  @P1 LDG.E.U16 R10, desc[UR60][R12.64] ;  /* 0x0000003c0c0a1981 */ /* 0x000124000c1e1500 */
[----:B0-----:R-:W-:Y:S02]  /*36ab0*/  @P1 IMAD.MOV.U32 R12, RZ, RZ, R20 ;  /* 0x000000ffff0c1224 */ /* 0x001fe400078e0014 */
[----:B------:R-:W-:Y:S01]  /*36ac0*/  @P1 IMAD.MOV.U32 R13, RZ, RZ, R21 ;  /* 0x000000ffff0d1224 */ /* 0x000fe200078e0015 */
[----:B------:R-:W-:Y:S01]  /*36ad0*/  ISETP.GT.AND P0, PT, R200, 0xee, PT ;  /* 0x000000eec800780c */ /* 0x000fe20003f04270 */
[----:B------:R-:W4:Y:S04]  /*36ae0*/  LDL R21, [R1+0x2d78] ;  /* 0x002d780001157983 */ /* 0x000f280000100800 */
[----:B------:R0:W4:Y:S04]  /*36af0*/  @P1 LDG.E.U16 R11, desc[UR60][R12.64] ;  /* 0x0000003c0c0b1981 */ /* 0x000128000c1e1500 */
[----:B------:R-:W4:Y:S01]  /*36b00*/  LDL R20, [R1+0x2d80] ;  /* 0x002d800001147983 */ /* 0x000f220000100800 */
[----:B0-----:R-:W-:-:S02]  /*36b10*/  PRMT R12, RZ, 0x7610, R12 ;  /* 0x00007610ff0c7816 */ /* 0x001fc4000000000c */
[----:B------:R-:W-:-:S04]  /*36b20*/  PRMT R13, RZ, 0x7610, R13 ;  /* 0x00007610ff0d7816 */ /* 0x000fc8000000000d */
[----:B--2---:R0:W2:Y:S02]  /*36b30*/  @P1 LDG.E.U16 R12, desc[UR60][R14.64] ;  /* 0x0000003c0e0c1981 */ /* 0x0040a4000c1e1500 */
[----:B0-----:R-:W-:Y:S02]  /*36b40*/  @P1 IMAD.MOV.U32 R14, RZ, RZ, R22 ;  /* 0x000000ffff0e1224 */ /* 0x001fe400078e0016 */
[----:B------:R-:W-:Y:S01]  /*36b50*/  @P1 IMAD.MOV.U32 R15, RZ, RZ, R23 ;  /* 0x000000ffff0f1224 */ /* 0x000fe200078e0017 */
[----:B------:R-:W2:Y:S04]  /*36b60*/  LDL R22, [R1+0x2d94] ;  /* 0x002d940001167983 */ /* 0x000ea80000100800 */
[----:B------:R-:W2:Y:S04]  /*36b70*/  LDL R23, [R1+0x2d84] ;  /* 0x002d840001177983 */ /* 0x000ea80000100800 */
[----:B------:R0:W2:Y:S02]  /*36b80*/  @P1 LDG.E.U16 R13, desc[UR60][R14.64] ;  /* 0x0000003c0e0d1981 */ /* 0x0000a4000c1e1500 */
[----:B0-----:R-:W-:-:S06]  /*36b90*/  PRMT R14, RZ, 0x7610, R14 ;  /* 0x00007610ff0e7816 */ /* 0x001fcc000000000e */
[----:B---3--:R4:W3:Y:S02]  /*36ba0*/  @P0 LDG.E.U16 R14, desc[UR60][R16.64] ;  /* 0x0000003c100e0981 */ /* 0x0088e4000c1e1500 */
[----:B----4-:R-:W-:Y:S02]  /*36bb0*/  @P0 IMAD.MOV.U32 R16, RZ, RZ, R2 ;  /* 0x000000ffff100224 */ /* 0x010fe400078e0002 */
[----:B------:R-:W4:Y:S01]  /*36bc0*/  LDL R2, [R1+0x2d9c] ;  /* 0x002d9c0001027983 */ /* 0x000f220000100800 */
[----:B------:R-:W-:Y:S02]  /*36bd0*/  @P0 IMAD.MOV.U32 R17, RZ, RZ, R19 ;  /* 0x000000ffff110224 */ /* 0x000fe400078e0013 */
[----:B------:R-:W-:Y:S02]  /*36be0*/  @P0 IMAD.MOV.U32 R19, RZ, RZ, R18 ;  /* 0x000000ffff130224 */ /* 0x000fe400078e0012 */
[----:B------:R-:W-:Y:S02]  /*36bf0*/  @P0 IMAD.MOV.U32 R18, RZ, RZ, R3 ;  /* 0x000000ffff120224 */ /* 0x000fe400078e0003 */
[----:B------:R-:W3:Y:S01]  /*36c00*/  LDL R3, [R1+0x2da8] ;  /* 0x002da80001037983 */ /* 0x000ee20000100800 */
[----:B------:R-:W-:-:S06]  /*36c10*/  PRMT R15, RZ, 0x7610, R15 ;  /* 0x00007610ff0f7816 */ /* 0x000fcc000000000f */
[----:B------:R0:W3:Y:S01]  /*36c20*/  @P0 LDG.E.U16 R15, desc[UR60][R16.64] ;  /* 0x0000003c100f0981 */ /* 0x0000e2000c1e1500 */
[----:B------:R-:W-:Y:S02]  /*36c30*/  ISETP.GT.AND P1, PT, R200, 0xef, PT ;  /* 0x000000efc800780c */ /* 0x000fe40003f24270 */
[----:B0-----:R-:W-:Y:S02]  /*36c40*/  PRMT R16, RZ, 0x7610, R16 ;  /* 0x00007610ff107816 */ /* 0x001fe40000000010 */
[----:B------:R-:W-:-:S04]  /*36c50*/  PRMT R17, RZ, 0x7610, R17 ;  /* 0x00007610ff117816 */ /* 0x000fc80000000011 */
[----:B------:R0:W3:Y:S02]  /*36c60*/  @P0 LDG.E.U16 R16, desc[UR60][R18.64] ;  /* 0x0000003c12100981 */ /* 0x0000e4000c1e1500 */
[----:B0-----:R-:W-:Y:S02]  /*36c70*/  @P0 IMAD.MOV.U32 R18, RZ, RZ, R154 ;  /* 0x000000ffff120224 */ /* 0x001fe400078e009a */
[----:B------:R-:W-:Y:S01]  /*36c80*/  @P0 IMAD.MOV.U32 R19, RZ, RZ, R155 ;  /* 0x000000ffff130224 */ /* 0x000fe200078e009b */
[----:B------:R-:W3:Y:S04]  /*36c90*/  LDL R154, [R1+0x2db4] ;  /* 0x002db400019a7983 */ /* 0x000ee80000100800 */
[----:B------:R-:W3:Y:S04]  /*36ca0*/  LDL R155, [R1+0x2da4] ;  /* 0x002da400019b7983 */ /* 0x000ee80000100800 */
[----:B------:R0:W3:Y:S02]  /*36cb0*/  @P0 LDG.E.U16 R17, desc[UR60][R18.64] ;  /* 0x0000003c12110981 */ /* 0x0000e4000c1e1500 */
[----:B0-----:R-:W-:-:S02]  /*36cc0*/  PRMT R18, RZ, 0x7610, R18 ;  /* 0x00007610ff127816 */ /* 0x001fc40000000012 */
[----:B------:R-:W-:-:S04]  /*36cd0*/  PRMT R19, RZ, 0x7610, R19 ;  /* 0x00007610ff137816 */ /* 0x000fc80000000013 */
[----:B------:R0:W3:Y:S02]  /*36ce0*/  @P1 LDG.E.U16 R18, desc[UR60][R20.64] ;  /* 0x0000003c14121981 */ /* 0x0000e4000c1e1500 */
[----:B0-----:R-:W-:Y:S02]  /*36cf0*/  @P1 IMAD.MOV.U32 R20, RZ, RZ, R156 ;  /* 0x000000ffff141224 */ /* 0x001fe400078e009c */
[----:B------:R-:W-:Y:S01]  /*36d00*/  @P1 IMAD.MOV.U32 R21, RZ, RZ, R157 ;  /* 0x000000ffff151224 */ /* 0x000fe200078e009d */
[----:B------:R-:W3:Y:S04]  /*36d10*/  LDL R156, [R1+0x2dc0] ;  /* 0x002dc000019c7983 */ /* 0x000ee80000100800 */
[----:B------:R-:W3:Y:S04]  /*36d20*/  LDL R157, [R1+0x2db8] ;  /* 0x002db800019d7983 */ /* 0x000ee80000100800 */
[----:B------:R0:W3:Y:S01]  /*36d30*/  @P1 LDG.E.U16 R19, desc[UR60][R20.64] ;  /* 0x0000003c14131981 */ /* 0x0000e2000c1e1500 */
[----:B------:R-:W-:-:S02]  /*36d40*/  ISETP.GT.AND P0, PT, R200, 0xf0, PT ;  /* 0x000000f0c800780c */ /* 0x000fc40003f04270 */
[----:B0-----:R-:W-:Y:S02]  /*36d50*/  PRMT R20, RZ, 0x7610, R20 ;  /* 0x00007610ff147816 */ /* 0x001fe40000000014 */
[----:B------:R-:W-:-:S04]  /*36d60*/  PRMT R21, RZ, 0x7610, R21 ;  /* 0x00007610ff157816 */ /* 0x000fc80000000015 */
[----:B--2---:R0:W2:Y:S02]  /*36d70*/  @P1 LDG.E.U16 R20, desc[UR60][R22.64] ;  /* 0x0000003c16141981 */ /* 0x0040a4000c1e1500 */
[----:B0-----:R-:W-:Y:S02]  /*36d80*/  @P1 IMAD.MOV.U32 R23, RZ, RZ, R158 ;  /* 0x000000ffff171224 */ /* 0x001fe400078e009e */
[----:B------:R-:W2:Y:S01]  /*36d90*/  LDL R158, [R1+0x2dc4] ;  /* 0x002dc400019e7983 */ /* 0x000ea20000100800 */
[----:B----4-:R-:W-:-:S03]  /*36da0*/  @P1 IMAD.MOV.U32 R22, RZ, RZ, R2 ;  /* 0x000000ffff161224 */ /* 0x010fc600078e0002 */
[----:B------:R-:W4:Y:S04]  /*36db0*/  LDL R2, [R1+0x2dd4] ;  /* 0x002dd40001027983 */ /* 0x000f280000100800 */
[----:B------:R0:W4:Y:S02]  /*36dc0*/  @P1 LDG.E.U16 R21, desc[UR60][R22.64] ;  /* 0x0000003c16151981 */ /* 0x000124000c1e1500 */
[----:B0-----:R-:W-:-:S06]  /*36dd0*/  PRMT R22, RZ, 0x7610, R22 ;  /* 0x00007610ff167816 */ /* 0x001fcc0000000016 */
[----:B------:R3:W4:Y:S02]  /*36de0*/  @P0 LDG.E.U16 R22, desc[UR60][R152.64] ;  /* 0x0000003c98160981 */ /* 0x000724000c1e1500 */
[----:B---3--:R-:W-:Y:S02]  /*36df0*/  @P0 IMAD.MOV.U32 R152, RZ, RZ, R3 ;  /* 0x000000ffff980224 */ /* 0x008fe400078e0003 */
[----:B------:R-:W3:Y:S01]  /*36e00*/  LDL R3, [R1+0x2ddc] ;  /* 0x002ddc0001037983 */ /* 0x000ee20000100800 */
[----:B------:R-:W-:Y:S01]  /*36e10*/  PRMT R23, RZ, 0x7610, R23 ;  /* 0x00007610ff177816 */ /* 0x000fe20000000017 */
[----:B------:R-:W-:Y:S02]  /*36e20*/  @P0 IMAD.MOV.U32 R153, RZ, RZ, R160 ;  /* 0x000000ffff990224 */ /* 0x000fe400078e00a0 */
[----:B------:R-:W3:Y:S04]  /*36e30*/  LDL R160, [R1+0x2de0] ;  /* 0x002de00001a07983 */ /* 0x000ee80000100800 */
[----:B------:R0:W3:Y:S01]  /*36e40*/  @P0 LDG.E.U16 R23, desc[UR60][R152.64] ;  /* 0x0000003c98170981 */ /* 0x0000e2000c1e1500 */
[----:B------:R-:W-:-:S02]  /*36e50*/  ISETP.GT.AND P1, PT, R200, 0xf1, PT ;  /* 0x000000f1c800780c */ /* 0x000fc40003f24270 */
        /* <DEDUP_REMOVED lines=12> */
[----:B------:R-:W-:Y:S02]  /*36f20*/  @P1 IMAD.MOV.U32 R157, RZ, RZ, R164 ;  /* 0x000000ffff9d1224 */ /* 0x000fe400078e00a4 */
[----:B------:R-:W3:Y:S04]  /*36f30*/  LDL R164, [R1+0x2e00] ;  /* 0x002e000001a47983 */ /* 0x000ee80000100800 */
[----:B------:R0:W3:Y:S02]  /*36f40*/  @P1 LDG.E.U16 R155, desc[UR60][R156.64] ;  /* 0x0000003c9c9b1981 */ /* 0x0000e4000c1e1500 */
[----:B0-----:R-:W-:Y:S01]  /*36f50*/  PRMT R156, RZ, 0x7610, R156 ;  /* 0x00007610ff9c7816 */ /* 0x001fe2000000009c */
[----:B--2---:R-:W-:-:S02]  /*36f60*/  @P1 IMAD.MOV.U32 R159, RZ, RZ, R158 ;  /* 0x000000ffff9f1224 */ /* 0x004fc400078e009e */
[----:B----4-:R-:W-:Y:S02]  /*36f70*/  @P1 IMAD.MOV.U32 R158, RZ, RZ, R2 ;  /* 0x000000ffff9e1224 */ /* 0x010fe400078e0002 */
[----:B------:R-:W2:Y:S04]  /*36f80*/  LDL R2, [R1+0x2e08] ;  /* 0x002e080001027983 */ /* 0x000ea80000100800 */
[----:B------:R0:W4:Y:S02]  /*36f90*/  @P1 LDG.E.U16 R156, desc[UR60][R158.64] ;  /* 0x0000003c9e9c1981 */ /* 0x000124000c1e1500 */
[----:B0-----:R-:W-:Y:S02]  /*36fa0*/  @P1 IMAD.MOV.U32 R159, RZ, RZ, R166 ;  /* 0x000000ffff9f1224 */ /* 0x001fe400078e00a6 */
[----:B------:R-:W4:Y:S01]  /*36fb0*/  LDL R166, [R1+0x2e04] ;  /* 0x002e040001a67983 */ /* 0x000f220000100800 */
[----:B---3--:R-:W-:-:S03]  /*36fc0*/  @P1 IMAD.MOV.U32 R158, RZ, RZ, R3 ;  /* 0x000000ffff9e1224 */ /* 0x008fc600078e0003 */
[----:B------:R-:W3:Y:S01]  /*36fd0*/  LDL R3, [R1+0x2e14] ;  /* 0x002e140001037983 */ /* 0x000ee20000100800 */
[----:B------:R-:W-:Y:S02]  /*36fe0*/  ISETP.GT.AND P0, PT, R200, 0xf2, PT ;  /* 0x000000f2c800780c */ /* 0x000fe40003f04270 */
[----:B------:R-:W-:-:S06]  /*36ff0*/  PRMT R157, RZ, 0x7610, R157 ;  /* 0x00007610ff9d7816 */ /* 0x000fcc000000009d */
[----:B------:R0:W3:Y:S02]  /*37000*/  @P1 LDG.E.U16 R157, desc[UR60][R158.64] ;  /* 0x0000003c9e9d1981 */ /* 0x0000e4000c1e1500 */
[----:B0-----:R-:W-:Y:S02]  /*37010*/  PRMT R158, RZ, 0x7610, R158 ;  /* 0x00007610ff9e7816 */ /* 0x001fe4000000009e */
[----:B------:R-:W-:-:S04]  /*37020*/  PRMT R159, RZ, 0x7610, R159 ;  /* 0x00007610ff9f7816 */ /* 0x000fc8000000009f */
[----:B------:R0:W3:Y:S02]  /*37030*/  @P0 LDG.E.U16 R158, desc[UR60][R160.64] ;  /* 0x0000003ca09e0981 */ /* 0x0000e4000c1e1500 */
[----:B0-----:R-:W-:Y:S02]  /*37040*/  @P0 IMAD.MOV.U32 R160, RZ, RZ, R168 ;  /* 0x000000ffffa00224 */ /* 0x001fe400078e00a8 */
[----:B------:R-:W-:Y:S01]  /*37050*/  @P0 IMAD.MOV.U32 R161, RZ, RZ, R169 ;  /* 0x000000ffffa10224 */ /* 0x000fe200078e00a9 */
[----:B------:R-:W-:Y:S01]  /*37060*/  ISETP.GT.AND P1, PT, R200, 0xf3, PT ;  /* 0x000000f3c800780c */ /* 0x000fe20003f24270 */
[----:B------:R-:W3:Y:S04]  /*37070*/  LDL R169, [R1+0x2e18] ;  /* 0x002e180001a97983 */ /* 0x000ee80000100800 */
[----:B------:R0:W3:Y:S04]  /*37080*/  @P0 LDG.E.U16 R159, desc[UR60][R160.64] ;  /* 0x0000003ca09f0981 */ /* 0x0000e8000c1e1500 */
[----:B------:R-:W3:Y:S01]  /*37090*/  LDL R168, [R1+0x2e20] ;  /* 0x002e200001a87983 */ /* 0x000ee20000100800 */
[----:B0-----:R-:W-:-:S02]  /*370a0*/  PRMT R160, RZ, 0x7610, R160 ;  /* 0x00007610ffa07816 */ /* 0x001fc400000000a0 */
[----:B------:R-:W-:-:S04]  /*370b0*/  PRMT R161, RZ, 0x7610, R161 ;  /* 0x00007610ffa17816 */ /* 0x000fc800000000a1 */
[----:B------:R0:W3:Y:S02]  /*370c0*/  @P0 LDG.E.U16 R160, desc[UR60][R162.64] ;  /* 0x0000003ca2a00981 */ /* 0x0000e4000c1e1500 */
[----:B0-----:R-:W-:Y:S02]  /*370d0*/  @P0 IMAD.MOV.U32 R162, RZ, RZ, R170 ;  /* 0x000000ffffa20224 */ /* 0x001fe400078e00aa */
[----:B------:R-:W-:Y:S01]  /*370e0*/  @P0 IMAD.MOV.U32 R163, RZ, RZ, R171 ;  /* 0x000000ffffa30224 */ /* 0x000fe200078e00ab */
[----:B------:R-:W3:Y:S04]  /*370f0*/  LDL R170, [R1+0x2e34] ;  /* 0x002e340001aa7983 */ /* 0x000ee80000100800 */
[----:B------:R-:W3:Y:S04]  /*37100*/  LDL R171, [R1+0x2e24] ;  /* 0x002e240001ab7983 */ /* 0x000ee80000100800 */
[----:B------:R0:W3:Y:S02]  /*37110*/  @P0 LDG.E.U16 R161, desc[UR60][R162.64] ;  /* 0x0000003ca2a10981 */ /* 0x0000e4000c1e1500 */
[----:B0-----:R-:W-:-:S06]  /*37120*/  PRMT R162, RZ, 0x7610, R162 ;  /* 0x00007610ffa27816 */ /* 0x001fcc00000000a2 */
[----:B------:R0:W3:Y:S02]  /*37130*/  @P1 LDG.E.U16 R162, desc[UR60][R164.64] ;  /* 0x0000003ca4a21981 */ /* 0x0000e4000c1e1500 */
[----:B0-----:R-:W-:Y:S02]  /*37140*/  @P1 IMAD.MOV.U32 R165, RZ, RZ, R167 ;  /* 0x000000ffffa51224 */ /* 0x001fe400078e00a7 */
[----:B--2---:R-:W-:Y:S02]  /*37150*/  @P1 IMAD.MOV.U32 R164, RZ, RZ, R2 ;  /* 0x000000ffffa41224 */ /* 0x004fe400078e0002 */
[----:B------:R-:W2:Y:S01]  /*37160*/  LDL R2, [R1+0x2e3c] ;  /* 0x002e3c0001027983 */ /* 0x000ea20000100800 */
[----:B----4-:R-:W-:Y:S02]  /*37170*/  @P1 IMAD.MOV.U32 R167, RZ, RZ, R166 ;  /* 0x000000ffffa71224 */ /* 0x010fe400078e00a6 */
[----:B---3--:R-:W-:Y:S02]  /*37180*/  @P1 IMAD.MOV.U32 R166, RZ, RZ, R3 ;  /* 0x000000ffffa61224 */ /* 0x008fe400078e0003 */
[----:B------:R-:W3:Y:S01]  /*37190*/  LDL R3, [R1+0x2e40] ;  /* 0x002e400001037983 */ /* 0x000ee20000100800 */
[----:B------:R-:W-:-:S06]  /*371a0*/  PRMT R163, RZ, 0x7610, R163 ;  /* 0x00007610ffa37816 */ /* 0x000fcc00000000a3 */
[----:B------:R0:W4:Y:S01]  /*371b0*/  @P1 LDG.E.U16 R163, desc[UR60][R164.64] ;  /* 0x0000003ca4a31981 */ /* 0x000122000c1e1500 */
[----:B------:R-:W-:Y:S02]  /*371c0*/  ISETP.GT.AND P0, PT, R200, 0xf4, PT ;  /* 0x000000f4c800780c */ /* 0x000fe40003f04270 */
[----:B0-----:R-:W-:Y:S02]  /*371d0*/  PRMT R164, RZ, 0x7610, R164 ;  /* 0x00007610ffa47816 */ /* 0x001fe400000000a4 */
[----:B------:R-:W-:-:S04]  /*371e0*/  PRMT R165, RZ, 0x7610, R165 ;  /* 0x00007610ffa57816 */ /* 0x000fc800000000a5 */
[----:B------:R0:W4:Y:S02]  /*371f0*/  @P1 LDG.E.U16 R164, desc[UR60][R166.64] ;  /* 0x0000003ca6a41981 */ /* 0x000124000c1e1500 */
[----:B0-----:R-:W-:Y:S02]  /*37200*/  @P1 IMAD.MOV.U32 R166, RZ, RZ, R174 ;  /* 0x000000ffffa61224 */ /* 0x001fe400078e00ae */
[----:B------:R-:W-:Y:S01]  /*37210*/  @P1 IMAD.MOV.U32 R167, RZ, RZ, R175 ;  /* 0x000000ffffa71224 */ /* 0x000fe200078e00af */
[----:B------:R-:W4:Y:S04]  /*37220*/  LDL R174, [R1+0x2e54] ;  /* 0x002e540001ae7983 */ /* 0x000f280000100800 */
[----:B------:R-:W4:Y:S04]  /*37230*/  LDL R175, [R1+0x2e44] ;  /* 0x002e440001af7983 */ /* 0x000f280000100800 */
[----:B------:R0:W4:Y:S02]  /*37240*/  @P1 LDG.E.U16 R165, desc[UR60][R166.64] ;  /* 0x0000003ca6a51981 */ /* 0x000124000c1e1500 */
[----:B0-----:R-:W-:-:S02]  /*37250*/  PRMT R166, RZ, 0x7610, R166 ;  /* 0x00007610ffa67816 */ /* 0x001fc400000000a6 */
[----:B------:R-:W-:-:S04]  /*37260*/  PRMT R167, RZ, 0x7610, R167 ;  /* 0x00007610ffa77816 */ /* 0x000fc800000000a7 */
[----:B------:R0:W4:Y:S02]  /*37270*/  @P0 LDG.E.U16 R166, desc[UR60][R168.64] ;  /* 0x0000003ca8a60981 */ /* 0x000124000c1e1500 */
[----:B0-----:R-:W-:Y:S02]  /*37280*/  @P0 IMAD.MOV.U32 R168, RZ, RZ, R176 ;  /* 0x000000ffffa80224 */ /* 0x001fe400078e00b0 */
[----:B------:R-:W-:Y:S01]  /*37290*/  @P0 IMAD.MOV.U32 R169, RZ, RZ, R177 ;  /* 0x000000ffffa90224 */ /* 0x000fe200078e00b1 */
[----:B------:R-:W4:Y:S04]  /*372a0*/  LDL R176, [R1+0x2e60] ;  /* 0x002e600001b07983 */ /* 0x000f280000100800 */
[----:B------:R-:W4:Y:S04]  /*372b0*/  LDL R177, [R1+0x2e58] ;  /* 0x002e580001b17983 */ /* 0x000f280000100800 */
[----:B------:R0:W4:Y:S01]  /*372c0*/  @P0 LDG.E.U16 R167, desc[UR60][R168.64] ;  /* 0x0000003ca8a70981 */ /* 0x000122000c1e1500 */
[----:B------:R-:W-:-:S02]  /*372d0*/  ISETP.GT.AND P1, PT, R200, 0xf5, PT ;  /* 0x000000f5c800780c */ /* 0x000fc40003f24270 */
[----:B0-----:R-:W-:-:S06]  /*372e0*/  PRMT R168, RZ, 0x7610, R168 ;  /* 0x00007610ffa87816 */ /* 0x001fcc00000000a8 */
[----:B------:R0:W4:Y:S02]  /*372f0*/  @P0 LDG.E.U16 R168, desc[UR60][R170.64] ;  /* 0x0000003caaa80981 */ /* 0x000124000c1e1500 */
[----:B0-----:R-:W-:-:S03]  /*37300*/  @P0 IMAD.MOV.U32 R171, RZ, RZ, R173 ;  /* 0x000000ffffab0224 */ /* 0x001fc600078e00ad */
[----:B------:R-:W-:Y:S02]  /*37310*/  @P1 IMAD.MOV.U32 R173, RZ, RZ, R172 ;  /* 0x000000ffffad1224 */ /* 0x000fe400078e00ac */
[----:B--2---:R-:W-:Y:S02]  /*37320*/  @P0 IMAD.MOV.U32 R170, RZ, RZ, R2 ;  /* 0x000000ffffaa0224 */ /* 0x004fe400078e0002 */
[----:B------:R-:W2:Y:S01]  /*37330*/  LDL R2, [R1+0x2e74] ;  /* 0x002e740001027983 */ /* 0x000ea20000100800 */
[----:B---3--:R-:W-:-:S03]  /*37340*/  @P1 IMAD.MOV.U32 R172, RZ, RZ, R3 ;  /* 0x000000ffffac1224 */ /* 0x008fc600078e0003 */
[----:B------:R-:W3:Y:S01]  /*37350*/  LDL R3, [R1+0x2e7c] ;  /* 0x002e7c0001037983 */ /* 0x000ee20000100800 */
        /* <DEDUP_REMOVED lines=13> */
[----:B----4-:R0:W4:Y:S02]  /*37430*/  @P1 LDG.E.U16 R172, desc[UR60][R174.64] ;  /* 0x0000003caeac1981 */ /* 0x010124000c1e1500 */
[----:B0-----:R-:W-:Y:S02]  /*37440*/  @P1 IMAD.MOV.U32 R174, RZ, RZ, R182 ;  /* 0x000000ffffae1224 */ /* 0x001fe400078e00b6 */
[----:B------:R-:W-:Y:S01]  /*37450*/  @P1 IMAD.MOV.U32 R175, RZ, RZ, R183 ;  /* 0x000000ffffaf1224 */ /* 0x000fe200078e00b7 */
[----:B------:R-:W4:Y:S04]  /*37460*/  LDL R182, [R1+0x2e94] ;  /* 0x002e940001b67983 */ /* 0x000f280000100800 */
[----:B------:R-:W4:Y:S04]  /*37470*/  LDL R183, [R1+0x2e84] ;  /* 0x002e840001b77983 */ /* 0x000f280000100800 */
[----:B------:R0:W4:Y:S02]  /*37480*/  @P1 LDG.E.U16 R173, desc[UR60][R174.64] ;  /* 0x0000003caead1981 */ /* 0x000124000c1e1500 */
[----:B0-----:R-:W-:-:S06]  /*37490*/  PRMT R174, RZ, 0x7610, R174 ;  /* 0x00007610ffae7816 */ /* 0x001fcc00000000ae */
[----:B------:R0:W4:Y:S01]  /*374a0*/  @P0 LDG.E.U16 R174, desc[UR60][R176.64] ;  /* 0x0000003cb0ae0981 */ /* 0x000122000c1e1500 */
[----:B------:R-:W-:Y:S01]  /*374b0*/  PRMT R175, RZ, 0x7610, R175 ;  /* 0x00007610ffaf7816 */ /* 0x000fe200000000af */
[----:B0-----:R-:W-:Y:S02]  /*374c0*/  @P0 IMAD.MOV.U32 R177, RZ, RZ, R186 ;  /* 0x000000ffffb10224 */ /* 0x001fe400078e00ba */
[----:B------:R-:W4:Y:S01]  /*374d0*/  LDL R186, [R1+0x2e9c] ;  /* 0x002e9c0001ba7983 */ /* 0x000f220000100800 */
[----:B------:R-:W-:Y:S02]  /*374e0*/  @P0 IMAD.MOV.U32 R176, RZ, RZ, R179 ;  /* 0x000000ffffb00224 */ /* 0x000fe400078e00b3 */
[----:B------:R-:W-:-:S03]  /*374f0*/  @P0 IMAD.MOV.U32 R179, RZ, RZ, R178 ;  /* 0x000000ffffb30224 */ /* 0x000fc600078e00b2 */
[----:B------:R0:W4:Y:S02]  /*37500*/  @P0 LDG.E.U16 R175, desc[UR60][R176.64] ;  /* 0x0000003cb0af0981 */ /* 0x000124000c1e1500 */
[----:B0-----:R-:W-:Y:S01]  /*37510*/  PRMT R176, RZ, 0x7610, R176 ;  /* 0x00007610ffb07816 */ /* 0x001fe200000000b0 */
[----:B--2---:R-:W-:Y:S02]  /*37520*/  @P0 IMAD.MOV.U32 R178, RZ, RZ, R2 ;  /* 0x000000ffffb20224 */ /* 0x004fe400078e0002 */
[----:B------:R-:W2:Y:S04]  /*37530*/  LDL R2, [R1+0x2ea0] ;  /* 0x002ea00001027983 */ /* 0x000ea80000100800 */
[----:B------:R3:W2:Y:S02]  /*37540*/  @P0 LDG.E.U16 R176, desc[UR60][R178.64] ;  /* 0x0000003cb2b00981 */ /* 0x0006a4000c1e1500 */
[----:B---3--:R-:W-:-:S02]  /*37550*/  @P0 IMAD.MOV.U32 R178, RZ, RZ, R3 ;  /* 0x000000ffffb20224 */ /* 0x008fc400078e0003 */
[----:B------:R-:W3:Y:S01]  /*37560*/  LDL R3, [R1+0x2ea8] ;  /* 0x002ea80001037983 */ /* 0x000ee20000100800 */
[C---:B------:R-:W-:Y:S02]  /*37570*/  ISETP.GT.AND P1, PT, R200.reuse, 0xf7, PT ;  /* 0x000000f7c800780c */ /* 0x040fe40003f24270 */
[----:B------:R-:W-:Y:S01]  /*37580*/  PRMT R177, RZ, 0x7610, R177 ;  /* 0x00007610ffb17816 */ /* 0x000fe200000000b1 */
[----:B------:R-:W-:Y:S02]  /*37590*/  @P0 IMAD.MOV.U32 R179, RZ, RZ, R190 ;  /* 0x000000ffffb30224 */ /* 0x000fe400078e00be */
[----:B------:R-:W3:Y:S04]  /*375a0*/  LDL R190, [R1+0x2eb4] ;  /* 0x002eb40001be7983 */ /* 0x000ee80000100800 */
[----:B------:R0:W3:Y:S01]  /*375b0*/  @P0 LDG.E.U16 R177, desc[UR60][R178.64] ;  /* 0x0000003cb2b10981 */ /* 0x0000e2000c1e1500 */
[----:B------:R-:W-:-:S02]  /*375c0*/  ISETP.GT.AND P0, PT, R200, 0xf8, PT ;  /* 0x000000f8c800780c */ /* 0x000fc40003f04270 */
[----:B0-----:R-:W-:Y:S02]  /*375d0*/  PRMT R178, RZ, 0x7610, R178 ;  /* 0x00007610ffb27816 */ /* 0x001fe400000000b2 */
[----:B------:R-:W-:-:S09]  /*375e0*/  PRMT R179, RZ, 0x7610, R179 ;  /* 0x00007610ffb37816 */ /* 0x000fd200000000b3 */
[----:B------:R-:W-:Y:S02]  /*375f0*/  @P0 IMAD.MOV.U32 R195, RZ, RZ, R187 ;  /* 0x000000ffffc30224 */ /* 0x000fe400078e00bb */
[----:B------:R-:W3:Y:S04]  /*37600*/  LDL R187, [R1+0x2eac] ;  /* 0x002eac0001bb7983 */ /* 0x000ee80000100800 */
        /* <DEDUP_REMOVED lines=8> */
[----:B----4-:R0:W4:Y:S02]  /*37690*/  @P1 LDG.E.U16 R180, desc[UR60][R182.64] ;  /* 0x0000003cb6b41981 */ /* 0x010124000c1e1500 */
[----:B0-----:R-:W-:Y:S02]  /*376a0*/  @P1 IMAD.MOV.U32 R183, RZ, RZ, R194 ;  /* 0x000000ffffb71224 */ /* 0x001fe400078e00c2 */
[----:B------:R-:W-:Y:S02]  /*376b0*/  @P1 IMAD.MOV.U32 R182, RZ, RZ, R186 ;  /* 0x000000ffffb61224 */ /* 0x000fe400078e00ba */
[----:B------:R-:W4:Y:S04]  /*376c0*/  LDL R186, [R1+0x2ec8] ;  /* 0x002ec80001ba7983 */ /* 0x000f280000100800 */
[----:B------:R0:W4:Y:S02]  /*376d0*/  @P1 LDG.E.U16 R181, desc[UR60][R182.64] ;  /* 0x0000003cb6b51981 */ /* 0x000124000c1e1500 */
[----:B0-----:R-:W-:Y:S01]  /*376e0*/  PRMT R182, RZ, 0x7610, R182 ;  /* 0x00007610ffb67816 */ /* 0x001fe200000000b6 */
[----:B--2---:R-:W-:-:S02]  /*376f0*/  @P0 IMAD.MOV.U32 R194, RZ, RZ, R2 ;  /* 0x000000ffffc20224 */ /* 0x004fc400078e0002 */
[----:B------:R-:W2:Y:S04]  /*37700*/  LDL R2, [R1+0x2ed4] ;  /* 0x002ed40001027983 */ /* 0x000ea80000100800 */
[----:B------:R0:W2:Y:S02]  /*37710*/  @P0 LDG.E.U16 R182, desc[UR60][R194.64] ;  /* 0x0000003cc2b60981 */ /* 0x0000a4000c1e1500 */
[----:B0-----:R-:W-:Y:S02]  /*37720*/  @P0 IMAD.MOV.U32 R195, RZ, RZ, R193 ;  /* 0x000000ffffc30224 */ /* 0x001fe400078e00c1 */
[----:B------:R-:W2:Y:S01]  /*37730*/  LDL R193, [R1+0x2ed0] ;  /* 0x002ed00001c17983 */ /* 0x000ea20000100800 */
[----:B---3--:R-:W-:-:S03]  /*37740*/  @P0 IMAD.MOV.U32 R194, RZ, RZ, R3 ;  /* 0x000000ffffc20224 */ /* 0x008fc600078e0003 */
[----:B------:R-:W3:Y:S01]  /*37750*/  LDL R3, [R1+0x2edc] ;  /* 0x002edc0001037983 */ /* 0x000ee20000100800 */
[----:B------:R-:W-:Y:S02]  /*37760*/  PRMT R183, RZ, 0x7610, R183 ;  /* 0x00007610ffb77816 */ /* 0x000fe400000000b7 */
[----:B------:R-:W-:-:S04]  /*37770*/  ISETP.GT.AND P1, PT, R200, 0xf9, PT ;  /* 0x000000f9c800780c */ /* 0x000fc80003f24270 */
[----:B------:R0:W3:Y:S02]  /*37780*/  @P0 LDG.E.U16 R183, desc[UR60][R194.64] ;  /* 0x0000003cc2b70981 */ /* 0x0000e4000c1e1500 */
[----:B0-----:R-:W-:Y:S02]  /*37790*/  @P0 IMAD.MOV.U32 R194, RZ, RZ, R190 ;  /* 0x000000ffffc20224 */ /* 0x001fe400078e00be */
[----:B------:R-:W-:Y:S01]  /*377a0*/  @P0 IMAD.MOV.U32 R195, RZ, RZ, R192 ;  /* 0x000000ffffc30224 */ /* 0x000fe200078e00c0 */
[----:B------:R-:W3:Y:S04]  /*377b0*/  LDL R190, [R1+0x2ee0] ;  /* 0x002ee00001be7983 */ /* 0x000ee80000100800 */
[----:B------:R-:W3:Y:S04]  /*377c0*/  LDL R192, [R1+0x2ed8] ;  /* 0x002ed80001c07983 */ /* 0x000ee80000100800 */
[----:B------:R0:W3:Y:S02]  /*377d0*/  @P0 LDG.E.U16 R184, desc[UR60][R194.64] ;  /* 0x0000003cc2b80981 */ /* 0x0000e4000c1e1500 */
[----:B0-----:R-:W-:-:S02]  /*377e0*/  @P0 IMAD.MOV.U32 R195, RZ, RZ, R191 ;  /* 0x000000ffffc30224 */ /* 0x001fc400078e00bf */
[----:B------:R-:W3:Y:S01]  /*377f0*/  LDL R191, [R1+0x2ecc] ;  /* 0x002ecc0001bf7983 */ /* 0x000ee20000100800 */
[----:B------:R-:W-:-:S03]  /*37800*/  @P0 IMAD.MOV.U32 R194, RZ, RZ, R188 ;  /* 0x000000ffffc20224 */ /* 0x000fc600078e00bc */
[----:B------:R-:W3:Y:S04]  /*37810*/  LDL R188, [R1+0x2ee8] ;  /* 0x002ee80001bc7983 */ /* 0x000ee80000100800 */
        /* <DEDUP_REMOVED lines=8> */
[----:B----4-:R-:W-:-:S03]  /*378a0*/  @P1 IMAD.MOV.U32 R194, RZ, RZ, R186 ;  /* 0x000000ffffc21224 */ /* 0x010fc600078e00ba */
[----:B------:R-:W4:Y:S04]  /*378b0*/  LDL R186, [R1+0x2efc] ;  /* 0x002efc0001ba7983 */ /* 0x000f280000100800 */
[----:B------:R0:W4:Y:S02]  /*378c0*/  @P1 LDG.E.U16 R199, desc[UR60][R194.64] ;  /* 0x0000003cc2c71981 */ /* 0x000124000c1e1500 */
[----:B0-----:R-:W-:Y:S01]  /*378d0*/  @P1 IMAD.MOV.U32 R195, RZ, RZ, R215 ;  /* 0x000000ffffc31224 */ /* 0x001fe200078e00d7 */
[----:B------:R-:W-:Y:S01]  /*378e0*/  ISETP.GT.AND P0, PT, R200, 0xfa, PT ;  /* 0x000000fac800780c */ /* 0x000fe20003f04270 */
[----:B------:R-:W4:Y:S01]  /*378f0*/  LDL R215, [R1+0x2f18] ;  /* 0x002f180001d77983 */ /* 0x000f220000100800 */
[----:B--2---:R-:W-:-:S03]  /*37900*/  @P1 IMAD.MOV.U32 R194, RZ, RZ, R2 ;  /* 0x000000ffffc21224 */ /* 0x004fc600078e0002 */
[----:B------:R-:W2:Y:S04]  /*37910*/  LDL R2, [R1+0x2f00] ;  /* 0x002f000001027983 */ /* 0x000ea80000100800 */
[----:B------:R0:W2:Y:S02]  /*37920*/  @P1 LDG.E.U16 R202, desc[UR60][R194.64] ;  /* 0x0000003cc2ca1981 */ /* 0x0000a4000c1e1500 */
[----:B0-----:R-:W-:Y:S02]  /*37930*/  @P1 IMAD.MOV.U32 R195, RZ, RZ, R193 ;  /* 0x000000ffffc31224 */ /* 0x001fe400078e00c1 */
[----:B------:R-:W2:Y:S01]  /*37940*/  LDL R193, [R1+0x2ef8] ;  /* 0x002ef80001c17983 */ /* 0x000ea20000100800 */
[----:B---3--:R-:W-:-:S03]  /*37950*/  @P1 IMAD.MOV.U32 R194, RZ, RZ, R3 ;  /* 0x000000ffffc21224 */ /* 0x008fc600078e0003 */
        /* <DEDUP_REMOVED lines=9> */
[----:B------:R-:W-:Y:S01]  /*379f0*/  ISETP.GT.AND P1, PT, R200, 0xfb, PT ;  /* 0x000000fbc800780c */ /* 0x000fe20003f24270 */
[----:B------:R-:W-:Y:S02]  /*37a00*/  @P0 IMAD.MOV.U32 R194, RZ, RZ, R188 ;  /* 0x000000ffffc20224 */ /* 0x000fe400078e00bc */
        /* <DEDUP_REMOVED lines=8> */
[----:B------:R-:W3:Y:S01]  /*37a90*/  LDL R187, [R1+0x2f0c] ;  /* 0x002f0c0001bb7983 */ /* 0x000ee20000100800 */
[----:B----4-:R-:W-:-:S03]  /*37aa0*/  @P0 IMAD.MOV.U32 R194, RZ, RZ, R186 ;  /* 0x000000ffffc20224 */ /* 0x010fc600078e00ba */
[----:B------:R-:W4:Y:S04]  /*37ab0*/  LDL R186, [R1+0x2f28] ;  /* 0x002f280001ba7983 */ /* 0x000f280000100800 */
[----:B------:R2:W4:Y:S02]  /*37ac0*/  @P0 LDG.E.U16 R212, desc[UR60][R194.64] ;  /* 0x0000003cc2d40981 */ /* 0x000524000c1e1500 */
[----:B--2---:R-:W-:Y:S02]  /*37ad0*/  @P1 IMAD.MOV.U32 R194, RZ, RZ, R2 ;  /* 0x000000ffffc21224 */ /* 0x004fe400078e0002 */
[----:B------:R-:W2:Y:S01]  /*37ae0*/  LDL R2, [R1+0x2f34] ;  /* 0x002f340001027983 */ /* 0x000ea20000100800 */
[----:B------:R-:W-:-:S03]  /*37af0*/  @P1 IMAD.MOV.U32 R195, RZ, RZ, R193 ;  /* 0x000000ffffc31224 */ /* 0x000fc600078e00c1 */
[----:B------:R-:W2:Y:S04]  /*37b00*/  LDL R193, [R1+0x2f24] ;  /* 0x002f240001c17983 */ /* 0x000ea80000100800 */
[----:B------:R3:W2:Y:S02]  /*37b10*/  @P1 LDG.E.U16 R214, desc[UR60][R194.64] ;  /* 0x0000003cc2d61981 */ /* 0x0006a4000c1e1500 */
[----:B---3--:R-:W-:Y:S02]  /*37b20*/  @P1 IMAD.MOV.U32 R194, RZ, RZ, R3 ;  /* 0x000000ffffc21224 */ /* 0x008fe400078e0003 */
[----:B------:R-:W3:Y:S01]  /*37b30*/  LDL R3, [R1+0x2f3c] ;  /* 0x002f3c0001037983 */ /* 0x000ee20000100800 */
[----:B------:R-:W-:Y:S01]  /*37b40*/  ISETP.GT.AND P0, PT, R200, 0xfc, PT ;  /* 0x000000fcc800780c */ /* 0x000fe20003f04270 */
[----:B------:R-:W-:-:S02]  /*37b50*/  @P1 IMAD.MOV.U32 R195, RZ, RZ, R192 ;  /* 0x000000ffffc31224 */ /* 0x000fc400078e00c0 */
        /* <DEDUP_REMOVED lines=13> */
[----:B------:R-:W-:Y:S02]  /*37c30*/  @P0 IMAD.MOV.U32 R195, RZ, RZ, R215 ;  /* 0x000000ffffc30224 */ /* 0x000fe400078e00d7 */
[----:B------:R-:W3:Y:S04]  /*37c40*/  LDL R215, [R1+0x2f68] ;  /* 0x002f680001d77983 */ /* 0x000ee80000100800 */
[----:B------:R0:W3:Y:S02]  /*37c50*/  @P0 LDG.E.U16 R222, desc[UR60][R194.64] ;  /* 0x0000003cc2de0981 */ /* 0x0000e4000c1e1500 */
[----:B0-----:R-:W-:-:S02]  /*37c60*/  @P0 IMAD.MOV.U32 R195, RZ, RZ, R187 ;  /* 0x000000ffffc30224 */ /* 0x001fc400078e00bb */
[----:B------:R-:W3:Y:S01]  /*37c70*/  LDL R187, [R1+0x2f44] ;  /* 0x002f440001bb7983 */ /* 0x000ee20000100800 */
[----:B----4-:R-:W-:-:S03]  /*37c80*/  @P0 IMAD.MOV.U32 R194, RZ, RZ, R186 ;  /* 0x000000ffffc20224 */ /* 0x010fc600078e00ba */
[----:B------:R-:W4:Y:S04]  /*37c90*/  LDL R186, [R1+0x2f54] ;  /* 0x002f540001ba7983 */ /* 0x000f280000100800 */
[----:B------:R2:W4:Y:S02]  /*37ca0*/  @P0 LDG.E.U16 R224, desc[UR60][R194.64] ;  /* 0x0000003cc2e00981 */ /* 0x000524000c1e1500 */
[----:B--2---:R-:W-:Y:S02]  /*37cb0*/  @P0 IMAD.MOV.U32 R194, RZ, RZ, R2 ;  /* 0x000000ffffc20224 */ /* 0x004fe400078e0002 */
[----:B------:R-:W2:Y:S01]  /*37cc0*/  LDL R2, [R1+0x2f5c] ;  /* 0x002f5c0001027983 */ /* 0x000ea20000100800 */
[----:B------:R-:W-:Y:S01]  /*37cd0*/  @P0 IMAD.MOV.U32 R195, RZ, RZ, R193 ;  /* 0x000000ffffc30224 */ /* 0x000fe200078e00c1 */
[----:B------:R-:W-:-:S02]  /*37ce0*/  ISETP.GT.AND P1, PT, R200, 0xfd, PT ;  /* 0x000000fdc800780c */ /* 0x000fc40003f24270 */
[----:B------:R-:W-:Y:S01]  /*37cf0*/  PRMT R228, RZ, 0x7610, R228 ;  /* 0x00007610ffe47816 */ /* 0x000fe200000000e4 */
[----:B------:R-:W2:Y:S04]  /*37d00*/  LDL R193, [R1+0x2f64] ;  /* 0x002f640001c17983 */ /* 0x000ea80000100800 */
[----:B------:R3:W2:Y:S02]  /*37d10*/  @P0 LDG.E.U16 R226, desc[UR60][R194.64] ;  /* 0x0000003cc2e20981 */ /* 0x0006a4000c1e1500 */
[----:B---3--:R-:W-:Y:S02]  /*37d20*/  @P0 IMAD.MOV.U32 R194, RZ, RZ, R3 ;  /* 0x000000ffffc20224 */ /* 0x008fe400078e0003 */
[----:B------:R-:W3:Y:S01]  /*37d30*/  LDL R3, [R1+0x2f50] ;  /* 0x002f500001037983 */ /* 0x000ee20000100800 */
[----:B------:R-:W-:-:S02]  /*37d40*/  PRMT R230, RZ, 0x7610, R230 ;  /* 0x00007610ffe67816 */ /* 0x000fc400000000e6 */
[----:B------:R-:W-:Y:S01]  /*37d50*/  PRMT R232, RZ, 0x7610, R232 ;  /* 0x00007610ffe87816 */ /* 0x000fe200000000e8 */
[----:B------:R-:W-:Y:S02]  /*37d60*/  @P0 IMAD.MOV.U32 R195, RZ, RZ, R192 ;  /* 0x000000ffffc30224 */ /* 0x000fe400078e00c0 */
[----:B------:R-:W3:Y:S04]  /*37d70*/  LDL R192, [R1+0x2f74] ;  /* 0x002f740001c07983 */ /* 0x000ee80000100800 */
[----:B------:R0:W3:Y:S02]  /*37d80*/  @P0 LDG.E.U16 R228, desc[UR60][R194.64] ;  /* 0x0000003cc2e40981 */ /* 0x0000e4000c1e1500 */
[----:B0-----:R-:W-:Y:S02]  /*37d90*/  @P1 IMAD.MOV.U32 R194, RZ, RZ, R190 ;  /* 0x000000ffffc21224 */ /* 0x001fe400078e00be */
[----:B------:R-:W-:Y:S01]  /*37da0*/  @P1 IMAD.MOV.U32 R195, RZ, RZ, R191 ;  /* 0x000000ffffc31224 */ /* 0x000fe200078e00bf */
[----:B------:R-:W3:Y:S04]  /*37db0*/  LDL R190, [R1+0x2f7c] ;  /* 0x002f7c0001be7983 */ /* 0x000ee80000100800 */
[----:B------:R-:W3:Y:S04]  /*37dc0*/  LDL R191, [R1+0x2f70] ;  /* 0x002f700001bf7983 */ /* 0x000ee80000100800 */
[----:B------:R0:W3:Y:S01]  /*37dd0*/  @P1 LDG.E.U16 R230, desc[UR60][R194.64] ;  /* 0x0000003cc2e61981 */ /* 0x0000e2000c1e1500 */
[----:B------:R-:W-:Y:S01]  /*37de0*/  PRMT R234, RZ, 0x7610, R234 ;  /* 0x00007610ffea7816 */ /* 0x000fe200000000ea */
        /* <DEDUP_REMOVED lines=12> */
[----:B---3--:R-:W-:-:S03]  /*37eb0*/  @P1 IMAD.MOV.U32 R195, RZ, RZ, R3 ;  /* 0x000000ffffc31224 */ /* 0x008fc600078e0003 */
[----:B------:R-:W3:Y:S01]  /*37ec0*/  LDL R3, [R1+0x2f84] ;  /* 0x002f840001037983 */ /* 0x000ee20000100800 */
[----:B------:R-:W0:Y:S01]  /*37ed0*/  S2R R251, SR_TID.X ;  /* 0x0000000000fb7919 */ /* 0x000e220000002100 */
[----:B------:R-:W-:Y:S01]  /*37ee0*/  ISETP.GT.AND P0, PT, R200, 0xfe, PT ;  /* 0x000000fec800780c */ /* 0x000fe20003f04270 */
[----:B------:R-:W1:Y:S01]  /*37ef0*/  S2R R213, SR_TID.X ;  /* 0x0000000000d57919 */ /* 0x000e620000002100 */
[----:B------:R-:W-:Y:S02]  /*37f00*/  PRMT R236, RZ, 0x7610, R236 ;  /* 0x00007610ffec7816 */ /* 0x000fe400000000ec */
[----:B------:R-:W-:-:S04]  /*37f10*/  PRMT R238, RZ, 0x7610, R238 ;  /* 0x00007610ffee7816 */ /* 0x000fc800000000ee */
[----:B------:R0:W3:Y:S01]  /*37f20*/  @P1 LDG.E.U16 R236, desc[UR60][R194.64] ;  /* 0x0000003cc2ec1981 */ /* 0x0000e2000c1e1500 */
[----:B------:R-:W-:-:S04]  /*37f30*/  PRMT R240, RZ, 0x7610, R240 ;  /* 0x00007610fff07816 */ /* 0x000fc800000000f0 */
[----:B0-----:R-:W-:Y:S02]  /*37f40*/  @P0 IMAD.MOV.U32 R194, RZ, RZ, R219 ;  /* 0x000000ffffc20224 */ /* 0x001fe400078e00db */
[----:B------:R-:W-:-:S05]  /*37f50*/  @P0 IMAD.MOV.U32 R195, RZ, RZ, R221 ;  /* 0x000000ffffc30224 */ /* 0x000fca00078e00dd */
[----:B------:R0:W3:Y:S02]  /*37f60*/  @P0 LDG.E.U16 R238, desc[UR60][R194.64] ;  /* 0x0000003cc2ee0981 */ /* 0x0000e4000c1e1500 */
[----:B0-----:R-:W-:Y:S02]  /*37f70*/  @P0 IMAD.MOV.U32 R194, RZ, RZ, R215 ;  /* 0x000000ffffc20224 */ /* 0x001fe400078e00d7 */
[----:B------:R-:W-:Y:S01]  /*37f80*/  @P0 IMAD.MOV.U32 R195, RZ, RZ, R217 ;  /* 0x000000ffffc30224 */ /* 0x000fe200078e00d9 */
[----:B------:R-:W3:Y:S04]  /*37f90*/  LDL R215, [R1+0x2f94] ;  /* 0x002f940001d77983 */ /* 0x000ee80000100800 */
[----:B------:R0:W3:Y:S02]  /*37fa0*/  @P0 LDG.E.U16 R240, desc[UR60][R194.64] ;  /* 0x0000003cc2f00981 */ /* 0x0000e4000c1e1500 */
[----:B0-----:R-:W-:-:S04]  /*37fb0*/  LOP3.LUT R194, R251, 0x7f, RZ, 0xc0, !PT ;  /* 0x0000007ffbc27812 */ /* 0x001fc800078ec0ff */
[----:B------:R-:W-:-:S04]  /*37fc0*/  LOP3.LUT R194, R194, 0x80, RZ, 0xfc, !PT ;  /* 0x00000080c2c27812 */ /* 0x000fc800078efcff */
[-C--:B------:R-:W-:Y:S02]  /*37fd0*/  ISETP.GE.AND P3, PT, R194, R200.reuse, PT ;  /* 0x000000c8c200720c */ /* 0x080fe40003f66270 */
[----:B-1----:R-:W-:Y:S02]  /*37fe0*/  LOP3.LUT R194, R213, 0x7f, RZ, 0xc0, !PT ;  /* 0x0000007fd5c27812 */ /* 0x002fe400078ec0ff */
[----:B------:R-:W3:Y:S01]  /*37ff0*/  LDL R213, [R1+0x2f9c] ;  /* 0x002f9c0001d57983 */ /* 0x000ee20000100800 */
[----:B------:R-:W-:Y:S02]  /*38000*/  ISETP.GT.AND P1, PT, R200, 0xff, PT ;  /* 0x000000ffc800780c */ /* 0x000fe40003f24270 */
[----:B------:R-:W-:Y:S01]  /*38010*/  ISETP.GE.AND P2, PT, R194, R200, PT ;  /* 0x000000c8c200720c */ /* 0x000fe20003f46270 */
[----:B------:R-:W3:Y:S01]  /*38020*/  LDL.LU R227, [R1+0x834] ;  /* 0x0008340001e37983 */ /* 0x000ee20000300800 */
[----:B------:R-:W-:-:S03]  /*38030*/  PRMT R200, RZ, 0x7610, R200 ;  /* 0x00007610ffc87816 */ /* 0x000fc600000000c8 */
[----:B------:R-:W3:Y:S01]  /*38040*/  LDL.LU R229, [R1+0x830] ;  /* 0x0008300001e57983 */ /* 0x000ee20000300800 */
[----:B------:R-:W-:Y:S02]  /*38050*/  @P0 IMAD.MOV.U32 R194, RZ, RZ, R192 ;  /* 0x000000ffffc20224 */ /* 0x000fe400078e00c0 */
[----:B------:R-:W-:Y:S01]  /*38060*/  @P0 IMAD.MOV.U32 R195, RZ, RZ, R193 ;  /* 0x000000ffffc30224 */ /* 0x000fe200078e00c1 */
[----:B------:R-:W3:Y:S04]  /*38070*/  LDL.LU R231, [R1+0x82c] ;  /* 0x00082c0001e77983 */ /* 0x000ee80000300800 */
[----:B------:R-:W3:Y:S04]  /*38080*/  LDL.LU R233, [R1+0x828] ;  /* 0x0008280001e97983 */ /* 0x000ee80000300800 */
[----:B------:R0:W3:Y:S01]  /*38090*/  @P0 LDG.E.U16 R200, desc[UR60][R194.64] ;  /* 0x0000003cc2c80981 */ /* 0x0000e2000c1e1500 */
[----:B------:R-:W-:-:S03]  /*380a0*/  PRMT R244, RZ, 0x7610, R244 ;  /* 0x00007610fff47816 */ /* 0x000fc600000000f4 */
[----:B------:R-:W3:Y:S01]  /*380b0*/  LDL.LU R235, [R1+0x7b4] ;  /* 0x0007b40001eb7983 */ /* 0x000ee20000300800 */
[----:B------:R-:W-:-:S03]  /*380c0*/  PRMT R246, RZ, 0x7610, R246 ;  /* 0x00007610fff67816 */ /* 0x000fc600000000f6 */
[----:B------:R-:W3:Y:S04]  /*380d0*/  LDL.LU R237, [R1+0x7b0] ;  /* 0x0007b00001ed7983 */ /* 0x000ee80000300800 */
[----:B------:R-:W3:Y:S04]  /*380e0*/  LDL.LU R239, [R1+0x7ac] ;  /* 0x0007ac0001ef7983 */ /* 0x000ee80000300800 */
[----:B------:R-:W3:Y:S04]  /*380f0*/  LDL.LU R241, [R1+0x7a8] ;  /* 0x0007a80001f17983 */ /* 0x000ee80000300800 */
[----:B------:R-:W3:Y:S01]  /*38100*/  LDL.LU R242, [R1+0x734] ;  /* 0x0007340001f27983 */ /* 0x000ee20000300800 */
[----:B0-----:R-:W-:-:S03]  /*38110*/  @P0 IMAD.MOV.U32 R194, RZ, RZ, R190 ;  /* 0x000000ffffc20224 */ /* 0x001fc600078e00be */
[----:B------:R-:W3:Y:S01]  /*38120*/  LDL.LU R243, [R1+0x730] ;  /* 0x0007300001f37983 */ /* 0x000ee20000300800 */
[----:B------:R-:W-:-:S03]  /*38130*/  @P0 IMAD.MOV.U32 R195, RZ, RZ, R191 ;  /* 0x000000ffffc30224 */ /* 0x000fc600078e00bf */
[----:B------:R-:W3:Y:S01]  /*38140*/  LDL.LU R245, [R1+0x72c] ;  /* 0x00072c0001f57983 */ /* 0x000ee20000300800 */
[----:B------:R-:W-:-:S03]  /*38150*/  PRMT R248, RZ, 0x7610, R248 ;  /* 0x00007610fff87816 */ /* 0x000fc600000000f8 */
[----:B------:R-:W3:Y:S04]  /*38160*/  LDL.LU R247, [R1+0x728] ;  /* 0x0007280001f77983 */ /* 0x000ee80000300800 */
[----:B------:R0:W3:Y:S04]  /*38170*/  @P0 LDG.E.U16 R244, desc[UR60][R194.64] ;  /* 0x0000003cc2f40981 */ /* 0x0000e8000c1e1500 */
[----:B------:R-:W3:Y:S01]  /*38180*/  LDL.LU R249, [R1+0x6b4] ;  /* 0x0006b40001f97983 */ /* 0x000ee20000300800 */
[----:B0-----:R-:W-:Y:S02]  /*38190*/  @P1 IMAD.MOV.U32 R194, RZ, RZ, R188 ;  /* 0x000000ffffc21224 */ /* 0x001fe400078e00bc */
[----:B------:R-:W-:-:S02]  /*381a0*/  @P1 IMAD.MOV.U32 R195, RZ, RZ, R189 ;  /* 0x000000ffffc31224 */ /* 0x000fc400078e00bd */
[----:B------:R-:W3:Y:S04]  /*381b0*/  LDL.LU R189, [R1+0x6b0] ;  /* 0x0006b00001bd7983 */ /* 0x000ee80000300800 */
[----:B------:R4:W3:Y:S04]  /*381c0*/  @P1 LDG.E.U16 R246, desc[UR60][R194.64] ;  /* 0x0000003cc2f61981 */ /* 0x0008e8000c1e1500 */
[----:B------:R-:W3:Y:S01]  /*381d0*/  LDL.LU R188, [R1+0x6ac] ;  /* 0x0006ac0001bc7983 */ /* 0x000ee20000300800 */
[----:B----4-:R-:W-:Y:S02]  /*381e0*/  @P1 IMAD.MOV.U32 R194, RZ, RZ, R186 ;  /* 0x000000ffffc21224 */ /* 0x010fe400078e00ba */
[----:B------:R-:W-:Y:S01]  /*381f0*/  @P1 IMAD.MOV.U32 R195, RZ, RZ, R187 ;  /* 0x000000ffffc31224 */ /* 0x000fe200078e00bb */
[----:B------:R-:W4:Y:S04]  /*38200*/  LDL.LU R186, [R1+0x6a8] ;  /* 0x0006a80001ba7983 */ /* 0x000f280000300800 */
[----:B------:R-:W4:Y:S04]  /*38210*/  LDL.LU R187, [R1+0x634] ;  /* 0x0006340001bb7983 */ /* 0x000f280000300800 */
[----:B------:R-:W4:Y:S04]  /*38220*/  LDL.LU R190, [R1+0x630] ;  /* 0x0006300001be7983 */ /* 0x000f280000300800 */
[----:B------:R-:W4:Y:S04]  /*38230*/  LDL.LU R191, [R1+0x62c] ;  /* 0x00062c0001bf7983 */ /* 0x000f280000300800 */
[----:B------:R2:W4:Y:S02]  /*38240*/  @P1 LDG.E.U16 R248, desc[UR60][R194.64] ;  /* 0x0000003cc2f81981 */ /* 0x000524000c1e1500 */
[----:B--2---:R-:W-:-:S02]  /*38250*/  @P1 IMAD.MOV.U32 R194, RZ, RZ, R2 ;  /* 0x000000ffffc21224 */ /* 0x004fc400078e0002 */
[----:B------:R-:W2:Y:S01]  /*38260*/  LDL.LU R2, [R1+0x628] ;  /* 0x0006280001027983 */ /* 0x000ea20000300800 */
[----:B---3--:R-:W-:-:S03]  /*38270*/  @P1 IMAD.MOV.U32 R195, RZ, RZ, R3 ;  /* 0x000000ffffc31224 */ /* 0x008fc600078e0003 */
[----:B------:R-:W3:Y:S04]  /*38280*/  LDL.LU R3, [R1+0x5b4] ;  /* 0x0005b40001037983 */ /* 0x000ee80000300800 */
[----:B------:R-:W3:Y:S04]  /*38290*/  LDL.LU R192, [R1+0x5b0] ;  /* 0x0005b00001c07983 */ /* 0x000ee80000300800 */
[----:B------:R-:W3:Y:S01]  /*382a0*/  LDL.LU R193, [R1+0x5ac] ;  /* 0x0005ac0001c17983 */ /* 0x000ee20000300800 */
[----:B------:R-:W-:-:S06]  /*382b0*/  PRMT R250, RZ, 0x7610, R250 ;  /* 0x00007610fffa7816 */ /* 0x000fcc00000000fa */
[----:B------:R0:W3:Y:S02]  /*382c0*/  @P1 LDG.E.U16 R250, desc[UR60][R194.64] ;  /* 0x0000003cc2fa1981 */ /* 0x0000e4000c1e1500 */
[C---:B0-----:R-:W-:Y:S01]  /*382d0*/  IMAD.SHL.U32 R194, R251.reuse, 0x2, RZ ;  /* 0x00000002fbc27824 */ /* 0x041fe200078e00ff */
[----:B------:R-:W-:-:S04]  /*382e0*/  LOP3.LUT R195, R251, 0x40, RZ, 0xc0, !PT ;  /* 0x00000040fbc37812 */ /* 0x000fc800078ec0ff */
[----:B------:R-:W-:Y:S02]  /*382f0*/  LOP3.LUT R251, R194, 0x7e, RZ, 0xc0, !PT ;  /* 0x0000007ec2fb7812 */ /* 0x000fe400078ec0ff */
[----:B------:R-:W-:-:S03]  /*38300*/  PRMT R252, RZ, 0x7610, R252 ;  /* 0x00007610fffc7816 */ /* 0x000fc600000000fc */
[----:B------:R-:W-:Y:S02]  /*38310*/  IMAD R251, R195, 0x200, R251 ;  /* 0x00000200c3fb7824 */ /* 0x000fe400078e02fb */
[----:B------:R-:W-:Y:S02]  /*38320*/  @P1 IMAD.MOV.U32 R195, RZ, RZ, R215 ;  /* 0x000000ffffc31224 */ /* 0x000fe400078e00d7 */
[----:B------:R-:W-:-:S05]  /*38330*/  @P1 IMAD.MOV.U32 R194, RZ, RZ, R213 ;  /* 0x000000ffffc21224 */ /* 0x000fca00078e00d5 */
[----:B------:R0:W3:Y:S01]  /*38340*/  @P1 LDG.E.U16 R252, desc[UR60][R194.64] ;  /* 0x0000003cc2fc1981 */ /* 0x0000e2000c1e1500 */
[----:B------:R-:W-:Y:S06]  /*38350*/  BAR.SYNC.DEFER_BLOCKING 0x0 ;  /* 0x0000000000007b1d */ /* 0x000fec0000010000 */
[----:B------:R-:W3:Y:S04]  /*38360*/  LDL.LU R195, [R1+0x5a8] ;  /* 0x0005a80001c37983 */ /* 0x000ee80000300800 */
[----:B------:R-:W3:Y:S04]  /*38370*/  LDL.LU R213, [R1+0x534] ;  /* 0x0005340001d57983 */ /* 0x000ee80000300800 */
[----:B------:R-:W3:Y:S01]  /*38380*/  LDL.LU R215, [R1+0x530] ;  /* 0x0005300001d77983 */ /* 0x000ee20000300800 */
[----:B0-----:R-:W-:-:S03]  /*38390*/  IMAD.IADD R194, R0, 0x1, R251 ;  /* 0x0000000100c27824 */ /* 0x001fc600078e02fb */
[----:B------:R-:W3:Y:S04]  /*383a0*/  LDL.LU R217, [R1+0x52c] ;  /* 0x00052c0001d97983 */ /* 0x000ee80000300800 */
[----:B------:R-:W3:Y:S04]  /*383b0*/  LDL.LU R219, [R1+0x528] ;  /* 0x0005280001db7983 */ /* 0x000ee80000300800 */
[----:B------:R-:W3:Y:S04]  /*383c0*/  LDL.LU R221, [R1+0x4b4] ;  /* 0x0004b40001dd7983 */ /* 0x000ee80000300800 */
[----:B------:R-:W3:Y:S04]  /*383d0*/  LDL.LU R223, [R1+0x4b0] ;  /* 0x0004b00001df7983 */ /* 0x000ee80000300800 */
[----:B------:R-:W3:Y:S04]  /*383e0*/  LDL.LU R225, [R1+0x4ac] ;  /* 0x0004ac0001e17983 */ /* 0x000ee80000300800 */
[----:B------:R0:W-:Y:S04]  /*383f0*/  STS.U16 [R194], R227 ;  /* 0x000000e3c2007388 */ /* 0x0001e80000000400 */
[----:B------:R1:W-:Y:S04]  /*38400*/  STS.U16 [R194+0x10000], R229 ;  /* 0x010000e5c2007388 */ /* 0x0003e80000000400 */
[----:B------:R1:W-:Y:S04]  /*38410*/  STS.U16 [R194+0x20000], R231 ;  /* 0x020000e7c2007388 */ /* 0x0003e80000000400 */
[----:B------:R1:W-:Y:S04]  /*38420*/  STS.U16 [R194+0x30000], R233 ;  /* 0x030000e9c2007388 */ /* 0x0003e80000000400 */
[----:B0-----:R-:W3:Y:S04]  /*38430*/  LDL.LU R227, [R1+0x4a8] ;  /* 0x0004a80001e37983 */ /* 0x001ee80000300800 */
[----:B-1----:R-:W3:Y:S04]  /*38440*/  LDL.LU R229, [R1+0x434] ;  /* 0x0004340001e57983 */ /* 0x002ee80000300800 */
[----:B------:R-:W3:Y:S04]  /*38450*/  LDL.LU R231, [R1+0x430] ;  /* 0x0004300001e77983 */ /* 0x000ee80000300800 */
[----:B------:R-:W3:Y:S04]  /*38460*/  LDL.LU R233, [R1+0x42c] ;  /* 0x00042c0001e97983 */ /* 0x000ee80000300800 */
[----:B------:R0:W-:Y:S04]  /*38470*/  STS.U16 [R194+0x400], R235 ;  /* 0x000400ebc2007388 */ /* 0x0001e80000000400 */
[----:B------:R1:W-:Y:S04]  /*38480*/  STS.U16 [R194+0x10400], R237 ;  /* 0x010400edc2007388 */ /* 0x0003e80000000400 */
[----:B------:R1:W-:Y:S04]  /*38490*/  STS.U16 [R194+0x20400], R239 ;  /* 0x020400efc2007388 */ /* 0x0003e80000000400 */
[----:B------:R4:W-:Y:S04]  /*384a0*/  STS.U16 [R194+0x30400], R241 ;  /* 0x030400f1c2007388 */ /* 0x0009e80000000400 */
[----:B------:R4:W-:Y:S04]  /*384b0*/  STS.U16 [R194+0x800], R242 ;  /* 0x000800f2c2007388 */ /* 0x0009e80000000400 */
[----:B------:R4:W-:Y:S04]  /*384c0*/  STS.U16 [R194+0x10800], R243 ;  /* 0x010800f3c2007388 */ /* 0x0009e80000000400 */
[----:B0-----:R-:W3:Y:S04]  /*384d0*/  LDL.LU R235, [R1+0x428] ;  /* 0x0004280001eb7983 */ /* 0x001ee80000300800 */
[----:B-1----:R-:W3:Y:S04]  /*384e0*/  LDL.LU R237, [R1+0x3b4] ;  /* 0x0003b40001ed7983 */ /* 0x002ee80000300800 */
[----:B------:R-:W3:Y:S04]  /*384f0*/  LDL.LU R239, [R1+0x3b0] ;  /* 0x0003b00001ef7983 */ /* 0x000ee80000300800 */
[----:B----4-:R-:W4:Y:S04]  /*38500*/  LDL.LU R241, [R1+0x3ac] ;  /* 0x0003ac0001f17983 */ /* 0x010f280000300800 */
[----:B------:R-:W4:Y:S04]  /*38510*/  LDL.LU R242, [R1+0x3a8] ;  /* 0x0003a80001f27983 */ /* 0x000f280000300800 */
[----:B------:R0:W-:Y:S04]  /*38520*/  STS.U16 [R194+0x20800], R245 ;  /* 0x020800f5c2007388 */ /* 0x0001e80000000400 */
[----:B------:R-:W4:Y:S04]  /*38530*/  LDL.LU R243, [R1+0x32c] ;  /* 0x00032c0001f37983 */ /* 0x000f280000300800 */
[----:B------:R1:W-:Y:S04]  /*38540*/  STS.U16 [R194+0x30800], R247 ;  /* 0x030800f7c2007388 */ /* 0x0003e80000000400 */
[----:B------:R1:W-:Y:S04]  /*38550*/  STS.U16 [R194+0xc00], R249 ;  /* 0x000c00f9c2007388 */ /* 0x0003e80000000400 */
[----:B------:R1:W-:Y:S04]  /*38560*/  STS.U16 [R194+0x10c00], R189 ;  /* 0x010c00bdc2007388 */ /* 0x0003e80000000400 */
[----:B------:R1:W-:Y:S04]  /*38570*/  STS.U16 [R194+0x20c00], R188 ;  /* 0x020c00bcc2007388 */ /* 0x0003e80000000400 */
[----:B------:R1:W-:Y:S04]  /*38580*/  STS.U16 [R194+0x30c00], R186 ;  /* 0x030c00bac2007388 */ /* 0x0003e80000000400 */
[----:B0-----:R-:W4:Y:S04]  /*38590*/  LDL.LU R245, [R1+0x328] ;  /* 0x0003280001f57983 */ /* 0x001f280000300800 */
[----:B-1----:R-:W4:Y:S04]  /*385a0*/  LDL.LU R247, [R1+0x324] ;  /* 0x0003240001f77983 */ /* 0x002f280000300800 */
[----:B------:R-:W4:Y:S04]  /*385b0*/  LDL.LU R249, [R1+0x320] ;  /* 0x0003200001f97983 */ /* 0x000f280000300800 */
[----:B------:R-:W4:Y:S04]  /*385c0*/  LDL.LU R189, [R1+0x2ac] ;  /* 0x0002ac0001bd7983 */ /* 0x000f280000300800 */
[----:B------:R-:W4:Y:S04]  /*385d0*/  LDL.LU R188, [R1+0x2a8] ;  /* 0x0002a80001bc7983 */ /* 0x000f280000300800 */
[----:B------:R0:W-:Y:S04]  /*385e0*/  STS.U16 [R194+0x1000], R187 ;  /* 0x001000bbc2007388 */ /* 0x0001e80000000400 */
[----:B------:R-:W4:Y:S04]  /*385f0*/  LDL.LU R186, [R1+0x2a4] ;  /* 0x0002a40001ba7983 */ /* 0x000f280000300800 */
[----:B------:R1:W-:Y:S04]  /*38600*/  STS.U16 [R194+0x11000], R190 ;  /* 0x011000bec2007388 */ /* 0x0003e80000000400 */
[----:B------:R1:W-:Y:S04]  /*38610*/  STS.U16 [R194+0x21000], R191 ;  /* 0x021000bfc2007388 */ /* 0x0003e80000000400 */
[----:B0-----:R-:W4:Y:S04]  /*38620*/  LDL.LU R187, [R1+0x2a0] ;  /* 0x0002a00001bb7983 */ /* 0x001f280000300800 */
[----:B-1----:R-:W4:Y:S04]  /*38630*/  LDL.LU R190, [R1+0x22c] ;  /* 0x00022c0001be7983 */ /* 0x002f280000300800 */
[----:B------:R-:W4:Y:S04]  /*38640*/  LDL.LU R191, [R1+0x228] ;  /* 0x0002280001bf7983 */ /* 0x000f280000300800 */
[----:B--2---:R0:W-:Y:S04]  /*38650*/  STS.U16 [R194+0x31000], R2 ;  /* 0x03100002c2007388 */ /* 0x0041e80000000400 */
[----:B0-----:R-:W2:Y:S04]  /*38660*/  LDL.LU R2, [R1+0x224] ;  /* 0x0002240001027983 */ /* 0x001ea80000300800 */
[----:B---3--:R0:W-:Y:S04]  /*38670*/  STS.U16 [R194+0x1400], R3 ;  /* 0x00140003c2007388 */ /* 0x0081e80000000400 */
[----:B------:R1:W-:Y:S04]  /*38680*/  STS.U16 [R194+0x11400], R192 ;  /* 0x011400c0c2007388 */ /* 0x0003e80000000400 */
[----:B------:R3:W-:Y:S04]  /*38690*/  STS.U16 [R194+0x21400], R193 ;  /* 0x021400c1c2007388 */ /* 0x0007e80000000400 */
[----:B0-----:R-:W2:Y:S04]  /*386a0*/  LDL.LU R3, [R1+0x220] ;  /* 0x0002200001037983 */ /* 0x001ea80000300800 */
[----:B-1----:R-:W2:Y:S04]  /*386b0*/  LDL.LU R192, [R1+0x1b4] ;  /* 0x0001b40001c07983 */ /* 0x002ea80000300800 */
[----:B---3--:R-:W3:Y:S04]  /*386c0*/  LDL.LU R193, [R1+0x1b0] ;  /* 0x0001b00001c17983 */ /* 0x008ee80000300800 */
        /* <DEDUP_REMOVED lines=9> */
[----:B------:R-:W3:Y:S04]  /*38760*/  LDL.LU R217, [R1+0x140] ;  /* 0x0001400001d97983 */ /* 0x000ee80000300800 */
[----:B------:R-:W3:Y:S04]  /*38770*/  LDL.LU R219, [R1+0x13c] ;  /* 0x00013c0001db7983 */ /* 0x000ee80000300800 */
[----:B------:R0:W-:Y:S04]  /*38780*/  STS.U16 [R194+0x11c00], R223 ;  /* 0x011c00dfc2007388 */ /* 0x0001e80000000400 */
[----:B------:R-:W3:Y:S04]  /*38790*/  LDL.LU R221, [R1+0x138] ;  /* 0x0001380001dd7983 */ /* 0x000ee80000300800 */
[----:B------:R1:W-:Y:S04]  /*387a0*/  STS.U16 [R194+0x21c00], R225 ;  /* 0x021c00e1c2007388 */ /* 0x0003e80000000400 */
[----:B0-----:R-:W3:Y:S04]  /*387b0*/  LDL.LU R223, [R1+0xec] ;  /* 0x0000ec0001df7983 */ /* 0x001ee80000300800 */
[----:B-1----:R-:W3:Y:S04]  /*387c0*/  LDL.LU R225, [R1+0xe8] ;  /* 0x0000e80001e17983 */ /* 0x002ee80000300800 */
        /* <DEDUP_REMOVED lines=11> */
[----:B----4-:R4:W-:Y:S04]  /*38880*/  STS.U16 [R194+0x22400], R241 ;  /* 0x022400f1c2007388 */ /* 0x0109e80000000400 */
        /* <DEDUP_REMOVED lines=28> */
[----:B------:R0:W-:Y:S04]  /*38a50*/  STS.U16 [R194+0x33000], R3 ;  /* 0x03300003c2007388 */ /* 0x0001e80000000400 */
[----:B------:R1:W-:Y:S04]  /*38a60*/  STS.U16 [R194+0x3400], R192 ;  /* 0x003400c0c2007388 */ /* 0x0003e80000000400 */
[----:B---3--:R3:W-:Y:S04]  /*38a70*/  STS.U16 [R194+0x13400], R193 ;  /* 0x013400c1c2007388 */ /* 0x0087e80000000400 */
        /* <DEDUP_REMOVED lines=13> */
[----:B------:R-:W3:Y:S04]  /*38b50*/  LDL.LU R221, [R1+0x74] ;  /* 0x0000740001dd7983 */ /* 0x000ee80000300800 */
[----:B------:R1:W-:Y:S04]  /*38b60*/  STS.U16 [R194+0x13c00], R225 ;  /* 0x013c00e1c2007388 */ /* 0x0003e80000000400 */
[----:B------:R1:W-:Y:S04]  /*38b70*/  STS.U16 [R194+0x23400], R195 ;  /* 0x023400c3c2007388 */ /* 0x0003e80000000400 */
[----:B0-----:R-:W3:Y:S04]  /*38b80*/  LDL.LU R223, [R1+0x70] ;  /* 0x0000700001df7983 */ /* 0x001ee80000300800 */
[----:B-1----:R-:W3:Y:S04]  /*38b90*/  LDL.LU R225, [R1+0x6c] ;  /* 0x00006c0001e17983 */ /* 0x002ee80000300800 */
[----:B------:R0:W-:Y:S04]  /*38ba0*/  STS.U16 [R194+0x23c00], R227 ;  /* 0x023c00e3c2007388 */ /* 0x0001e80000000400 */
[----:B------:R-:W3:Y:S04]  /*38bb0*/  LDL.LU R195, [R1+0x68] ;  /* 0x0000680001c37983 */ /* 0x000ee80000300800 */
        /* <DEDUP_REMOVED lines=109> */
[----:B------:R1:W-:Y:S01]  /*39290*/  STS.U16 [R194+0x7800], R22 ;  /* 0x00780016c2007388 */ /* 0x0003e20000000400 */
[----:B0-----:R-:W-:-:S03]  /*392a0*/  LOP3.LUT R195, R251, 0x10, RZ, 0x3c, !PT ;  /* 0x00000010fbc37812 */ /* 0x001fc600078e3cff */
[----:B-1----:R-:W3:Y:S04]  /*392b0*/  LDL.LU R153, [R1+0xa28] ;  /* 0x000a280001997983 */ /* 0x002ee80000300800 */
[----:B------:R-:W3:Y:S01]  /*392c0*/  LDL.LU R152, [R1+0xa24] ;  /* 0x000a240001987983 */ /* 0x000ee20000300800 */
[----:B------:R-:W-:-:S03]  /*392d0*/  IMAD.IADD R195, R0, 0x1, R195 ;  /* 0x0000000100c37824 */ /* 0x000fc600078e02c3 */
[----:B------:R-:W3:Y:S04]  /*392e0*/  LDL.LU R23, [R1+0xa20] ;  /* 0x000a200001177983 */ /* 0x000ee80000300800 */
[----:B------:R-:W3:Y:S04]  /*392f0*/  LDL.LU R22, [R1+0xa1c] ;  /* 0x000a1c0001167983 */ /* 0x000ee80000300800 */
[----:B------:R-:W-:Y:S04]  /*39300*/  STS.U16 [R194+0x7c00], R182 ;  /* 0x007c00b6c2007388 */ /* 0x000fe80000000400 */
[----:B------:R-:W-:Y:S04]  /*39310*/  STS.U16 [R194+0x17c00], R183 ;  /* 0x017c00b7c2007388 */ /* 0x000fe80000000400 */
[----:B------:R-:W-:Y:S04]  /*39320*/  STS.U16 [R194+0x27c00], R184 ;  /* 0x027c00b8c2007388 */ /* 0x000fe80000000400 */
[----:B------:R-:W-:Y:S04]  /*39330*/  STS.U16 [R194+0x37c00], R196 ;  /* 0x037c00c4c2007388 */ /* 0x000fe80000000400 */
[----:B------:R0:W-:Y:S04]  /*39340*/  STS.U16 [R194+0x37400], R217 ;  /* 0x037400d9c2007388 */ /* 0x0001e80000000400 */
[----:B------:R1:W-:Y:S04]  /*39350*/  STS.U16 [R194+0x27400], R219 ;  /* 0x027400dbc2007388 */ /* 0x0003e80000000400 */
[----:B------:R1:W-:Y:S04]  /*39360*/  STS.U16 [R194+0x17400], R221 ;  /* 0x017400ddc2007388 */ /* 0x0003e80000000400 */
[----:B0-----:R-:W3:Y:S04]  /*39370*/  LDL.LU R217, [R1+0xa18] ;  /* 0x000a180001d97983 */ /* 0x001ee80000300800 */
[----:B-1----:R-:W3:Y:S04]  /*39380*/  LDL.LU R219, [R1+0x9b4] ;  /* 0x0009b40001db7983 */ /* 0x002ee80000300800 */
[----:B------:R0:W-:Y:S04]  /*39390*/  STS.U16 [R194+0x7400], R223 ;  /* 0x007400dfc2007388 */ /* 0x0001e80000000400 */
[----:B------:R-:W3:Y:S04]  /*393a0*/  LDL.LU R221, [R1+0x9b0] ;  /* 0x0009b00001dd7983 */ /* 0x000ee80000300800 */
[----:B0-----:R-:W3:Y:S04]  /*393b0*/  LDL.LU R223, [R1+0x9ac] ;  /* 0x0009ac0001df7983 */ /* 0x001ee80000300800 */
        /* <DEDUP_REMOVED lines=108> */
[----:B------:R-:W-:Y:S04]  /*39a80*/  STS.U16 [R195+0x23480], R153 ;  /* 0x02348099c3007388 */ /* 0x000fe80000000400 */
[----:B------:R-:W-:Y:S04]  /*39a90*/  STS.U16 [R195+0x33480], R152 ;  /* 0x03348098c3007388 */ /* 0x000fe80000000400 */
[----:B------:R-:W-:Y:S04]  /*39aa0*/  STS.U16 [R195+0x3880], R23 ;  /* 0x00388017c3007388 */ /* 0x000fe80000000400 */
[----:B------:R-:W-:Y:S04]  /*39ab0*/  STS.U16 [R195+0x13880], R22 ;  /* 0x01388016c3007388 */ /* 0x000fe80000000400 */
[----:B------:R-:W-:Y:S04]  /*39ac0*/  STS.U16 [R195+0x23880], R217 ;  /* 0x023880d9c3007388 */ /* 0x000fe80000000400 */
[----:B------:R-:W-:Y:S04]  /*39ad0*/  STS.U16 [R195+0x33880], R219 ;  /* 0x033880dbc3007388 */ /* 0x000fe80000000400 */
[----:B------:R-:W-:Y:S04]  /*39ae0*/  STS.U16 [R195+0x3c80], R221 ;  /* 0x003c80ddc3007388 */ /* 0x000fe80000000400 */
[----:B------:R-:W-:Y:S04]  /*39af0*/  STS.U16 [R195+0x13c80], R223 ;  /* 0x013c80dfc3007388 */ /* 0x000fe80000000400 */
        /* <DEDUP_REMOVED lines=15> */
[----:B------:R0:W-:Y:S04]  /*39bf0*/  STS.U16 [R195+0x24080], R235 ;  /* 0x024080ebc3007388 */ /* 0x0001e80000000400 */
[----:B------:R-:W3:Y:S04]  /*39c00*/  LDL.LU R223, [R1+0x29c] ;  /* 0x00029c0001df7983 */ /* 0x000ee80000300800 */
        /* <DEDUP_REMOVED lines=36> */
[----:B---3--:R-:W3:Y:S04]  /*39e50*/  LDL.LU R193, [R1] ;  /* 0x0000000001c17983 */ /* 0x008ee80000300800 */
        /* <DEDUP_REMOVED lines=52> */
[----:B------:R1:W-:Y:S04]  /*3a1a0*/  STS.U16 [R195+0x15880], R153 ;  /* 0x01588099c3007388 */ /* 0x0003e80000000400 */
[----:B0-----:R-:W3:Y:S01]  /*3a1b0*/  LDL.LU R157, [R1+0xc10] ;  /* 0x000c1000019d7983 */ /* 0x001ee20000300800 */
[----:B-1----:R-:W-:-:S03]  /*3a1c0*/  LOP3.LUT R22, R251, 0x20, RZ, 0x3c, !PT ;  /* 0x00000020fb167812 */ /* 0x002fc600078e3cff */
[----:B------:R-:W3:Y:S04]  /*3a1d0*/  LDL.LU R156, [R1+0xc0c] ;  /* 0x000c0c00019c7983 */ /* 0x000ee80000300800 */
[----:B------:R-:W3:Y:S04]  /*3a1e0*/  LDL.LU R155, [R1+0xc08] ;  /* 0x000c0800019b7983 */ /* 0x000ee80000300800 */
[----:B------:R-:W3:Y:S04]  /*3a1f0*/  LDL.LU R154, [R1+0xbb0] ;  /* 0x000bb000019a7983 */ /* 0x000ee80000300800 */
[----:B------:R-:W3:Y:S04]  /*3a200*/  LDL.LU R215, [R1+0xbac] ;  /* 0x000bac0001d77983 */ /* 0x000ee80000300800 */
[----:B------:R0:W-:Y:S04]  /*3a210*/  STS.U16 [R195+0x25880], R152 ;  /* 0x02588098c3007388 */ /* 0x0001e80000000400 */
[----:B------:R-:W3:Y:S04]  /*3a220*/  LDL.LU R153, [R1+0xb94] ;  /* 0x000b940001997983 */ /* 0x000ee80000300800 */
[----:B------:R1:W-:Y:S01]  /*3a230*/  STS.U16 [R195+0x35880], R23 ;  /* 0x03588017c3007388 */ /* 0x0003e20000000400 */
[----:B------:R-:W-:-:S03]  /*3a240*/  IMAD.IADD R22, R0, 0x1, R22 ;  /* 0x0000000100167824 */ /* 0x000fc600078e0216 */
[----:B------:R1:W-:Y:S04]  /*3a250*/  STS.U16 [R195+0x15c80], R217 ;  /* 0x015c80d9c3007388 */ /* 0x0003e80000000400 */
[----:B------:R1:W-:Y:S04]  /*3a260*/  STS.U16 [R195+0x25c80], R219 ;  /* 0x025c80dbc3007388 */ /* 0x0003e80000000400 */
[----:B------:R1:W-:Y:S04]  /*3a270*/  STS.U16 [R195+0x35c80], R221 ;  /* 0x035c80ddc3007388 */ /* 0x0003e80000000400 */
[----:B0-----:R-:W3:Y:S04]  /*3a280*/  LDL.LU R152, [R1+0xb90] ;  /* 0x000b900001987983 */ /* 0x001ee80000300800 */
[----:B-1----:R-:W3:Y:S04]  /*3a290*/  LDL.LU R23, [R1+0xb8c] ;  /* 0x000b8c0001177983 */ /* 0x002ee80000300800 */
[----:B------:R0:W-:Y:S04]  /*3a2a0*/  STS.U16 [R195+0x6080], R223 ;  /* 0x006080dfc3007388 */ /* 0x0001e80000000400 */
[----:B------:R-:W3:Y:S04]  /*3a2b0*/  LDL.LU R217, [R1+0xb88] ;  /* 0x000b880001d97983 */ /* 0x000ee80000300800 */
[----:B------:R-:W3:Y:S04]  /*3a2c0*/  LDL.LU R219, [R1+0xb14] ;  /* 0x000b140001db7983 */ /* 0x000ee80000300800 */
[----:B------:R-:W-:Y:S04]  /*3a2d0*/  STS.U16 [R195+0x17480], R213 ;  /* 0x017480d5c3007388 */ /* 0x000fe80000000400 */
[----:B------:R-:W-:Y:S04]  /*3a2e0*/  STS.U16 [R195+0x27480], R211 ;  /* 0x027480d3c3007388 */ /* 0x000fe80000000400 */
[----:B------:R-:W-:Y:S04]  /*3a2f0*/  STS.U16 [R195+0x37480], R209 ;  /* 0x037480d1c3007388 */ /* 0x000fe80000000400 */
[----:B------:R-:W-:Y:S04]  /*3a300*/  STS.U16 [R195+0x7c80], R198 ;  /* 0x007c80c6c3007388 */ /* 0x000fe80000000400 */
[----:B------:R-:W-:Y:S04]  /*3a310*/  STS.U16 [R195+0x17c80], R199 ;  /* 0x017c80c7c3007388 */ /* 0x000fe80000000400 */
[----:B------:R-:W-:Y:S04]  /*3a320*/  STS.U16 [R195+0x27c80], R202 ;  /* 0x027c80cac3007388 */ /* 0x000fe80000000400 */
[----:B------:R-:W-:Y:S04]  /*3a330*/  STS.U16 [R195+0x37c80], R204 ;  /* 0x037c80ccc3007388 */ /* 0x000fe80000000400 */
[----:B------:R-:W3:Y:S04]  /*3a340*/  LDL.LU R221, [R1+0xb10] ;  /* 0x000b100001dd7983 */ /* 0x000ee80000300800 */
[----:B0-----:R-:W3:Y:S04]  /*3a350*/  LDL.LU R223, [R1+0xb0c] ;  /* 0x000b0c0001df7983 */ /* 0x001ee80000300800 */
        /* <DEDUP_REMOVED lines=115> */
[----:B----4-:R4:W-:Y:S04]  /*3aa90*/  STS.U16 [R22+0x14100], R241 ;  /* 0x014100f116007388 */ /* 0x0109e80000000400 */
[----:B0-----:R-:W3:Y:S04]  /*3aaa0*/  LDL.LU R235, [R1+0x490] ;  /* 0x0004900001eb7983 */ /* 0x001ee80000300800 */
[----:B-1----:R-:W3:Y:S04]  /*3aab0*/  LDL.LU R237, [R1+0x48c] ;  /* 0x00048c0001ed7983 */ /* 0x002ee80000300800 */
[----:B------:R-:W3:Y:S04]  /*3aac0*/  LDL.LU R239, [R1+0x488] ;  /* 0x0004880001ef7983 */ /* 0x000ee80000300800 */
[----:B----4-:R-:W4:Y:S04]  /*3aad0*/  LDL.LU R241, [R1+0x414] ;  /* 0x0004140001f17983 */ /* 0x010f280000300800 */
        /* <DEDUP_REMOVED lines=50> */
[----:B--2---:R0:W-:Y:S04]  /*3ae00*/  STS.U16 [R22+0x15500], R2 ;  /* 0x0155000216007388 */ /* 0x0041e80000000400 */
[----:B0-----:R-:W2:Y:S04]  /*3ae10*/  LDL.LU R2, [R1+0x307c] ;  /* 0x00307c0001027983 */ /* 0x001ea80000300800 */
[----:B------:R0:W-:Y:S04]  /*3ae20*/  STS.U16 [R22+0x25500], R3 ;  /* 0x0255000316007388 */ /* 0x0001e80000000400 */
[----:B------:R1:W-:Y:S04]  /*3ae30*/  STS.U16 [R22+0x35500], R192 ;  /* 0x035500c016007388 */ /* 0x0003e80000000400 */
[----:B---3--:R3:W-:Y:S04]  /*3ae40*/  STS.U16 [R22+0x5900], R193 ;  /* 0x005900c116007388 */ /* 0x0087e80000000400 */
[----:B0-----:R-:W4:Y:S04]  /*3ae50*/  LDL.LU R3, [R1+0x3078] ;  /* 0x0030780001037983 */ /* 0x001f280000300800 */
[----:B-1----:R-:W4:Y:S04]  /*3ae60*/  LDL.LU R192, [R1+0x3074] ;  /* 0x0030740001c07983 */ /* 0x002f280000300800 */
        /* <DEDUP_REMOVED lines=50> */
[----:B------:R-:W-:Y:S01]  /*3b190*/  STS.U16 [R22+0x37d00], R212 ;  /* 0x037d00d416007388 */ /* 0x000fe20000000400 */
[----:B0-----:R-:W-:-:S05]  /*3b1a0*/  LOP3.LUT R23, R251, 0x30, RZ, 0x3c, !PT ;  /* 0x00000030fb177812 */ /* 0x001fca00078e3cff */
[----:B------:R-:W-:Y:S01]  /*3b1b0*/  IMAD.IADD R23, R0, 0x1, R23 ;  /* 0x0000000100177824 */ /* 0x000fe200078e0217 */
[----:B--2---:R0:W-:Y:S04]  /*3b1c0*/  STS.U16 [R22+0x37100], R2 ;  /* 0x0371000216007388 */ /* 0x0041e80000000400 */
[----:B0-----:R-:W2:Y:S04]  /*3b1d0*/  LDL.LU R2, [R1+0xcf8] ;  /* 0x000cf80001027983 */ /* 0x001ea80000300800 */
[----:B----4-:R0:W-:Y:S04]  /*3b1e0*/  STS.U16 [R22+0x27100], R3 ;  /* 0x0271000316007388 */ /* 0x0101e80000000400 */
[----:B------:R1:W-:Y:S04]  /*3b1f0*/  STS.U16 [R22+0x17100], R192 ;  /* 0x017100c016007388 */ /* 0x0003e80000000400 */
[----:B---3--:R3:W-:Y:S04]  /*3b200*/  STS.U16 [R22+0x7100], R193 ;  /* 0x007100c116007388 */ /* 0x0087e80000000400 */
[----:B0-----:R-:W4:Y:S04]  /*3b210*/  LDL.LU R3, [R1+0xc84] ;  /* 0x000c840001037983 */ /* 0x001f280000300800 */
[----:B-1----:R-:W4:Y:S04]  /*3b220*/  LDL.LU R192, [R1+0xc80] ;  /* 0x000c800001c07983 */ /* 0x002f280000300800 */
        /* <DEDUP_REMOVED lines=43> */
[----:B--2---:R0:W-:Y:S04]  /*3b4e0*/  STS.U16 [R23+0x30d80], R2 ;  /* 0x030d800217007388 */ /* 0x0041e80000000400 */
[----:B0-----:R-:W2:Y:S04]  /*3b4f0*/  LDL.LU R2, [R1+0x8fc] ;  /* 0x0008fc0001027983 */ /* 0x001ea80000300800 */
[----:B----4-:R0:W-:Y:S04]  /*3b500*/  STS.U16 [R23+0x1180], R3 ;  /* 0x0011800317007388 */ /* 0x0101e80000000400 */
[----:B------:R1:W-:Y:S04]  /*3b510*/  STS.U16 [R23+0x11180], R192 ;  /* 0x011180c017007388 */ /* 0x0003e80000000400 */
[----:B---3--:R3:W-:Y:S04]  /*3b520*/  STS.U16 [R23+0x21180], R193 ;  /* 0x021180c117007388 */ /* 0x0087e80000000400 */
[----:B------:R4:W-:Y:S04]  /*3b530*/  STS.U16 [R23+0x31180], R22 ;  /* 0x0311801617007388 */ /* 0x0009e80000000400 */
[----:B------:R4:W-:Y:S04]  /*3b540*/  STS.U16 [R23+0x1580], R161 ;  /* 0x001580a117007388 */ /* 0x0009e80000000400 */
[----:B------:R4:W-:Y:S04]  /*3b550*/  STS.U16 [R23+0x11580], R160 ;  /* 0x011580a017007388 */ /* 0x0009e80000000400 */
[----:B0-----:R-:W2:Y:S04]  /*3b560*/  LDL.LU R3, [R1+0x8f8] ;  /* 0x0008f80001037983 */ /* 0x001ea80000300800 */
[----:B-1----:R-:W2:Y:S04]  /*3b570*/  LDL.LU R192, [R1+0x884] ;  /* 0x0008840001c07983 */ /* 0x002ea80000300800 */
[----:B---3--:R-:W3:Y:S04]  /*3b580*/  LDL.LU R193, [R1+0x880] ;  /* 0x0008800001c17983 */ /* 0x008ee80000300800 */
        /* <DEDUP_REMOVED lines=43> */
[----:B0-----:R-:W4:Y:S04]  /*3b840*/  LDL.LU R189, [R1+0x5f8] ;  /* 0x0005f80001bd7983 */ /* 0x001f280000300800 */
[----:B-1----:R-:W4:Y:S04]  /*3b850*/  LDL.LU R188, [R1+0x584] ;  /* 0x0005840001bc7983 */ /* 0x002f280000300800 */
[----:B------:R-:W4:Y:S04]  /*3b860*/  LDL.LU R186, [R1+0x580] ;  /* 0x0005800001ba7983 */ /* 0x000f280000300800 */
[----:B------:R-:W4:Y:S04]  /*3b870*/  LDL.LU R187, [R1+0x57c] ;  /* 0x00057c0001bb7983 */ /* 0x000f280000300800 */
[----:B------:R0:W-:Y:S04]  /*3b880*/  STS.U16 [R23+0x2d80], R190 ;  /* 0x002d80be17007388 */ /* 0x0001e80000000400 */
[----:B------:R1:W-:Y:S04]  /*3b890*/  STS.U16 [R23+0x12d80], R191 ;  /* 0x012d80bf17007388 */ /* 0x0003e80000000400 */
[----:B0-----:R-:W4:Y:S04]  /*3b8a0*/  LDL.LU R190, [R1+0x578] ;  /* 0x0005780001be7983 */ /* 0x001f280000300800 */
[----:B-1----:R-:W4:Y:S04]  /*3b8b0*/  LDL.LU R191, [R1+0x504] ;  /* 0x0005040001bf7983 */ /* 0x002f280000300800 */
[----:B--2---:R0:W-:Y:S04]  /*3b8c0*/  STS.U16 [R23+0x22d80], R2 ;  /* 0x022d800217007388 */ /* 0x0041e80000000400 */
[----:B0-----:R-:W2:Y:S04]  /*3b8d0*/  LDL.LU R2, [R1+0x500] ;  /* 0x0005000001027983 */ /* 0x001ea80000300800 */
[----:B------:R0:W-:Y:S04]  /*3b8e0*/  STS.U16 [R23+0x32d80], R3 ;  /* 0x032d800317007388 */ /* 0x0001e80000000400 */
[----:B0-----:R-:W2:Y:S04]  /*3b8f0*/  LDL.LU R3, [R1+0x4fc] ;  /* 0x0004fc0001037983 */ /* 0x001ea80000300800 */
[----:B------:R0:W-:Y:S04]  /*3b900*/  STS.U16 [R23+0x3180], R192 ;  /* 0x003180c017007388 */ /* 0x0001e80000000400 */
[----:B---3--:R1:W-:Y:S04]  /*3b910*/  STS.U16 [R23+0x13180], R193 ;  /* 0x013180c117007388 */ /* 0x0083e80000000400 */
[----:B0-----:R-:W3:Y:S04]  /*3b920*/  LDL.LU R192, [R1+0x4f8] ;  /* 0x0004f80001c07983 */ /* 0x001ee80000300800 */
[----:B-1----:R-:W3:Y:S04]  /*3b930*/  LDL.LU R193, [R1+0x484] ;  /* 0x0004840001c17983 */ /* 0x002ee80000300800 */
[----:B----4-:R0:W-:Y:S04]  /*3b940*/  STS.U16 [R23+0x24180], R242 ;  /* 0x024180f217007388 */ /* 0x0101e80000000400 */
[----:B------:R1:W-:Y:S04]  /*3b950*/  STS.U16 [R23+0x34180], R243 ;  /* 0x034180f317007388 */ /* 0x0003e80000000400 */
[----:B------:R4:W-:Y:S04]  /*3b960*/  STS.U16 [R23+0x4580], R245 ;  /* 0x004580f517007388 */ /* 0x0009e80000000400 */
[----:B------:R4:W-:Y:S04]  /*3b970*/  STS.U16 [R23+0x14580], R247 ;  /* 0x014580f717007388 */ /* 0x0009e80000000400 */
[----:B------:R4:W-:Y:S04]  /*3b980*/  STS.U16 [R23+0x24580], R249 ;  /* 0x024580f917007388 */ /* 0x0009e80000000400 */
[----:B0-----:R-:W3:Y:S04]  /*3b990*/  LDL.LU R242, [R1+0x480] ;  /* 0x0004800001f27983 */ /* 0x001ee80000300800 */
[----:B-1----:R-:W3:Y:S04]  /*3b9a0*/  LDL.LU R243, [R1+0x47c] ;  /* 0x00047c0001f37983 */ /* 0x002ee80000300800 */
[----:B----4-:R-:W4:Y:S04]  /*3b9b0*/  LDL.LU R245, [R1+0x478] ;  /* 0x0004780001f57983 */ /* 0x010f280000300800 */
[----:B------:R-:W4:Y:S04]  /*3b9c0*/  LDL.LU R247, [R1+0x404] ;  /* 0x0004040001f77983 */ /* 0x000f280000300800 */
[----:B------:R-:W4:Y:S04]  /*3b9d0*/  LDL.LU R249, [R1+0x400] ;  /* 0x0004000001f97983 */ /* 0x000f280000300800 */
        /* <DEDUP_REMOVED lines=31> */
[----:B0-----:R-:W2:Y:S04]  /*3bbd0*/  LDL.LU R3, [R1+0x2f8] ;  /* 0x0002f80001037983 */ /* 0x001ea80000300800 */
[----:B------:R-:W2:Y:S04]  /*3bbe0*/  LDL.LU R22, [R1+0x2f4] ;  /* 0x0002f40001167983 */ /* 0x000ea80000300800 */
        /* <DEDUP_REMOVED lines=14> */
[----:B---3--:R0:W-:Y:S04]  /*3bcd0*/  STS.U16 [R23+0x34d80], R192 ;  /* 0x034d80c017007388 */ /* 0x0081e80000000400 */
[----:B------:R-:W3:Y:S04]  /*3bce0*/  LDL.LU R223, [R1+0x110] ;  /* 0x0001100001df7983 */ /* 0x000ee80000300800 */
[----:B------:R1:W-:Y:S04]  /*3bcf0*/  STS.U16 [R23+0x5180], R193 ;  /* 0x005180c117007388 */ /* 0x0003e80000000400 */
[----:B0-----:R-:W3:Y:S04]  /*3bd00*/  LDL.LU R192, [R1+0x10c] ;  /* 0x00010c0001c07983 */ /* 0x001ee80000300800 */
[----:B-1----:R-:W3:Y:S04]  /*3bd10*/  LDL.LU R193, [R1+0x108] ;  /* 0x0001080001c17983 */ /* 0x002ee80000300800 */
[----:B------:R0:W-:Y:S04]  /*3bd20*/  STS.U16 [R23+0x15180], R242 ;  /* 0x015180f217007388 */ /* 0x0001e80000000400 */
[----:B------:R1:W-:Y:S04]  /*3bd30*/  STS.U16 [R23+0x25180], R243 ;  /* 0x025180f317007388 */ /* 0x0003e80000000400 */
[----:B----4-:R4:W-:Y:S04]  /*3bd40*/  STS.U16 [R23+0x35180], R245 ;  /* 0x035180f517007388 */ /* 0x0109e80000000400 */
        /* <DEDUP_REMOVED lines=22> */
[----:B------:R1:W-:Y:S04]  /*3beb0*/  STS.U16 [R23+0x16180], R159 ;  /* 0x0161809f17007388 */ /* 0x0003e80000000400 */
[----:B------:R1:W-:Y:S04]  /*3bec0*/  STS.U16 [R23+0x26180], R158 ;  /* 0x0261809e17007388 */ /* 0x0003e80000000400 */
[----:B------:R1:W-:Y:S04]  /*3bed0*/  STS.U16 [R23+0x36180], R157 ;  /* 0x0361809d17007388 */ /* 0x0003e80000000400 */
[----:B------:R1:W-:Y:S04]  /*3bee0*/  STS.U16 [R23+0x6580], R156 ;  /* 0x0065809c17007388 */ /* 0x0003e80000000400 */
[----:B0-----:R-:W2:Y:S04]  /*3bef0*/  LDL.LU R3, [R1+0x303c] ;  /* 0x00303c0001037983 */ /* 0x001ea80000300800 */
[----:B------:R0:W-:Y:S04]  /*3bf00*/  STS.U16 [R23+0x16580], R155 ;  /* 0x0165809b17007388 */ /* 0x0001e80000000400 */
[----:B------:R0:W-:Y:S04]  /*3bf10*/  STS.U16 [R23+0x26580], R154 ;  /* 0x0265809a17007388 */ /* 0x0001e80000000400 */
[----:B-1----:R-:W2:Y:S04]  /*3bf20*/  LDL.LU R159, [R1+0xda0] ;  /* 0x000da000019f7983 */ /* 0x002ea80000300800 */
[----:B------:R-:W2:Y:S04]  /*3bf30*/  LDL.LU R158, [R1+0xd9c] ;  /* 0x000d9c00019e7983 */ /* 0x000ea80000300800 */
[----:B------:R-:W2:Y:S04]  /*3bf40*/  LDL.LU R157, [R1+0xd98] ;  /* 0x000d9800019d7983 */ /* 0x000ea80000300800 */
[----:B------:R-:W2:Y:S04]  /*3bf50*/  LDL.LU R156, [R1+0xd94] ;  /* 0x000d9400019c7983 */ /* 0x000ea80000300800 */
[----:B------:R1:W-:Y:S04]  /*3bf60*/  STS.U16 [R23+0x36580], R215 ;  /* 0x036580d717007388 */ /* 0x0003e80000000400 */
[----:B0-----:R-:W2:Y:S04]  /*3bf70*/  LDL.LU R155, [R1+0xd90] ;  /* 0x000d9000019b7983 */ /* 0x001ea80000300800 */
[----:B------:R-:W2:Y:S04]  /*3bf80*/  LDL.LU R154, [R1+0xd8c] ;  /* 0x000d8c00019a7983 */ /* 0x000ea80000300800 */
[----:B------:R0:W-:Y:S04]  /*3bf90*/  STS.U16 [R23+0x6980], R153 ;  /* 0x0069809917007388 */ /* 0x0001e80000000400 */
[----:B------:R0:W-:Y:S04]  /*3bfa0*/  STS.U16 [R23+0x16980], R152 ;  /* 0x0169809817007388 */ /* 0x0001e80000000400 */
[----:B------:R0:W-:Y:S04]  /*3bfb0*/  STS.U16 [R23+0x26980], R217 ;  /* 0x026980d917007388 */ /* 0x0001e80000000400 */
[----:B------:R0:W-:Y:S04]  /*3bfc0*/  STS.U16 [R23+0x36980], R219 ;  /* 0x036980db17007388 */ /* 0x0001e80000000400 */
[----:B-1----:R-:W2:Y:S04]  /*3bfd0*/  LDL.LU R215, [R1+0xd88] ;  /* 0x000d880001d77983 */ /* 0x002ea80000300800 */
[----:B0-----:R-:W2:Y:S04]  /*3bfe0*/  LDL.LU R153, [R1+0xd84] ;  /* 0x000d840001997983 */ /* 0x001ea80000300800 */
[----:B------:R0:W-:Y:S04]  /*3bff0*/  STS.U16 [R23+0x6d80], R221 ;  /* 0x006d80dd17007388 */ /* 0x0001e80000000400 */
[----:B------:R-:W2:Y:S04]  /*3c000*/  LDL.LU R152, [R1+0xd74] ;  /* 0x000d740001987983 */ /* 0x000ea80000300800 */
[----:B------:R-:W2:Y:S04]  /*3c010*/  LDL.LU R217, [R1+0xd70] ;  /* 0x000d700001d97983 */ /* 0x000ea80000300800 */
[----:B------:R-:W2:Y:S04]  /*3c020*/  LDL.LU R219, [R1+0xd6c] ;  /* 0x000d6c0001db7983 */ /* 0x000ea80000300800 */
[----:B---3--:R1:W-:Y:S04]  /*3c030*/  STS.U16 [R23+0x16d80], R223 ;  /* 0x016d80df17007388 */ /* 0x0083e80000000400 */
[----:B------:R-:W-:Y:S04]  /*3c040*/  STS.U16 [R23+0x26d80], R192 ;  /* 0x026d80c017007388 */ /* 0x000fe80000000400 */
[----:B------:R-:W-:Y:S04]  /*3c050*/  STS.U16 [R23+0x36d80], R193 ;  /* 0x036d80c117007388 */ /* 0x000fe80000000400 */
[----:B0-----:R-:W3:Y:S04]  /*3c060*/  LDL.LU R221, [R1+0xd68] ;  /* 0x000d680001dd7983 */ /* 0x001ee80000300800 */
[----:B-1----:R-:W3:Y:S04]  /*3c070*/  LDL.LU R223, [R1+0xcf4] ;  /* 0x000cf40001df7983 */ /* 0x002ee80000300800 */
[----:B----4-:R-:W-:Y:S04]  /*3c080*/  STS.U16 [R23+0x37180], R186 ;  /* 0x037180ba17007388 */ /* 0x010fe80000000400 */
[----:B------:R0:W-:Y:S04]  /*3c090*/  STS.U16 [R23+0x27180], R187 ;  /* 0x027180bb17007388 */ /* 0x0001e80000000400 */
[----:B0-----:R-:W4:Y:S04]  /*3c0a0*/  LDL.LU R187, [R1+0xcf0] ;  /* 0x000cf00001bb7983 */ /* 0x001f280000300800 */
[----:B------:R-:W4:Y:S04]  /*3c0b0*/  LDL.LU R186, [R1+0xcec] ;  /* 0x000cec0001ba7983 */ /* 0x000f280000300800 */
[----:B------:R-:W4:Y:S04]  /*3c0c0*/  LDL.LU R192, [R1+0xce8] ;  /* 0x000ce80001c07983 */ /* 0x000f280000300800 */
[----:B------:R0:W-:Y:S04]  /*3c0d0*/  STS.U16 [R23+0x17180], R190 ;  /* 0x017180be17007388 */ /* 0x0001e80000000400 */
[----:B------:R-:W4:Y:S04]  /*3c0e0*/  LDL.LU R193, [R1+0xc74] ;  /* 0x000c740001c17983 */ /* 0x000f280000300800 */
[----:B------:R1:W-:Y:S04]  /*3c0f0*/  STS.U16 [R23+0x7180], R191 ;  /* 0x007180bf17007388 */ /* 0x0003e80000000400 */
[----:B0-----:R-:W4:Y:S04]  /*3c100*/  LDL.LU R190, [R1+0xc70] ;  /* 0x000c700001be7983 */ /* 0x001f280000300800 */
[----:B-1----:R-:W4:Y:S04]  /*3c110*/  LDL.LU R191, [R1+0xc6c] ;  /* 0x000c6c0001bf7983 */ /* 0x002f280000300800 */
[----:B------:R0:W-:Y:S04]  /*3c120*/  STS.U16 [R23+0x37d80], R220 ;  /* 0x037d80dc17007388 */ /* 0x0001e80000000400 */
        /* <DEDUP_REMOVED lines=14> */
[----:B0-----:R-:W4:Y:S01]  /*3c210*/  LDL.LU R220, [R1+0xc68] ;  /* 0x000c680001dc7983 */ /* 0x001f220000300800 */
[----:B-1----:R-:W-:-:S03]  /*3c220*/  LOP3.LUT R4, R251, 0x40, RZ, 0x3c, !PT ;  /* 0x00000040fb047812 */ /* 0x002fc600078e3cff */
[----:B------:R-:W4:Y:S04]  /*3c230*/  LDL.LU R23, [R1+0xbf4] ;  /* 0x000bf40001177983 */ /* 0x000f280000300800 */
[----:B------:R-:W4:Y:S04]  /*3c240*/  LDL.LU R218, [R1+0xbf0] ;  /* 0x000bf00001da7983 */ /* 0x000f280000300800 */
[----:B------:R-:W4:Y:S04]  /*3c250*/  LDL.LU R216, [R1+0xbec] ;  /* 0x000bec0001d87983 */ /* 0x000f280000300800 */
[----:B------:R-:W4:Y:S04]  /*3c260*/  LDL.LU R165, [R1+0xbe8] ;  /* 0x000be80001a57983 */ /* 0x000f280000300800 */
[----:B------:R-:W4:Y:S01]  /*3c270*/  LDL.LU R164, [R1+0xb74] ;  /* 0x000b740001a47983 */ /* 0x000f220000300800 */
[----:B------:R-:W-:-:S03]  /*3c280*/  IMAD.IADD R4, R0, 0x1, R4 ;  /* 0x0000000100047824 */ /* 0x000fc600078e0204 */
[----:B------:R-:W4:Y:S04]  /*3c290*/  LDL.LU R163, [R1+0xb70] ;  /* 0x000b700001a37983 */ /* 0x000f280000300800 */
[----:B------:R-:W4:Y:S04]  /*3c2a0*/  LDL.LU R162, [R1+0xb6c] ;  /* 0x000b6c0001a27983 */ /* 0x000f280000300800 */
[----:B------:R-:W4:Y:S04]  /*3c2b0*/  LDL.LU R5, [R1+0xb68] ;  /* 0x000b680001057983 */ /* 0x000f280000300800 */
[----:B------:R-:W4:Y:S04]  /*3c2c0*/  LDL.LU R22, [R1+0xaf4] ;  /* 0x000af40001167983 */ /* 0x000f280000300800 */
[----:B------:R-:W4:Y:S04]  /*3c2d0*/  LDL.LU R161, [R1+0xaf0] ;  /* 0x000af00001a17983 */ /* 0x000f280000300800 */
[----:B------:R-:W4:Y:S04]  /*3c2e0*/  LDL.LU R160, [R1+0xaec] ;  /* 0x000aec0001a07983 */ /* 0x000f280000300800 */
[----:B--2---:R0:W-:Y:S04]  /*3c2f0*/  STS.U16 [R4+0x200], R159 ;  /* 0x0002009f04007388 */ /* 0x0041e80000000400 */
[----:B------:R1:W-:Y:S04]  /*3c300*/  STS.U16 [R4+0x10200], R158 ;  /* 0x0102009e04007388 */ /* 0x0003e80000000400 */
[----:B------:R2:W-:Y:S04]  /*3c310*/  STS.U16 [R4+0x20200], R157 ;  /* 0x0202009d04007388 */ /* 0x0005e80000000400 */
[----:B------:R2:W-:Y:S04]  /*3c320*/  STS.U16 [R4+0x30200], R156 ;  /* 0x0302009c04007388 */ /* 0x0005e80000000400 */
[----:B------:R2:W-:Y:S04]  /*3c330*/  STS.U16 [R4+0x600], R155 ;  /* 0x0006009b04007388 */ /* 0x0005e80000000400 */
[----:B------:R2:W-:Y:S04]  /*3c340*/  STS.U16 [R4+0x10600], R154 ;  /* 0x0106009a04007388 */ /* 0x0005e80000000400 */
[----:B0-----:R-:W4:Y:S04]  /*3c350*/  LDL.LU R159, [R1+0xae8] ;  /* 0x000ae800019f7983 */ /* 0x001f280000300800 */
[----:B-1----:R-:W4:Y:S04]  /*3c360*/  LDL.LU R158, [R1+0xa74] ;  /* 0x000a7400019e7983 */ /* 0x002f280000300800 */
[----:B--2---:R-:W2:Y:S04]  /*3c370*/  LDL.LU R157, [R1+0xa70] ;  /* 0x000a7000019d7983 */ /* 0x004ea80000300800 */
[----:B------:R-:W2:Y:S04]  /*3c380*/  LDL.LU R156, [R1+0xa6c] ;  /* 0x000a6c00019c7983 */ /* 0x000ea80000300800 */
[----:B------:R-:W2:Y:S04]  /*3c390*/  LDL.LU R155, [R1+0xa68] ;  /* 0x000a6800019b7983 */ /* 0x000ea80000300800 */
[----:B------:R0:W-:Y:S04]  /*3c3a0*/  STS.U16 [R4+0x20600], R215 ;  /* 0x020600d704007388 */ /* 0x0001e80000000400 */
[----:B------:R-:W2:Y:S04]  /*3c3b0*/  LDL.LU R154, [R1+0x9f4] ;  /* 0x0009f400019a7983 */ /* 0x000ea80000300800 */
[----:B------:R1:W-:Y:S04]  /*3c3c0*/  STS.U16 [R4+0x30600], R153 ;  /* 0x0306009904007388 */ /* 0x0003e80000000400 */
[----:B------:R3:W-:Y:S04]  /*3c3d0*/  STS.U16 [R4+0xa00], R152 ;  /* 0x000a009804007388 */ /* 0x0007e80000000400 */
[----:B------:R3:W-:Y:S04]  /*3c3e0*/  STS.U16 [R4+0x10a00], R217 ;  /* 0x010a00d904007388 */ /* 0x0007e80000000400 */
[----:B------:R3:W-:Y:S04]  /*3c3f0*/  STS.U16 [R4+0x20a00], R219 ;  /* 0x020a00db04007388 */ /* 0x0007e80000000400 */
[----:B0-----:R-:W2:Y:S04]  /*3c400*/  LDL.LU R215, [R1+0x9f0] ;  /* 0x0009f00001d77983 */ /* 0x001ea80000300800 */
[----:B-1----:R-:W2:Y:S04]  /*3c410*/  LDL.LU R153, [R1+0x9ec] ;  /* 0x0009ec0001997983 */ /* 0x002ea80000300800 */
[----:B---3--:R-:W3:Y:S04]  /*3c420*/  LDL.LU R152, [R1+0x9e8] ;  /* 0x0009e80001987983 */ /* 0x008ee80000300800 */
[----:B------:R0:W-:Y:S04]  /*3c430*/  STS.U16 [R4+0x30a00], R221 ;  /* 0x030a00dd04007388 */ /* 0x0001e80000000400 */
[----:B------:R-:W3:Y:S04]  /*3c440*/  LDL.LU R217, [R1+0x974] ;  /* 0x0009740001d97983 */ /* 0x000ee80000300800 */
[----:B------:R-:W3:Y:S04]  /*3c450*/  LDL.LU R219, [R1+0x970] ;  /* 0x0009700001db7983 */ /* 0x000ee80000300800 */
[----:B------:R1:W-:Y:S04]  /*3c460*/  STS.U16 [R4+0xe00], R223 ;  /* 0x000e00df04007388 */ /* 0x0003e80000000400 */
[----:B0-----:R-:W3:Y:S04]  /*3c470*/  LDL.LU R221, [R1+0x96c] ;  /* 0x00096c0001dd7983 */ /* 0x001ee80000300800 */
[----:B-1----:R-:W3:Y:S04]  /*3c480*/  LDL.LU R223, [R1+0x968] ;  /* 0x0009680001df7983 */ /* 0x002ee80000300800 */
[----:B----4-:R0:W-:Y:S04]  /*3c490*/  STS.U16 [R4+0x10e00], R187 ;  /* 0x010e00bb04007388 */ /* 0x0101e80000000400 */
[----:B------:R1:W-:Y:S04]  /*3c4a0*/  STS.U16 [R4+0x20e00], R186 ;  /* 0x020e00ba04007388 */ /* 0x0003e80000000400 */
[----:B------:R4:W-:Y:S04]  /*3c4b0*/  STS.U16 [R4+0x30e00], R192 ;  /* 0x030e00c004007388 */ /* 0x0009e80000000400 */
[----:B------:R4:W-:Y:S04]  /*3c4c0*/  STS.U16 [R4+0x1200], R193 ;  /* 0x001200c104007388 */ /* 0x0009e80000000400 */
[----:B0-----:R-:W3:Y:S04]  /*3c4d0*/  LDL.LU R187, [R1+0x8f4] ;  /* 0x0008f40001bb7983 */ /* 0x001ee80000300800 */
[----:B-1----:R-:W3:Y:S04]  /*3c4e0*/  LDL.LU R186, [R1+0x8f0] ;  /* 0x0008f00001ba7983 */ /* 0x002ee80000300800 */
[----:B----4-:R-:W4:Y:S04]  /*3c4f0*/  LDL.LU R192, [R1+0x8ec] ;  /* 0x0008ec0001c07983 */ /* 0x010f280000300800 */
[----:B------:R0:W-:Y:S04]  /*3c500*/  STS.U16 [R4+0x11200], R190 ;  /* 0x011200be04007388 */ /* 0x0001e80000000400 */
[----:B------:R-:W4:Y:S04]  /*3c510*/  LDL.LU R193, [R1+0x8e8] ;  /* 0x0008e80001c17983 */ /* 0x000f280000300800 */
[----:B------:R1:W-:Y:S04]  /*3c520*/  STS.U16 [R4+0x21200], R191 ;  /* 0x021200bf04007388 */ /* 0x0003e80000000400 */
[----:B0-----:R-:W4:Y:S04]  /*3c530*/  LDL.LU R190, [R1+0x874] ;  /* 0x0008740001be7983 */ /* 0x001f280000300800 */
[----:B-1----:R-:W4:Y:S04]  /*3c540*/  LDL.LU R191, [R1+0x870] ;  /* 0x0008700001bf7983 */ /* 0x002f280000300800 */
[----:B------:R0:W-:Y:S04]  /*3c550*/  STS.U16 [R4+0x31200], R220 ;  /* 0x031200dc04007388 */ /* 0x0001e80000000400 */
[----:B------:R1:W-:Y:S04]  /*3c560*/  STS.U16 [R4+0x1600], R23 ;  /* 0x0016001704007388 */ /* 0x0003e80000000400 */
[----:B0-----:R-:W4:Y:S04]  /*3c570*/  LDL.LU R220, [R1+0x86c] ;  /* 0x00086c0001dc7983 */ /* 0x001f280000300800 */
[----:B------:R0:W-:Y:S04]  /*3c580*/  STS.U16 [R4+0x11600], R218 ;  /* 0x011600da04007388 */ /* 0x0001e80000000400 */
[----:B------:R0:W-:Y:S04]  /*3c590*/  STS.U16 [R4+0x21600], R216 ;  /* 0x021600d804007388 */ /* 0x0001e80000000400 */
[----:B------:R0:W-:Y:S04]  /*3c5a0*/  STS.U16 [R4+0x31600], R165 ;  /* 0x031600a504007388 */ /* 0x0001e80000000400 */
[----:B------:R0:W-:Y:S04]  /*3c5b0*/  STS.U16 [R4+0x1a00], R164 ;  /* 0x001a00a404007388 */ /* 0x0001e80000000400 */
[----:B------:R0:W-:Y:S04]  /*3c5c0*/  STS.U16 [R4+0x11a00], R163 ;  /* 0x011a00a304007388 */ /* 0x0001e80000000400 */
[----:B-1----:R-:W4:Y:S04]  /*3c5d0*/  LDL.LU R23, [R1+0x868] ;  /* 0x0008680001177983 */ /* 0x002f280000300800 */
[----:B0-----:R-:W4:Y:S04]  /*3c5e0*/  LDL.LU R218, [R1+0x7f4] ;  /* 0x0007f40001da7983 */ /* 0x001f280000300800 */
        /* <DEDUP_REMOVED lines=15> */
[----:B------:R1:W-:Y:S04]  /*3c6e0*/  STS.U16 [R4+0x2200], R158 ;  /* 0x0022009e04007388 */ /* 0x0003e80000000400 */
[----:B--2---:R2:W-:Y:S04]  /*3c6f0*/  STS.U16 [R4+0x12200], R157 ;  /* 0x0122009d04007388 */ /* 0x0045e80000000400 */
        /* <DEDUP_REMOVED lines=11> */
[----:B---3--:R3:W-:Y:S04]  /*3c7b0*/  STS.U16 [R4+0x32600], R152 ;  /* 0x0326009804007388 */ /* 0x0087e80000000400 */
        /* <DEDUP_REMOVED lines=37> */
[----:B--2---:R-:W-:Y:S04]  /*3ca10*/  STS.U16 [R4+0x4200], R157 ;  /* 0x0042009d04007388 */ /* 0x004fe80000000400 */
[----:B------:R-:W-:Y:S04]  /*3ca20*/  STS.U16 [R4+0x14200], R156 ;  /* 0x0142009c04007388 */ /* 0x000fe80000000400 */
[----:B------:R-:W-:Y:S04]  /*3ca30*/  STS.U16 [R4+0x24200], R155 ;  /* 0x0242009b04007388 */ /* 0x000fe80000000400 */
[----:B------:R-:W-:Y:S04]  /*3ca40*/  STS.U16 [R4+0x34200], R154 ;  /* 0x0342009a04007388 */ /* 0x000fe80000000400 */
[----:B------:R-:W-:Y:S04]  /*3ca50*/  STS.U16 [R4+0x4600], R215 ;  /* 0x004600d704007388 */ /* 0x000fe80000000400 */
[----:B------:R-:W-:Y:S04]  /*3ca60*/  STS.U16 [R4+0x14600], R153 ;  /* 0x0146009904007388 */ /* 0x000fe80000000400 */
[----:B---3--:R-:W-:Y:S04]  /*3ca70*/  STS.U16 [R4+0x24600], R152 ;  /* 0x0246009804007388 */ /* 0x008fe80000000400 */
[----:B------:R-:W-:Y:S04]  /*3ca80*/  STS.U16 [R4+0x34600], R217 ;  /* 0x034600d904007388 */ /* 0x000fe80000000400 */
[----:B------:R-:W-:Y:S04]  /*3ca90*/  STS.U16 [R4+0x4a00], R219 ;  /* 0x004a00db04007388 */ /* 0x000fe80000000400 */
[----:B------:R-:W-:Y:S04]  /*3caa0*/  STS.U16 [R4+0x14a00], R221 ;  /* 0x014a00dd04007388 */ /* 0x000fe80000000400 */
[----:B------:R-:W-:Y:S04]  /*3cab0*/  STS.U16 [R4+0x24a00], R223 ;  /* 0x024a00df04007388 */ /* 0x000fe80000000400 */
[----:B------:R0:W-:Y:S04]  /*3cac0*/  STS.U16 [R4+0x34a00], R187 ;  /* 0x034a00bb04007388 */ /* 0x0001e80000000400 */
[----:B------:R1:W-:Y:S04]  /*3cad0*/  STS.U16 [R4+0x4e00], R186 ;  /* 0x004e00ba04007388 */ /* 0x0003e80000000400 */
[----:B----4-:R2:W-:Y:S04]  /*3cae0*/  STS.U16 [R4+0x14e00], R192 ;  /* 0x014e00c004007388 */ /* 0x0105e80000000400 */
[----:B------:R3:W-:Y:S04]  /*3caf0*/  STS.U16 [R4+0x24e00], R193 ;  /* 0x024e00c104007388 */ /* 0x0007e80000000400 */
[----:B0-----:R-:W4:Y:S04]  /*3cb00*/  LDL.LU R187, [R1+0x470] ;  /* 0x0004700001bb7983 */ /* 0x001f280000300800 */
[----:B-1----:R-:W4:Y:S04]  /*3cb10*/  LDL.LU R186, [R1+0x46c] ;  /* 0x00046c0001ba7983 */ /* 0x002f280000300800 */
[----:B--2---:R-:W2:Y:S04]  /*3cb20*/  LDL.LU R192, [R1+0x468] ;  /* 0x0004680001c07983 */ /* 0x004ea80000300800 */
[----:B------:R0:W-:Y:S04]  /*3cb30*/  STS.U16 [R4+0x34e00], R190 ;  /* 0x034e00be04007388 */ /* 0x0001e80000000400 */
[----:B---3--:R-:W3:Y:S04]  /*3cb40*/  LDL.LU R193, [R1+0x3f4] ;  /* 0x0003f40001c17983 */ /* 0x008ee80000300800 */
        /* <DEDUP_REMOVED lines=28> */
[----:B----4-:R0:W-:Y:S04]  /*3cd10*/  STS.U16 [R4+0x15200], R187 ;  /* 0x015200bb04007388 */ /* 0x0101e80000000400 */
[----:B------:R1:W-:Y:S04]  /*3cd20*/  STS.U16 [R4+0x25200], R186 ;  /* 0x025200ba04007388 */ /* 0x0003e80000000400 */
[----:B--2---:R2:W-:Y:S04]  /*3cd30*/  STS.U16 [R4+0x35200], R192 ;  /* 0x035200c004007388 */ /* 0x0045e80000000400 */
[----:B---3--:R3:W-:Y:S04]  /*3cd40*/  STS.U16 [R4+0x5600], R193 ;  /* 0x005600c104007388 */ /* 0x0087e80000000400 */
[----:B0-----:R-:W4:Y:S04]  /*3cd50*/  LDL.LU R187, [R1+0x3038] ;  /* 0x0030380001bb7983 */ /* 0x001f280000300800 */
[----:B-1----:R-:W4:Y:S04]  /*3cd60*/  LDL.LU R186, [R1+0x3034] ;  /* 0x0030340001ba7983 */ /* 0x002f280000300800 */
[----:B--2---:R-:W2:Y:S04]  /*3cd70*/  LDL.LU R192, [R1+0x3030] ;  /* 0x0030300001c07983 */ /* 0x004ea80000300800 */
[----:B---3--:R-:W3:Y:S04]  /*3cd80*/  LDL.LU R193, [R1+0x302c] ;  /* 0x00302c0001c17983 */ /* 0x008ee80000300800 */
[----:B------:R0:W-:Y:S04]  /*3cd90*/  STS.U16 [R4+0x15600], R190 ;  /* 0x015600be04007388 */ /* 0x0001e80000000400 */
[----:B------:R1:W-:Y:S04]  /*3cda0*/  STS.U16 [R4+0x25600], R191 ;  /* 0x025600bf04007388 */ /* 0x0003e80000000400 */
[----:B------:R-:W-:Y:S04]  /*3cdb0*/  STS.U16 [R4+0x35600], R220 ;  /* 0x035600dc04007388 */ /* 0x000fe80000000400 */
[----:B------:R-:W-:Y:S04]  /*3cdc0*/  STS.U16 [R4+0x5a00], R23 ;  /* 0x005a001704007388 */ /* 0x000fe80000000400 */
[----:B------:R-:W-:Y:S04]  /*3cdd0*/  STS.U16 [R4+0x15a00], R218 ;  /* 0x015a00da04007388 */ /* 0x000fe80000000400 */
[----:B------:R1:W-:Y:S04]  /*3cde0*/  STS.U16 [R4+0x7200], R188 ;  /* 0x007200bc04007388 */ /* 0x0003e80000000400 */
[----:B------:R1:W-:Y:S04]  /*3cdf0*/  STS.U16 [R4+0x17200], R189 ;  /* 0x017200bd04007388 */ /* 0x0003e80000000400 */
[----:B0-----:R-:W4:Y:S04]  /*3ce00*/  LDL.LU R190, [R1+0x3028] ;  /* 0x0030280001be7983 */ /* 0x001f280000300800 */
[----:B-1----:R-:W2:Y:S04]  /*3ce10*/  LDL.LU R191, [R1+0x3024] ;  /* 0x0030240001bf7983 */ /* 0x002ea80000300800 */
[----:B------:R0:W-:Y:S04]  /*3ce20*/  STS.U16 [R4+0x6200], R22 ;  /* 0x0062001604007388 */ /* 0x0001e80000000400 */
[----:B------:R-:W3:Y:S04]  /*3ce30*/  LDL.LU R188, [R1+0x3020] ;  /* 0x0030200001bc7983 */ /* 0x000ee80000300800 */
[----:B------:R-:W4:Y:S04]  /*3ce40*/  LDL.LU R189, [R1+0x301c] ;  /* 0x00301c0001bd7983 */ /* 0x000f280000300800 */
[----:B------:R1:W-:Y:S04]  /*3ce50*/  STS.U16 [R4+0x16200], R161 ;  /* 0x016200a104007388 */ /* 0x0003e80000000400 */
[----:B------:R1:W-:Y:S04]  /*3ce60*/  STS.U16 [R4+0x26200], R160 ;  /* 0x026200a004007388 */ /* 0x0003e80000000400 */
[----:B------:R1:W-:Y:S04]  /*3ce70*/  STS.U16 [R4+0x36200], R159 ;  /* 0x0362009f04007388 */ /* 0x0003e80000000400 */
[----:B------:R1:W-:Y:S04]  /*3ce80*/  STS.U16 [R4+0x6600], R158 ;  /* 0x0066009e04007388 */ /* 0x0003e80000000400 */
[----:B0-----:R-:W2:Y:S04]  /*3ce90*/  LDL.LU R22, [R1+0xde4] ;  /* 0x000de40001167983 */ /* 0x001ea80000300800 */
[----:B-1----:R-:W3:Y:S04]  /*3cea0*/  LDL.LU R161, [R1+0xde0] ;  /* 0x000de00001a17983 */ /* 0x002ee80000300800 */
[----:B------:R0:W-:Y:S04]  /*3ceb0*/  STS.U16 [R4+0x16600], R157 ;  /* 0x0166009d04007388 */ /* 0x0001e80000000400 */
[----:B------:R-:W4:Y:S04]  /*3cec0*/  LDL.LU R160, [R1+0xddc] ;  /* 0x000ddc0001a07983 */ /* 0x000f280000300800 */
[----:B------:R-:W4:Y:S04]  /*3ced0*/  LDL.LU R159, [R1+0xdd8] ;  /* 0x000dd800019f7983 */ /* 0x000f280000300800 */
[----:B------:R-:W4:Y:S04]  /*3cee0*/  LDL.LU R158, [R1+0xdb4] ;  /* 0x000db400019e7983 */ /* 0x000f280000300800 */
[----:B------:R1:W-:Y:S04]  /*3cef0*/  STS.U16 [R4+0x26600], R156 ;  /* 0x0266009c04007388 */ /* 0x0003e80000000400 */
[----:B------:R1:W-:Y:S04]  /*3cf00*/  STS.U16 [R4+0x36600], R155 ;  /* 0x0366009b04007388 */ /* 0x0003e80000000400 */
[----:B------:R1:W-:Y:S04]  /*3cf10*/  STS.U16 [R4+0x6a00], R154 ;  /* 0x006a009a04007388 */ /* 0x0003e80000000400 */
[----:B------:R1:W-:Y:S04]  /*3cf20*/  STS.U16 [R4+0x16a00], R215 ;  /* 0x016a00d704007388 */ /* 0x0003e80000000400 */
[----:B0-----:R-:W4:Y:S04]  /*3cf30*/  LDL.LU R157, [R1+0xdb0] ;  /* 0x000db000019d7983 */ /* 0x001f280000300800 */
[----:B------:R0:W-:Y:S04]  /*3cf40*/  STS.U16 [R4+0x26a00], R153 ;  /* 0x026a009904007388 */ /* 0x0001e80000000400 */
[----:B------:R0:W-:Y:S04]  /*3cf50*/  STS.U16 [R4+0x36a00], R152 ;  /* 0x036a009804007388 */ /* 0x0001e80000000400 */
[----:B-1----:R-:W4:Y:S04]  /*3cf60*/  LDL.LU R156, [R1+0xdac] ;  /* 0x000dac00019c7983 */ /* 0x002f280000300800 */
[----:B------:R-:W4:Y:S04]  /*3cf70*/  LDL.LU R155, [R1+0xda8] ;  /* 0x000da800019b7983 */ /* 0x000f280000300800 */
[----:B------:R-:W4:Y:S04]  /*3cf80*/  LDL.LU R154, [R1+0xd64] ;  /* 0x000d6400019a7983 */ /* 0x000f280000300800 */
[----:B------:R-:W4:Y:S04]  /*3cf90*/  LDL.LU R215, [R1+0xd60] ;  /* 0x000d600001d77983 */ /* 0x000f280000300800 */
[----:B------:R1:W-:Y:S04]  /*3cfa0*/  STS.U16 [R4+0x6e00], R217 ;  /* 0x006e00d904007388 */ /* 0x0003e80000000400 */
[----:B0-----:R-:W4:Y:S04]  /*3cfb0*/  LDL.LU R153, [R1+0xd5c] ;  /* 0x000d5c0001997983 */ /* 0x001f280000300800 */
[----:B------:R-:W4:Y:S04]  /*3cfc0*/  LDL.LU R152, [R1+0xd58] ;  /* 0x000d580001987983 */ /* 0x000f280000300800 */
[----:B------:R0:W-:Y:S04]  /*3cfd0*/  STS.U16 [R4+0x16e00], R219 ;  /* 0x016e00db04007388 */ /* 0x0001e80000000400 */
[----:B------:R0:W-:Y:S04]  /*3cfe0*/  STS.U16 [R4+0x26e00], R221 ;  /* 0x026e00dd04007388 */ /* 0x0001e80000000400 */
[----:B------:R0:W-:Y:S04]  /*3cff0*/  STS.U16 [R4+0x36e00], R223 ;  /* 0x036e00df04007388 */ /* 0x0001e80000000400 */
[----:B-1----:R-:W4:Y:S04]  /*3d000*/  LDL.LU R217, [R1+0xce4] ;  /* 0x000ce40001d97983 */ /* 0x002f280000300800 */
[----:B0-----:R-:W4:Y:S04]  /*3d010*/  LDL.LU R219, [R1+0xce0] ;  /* 0x000ce00001db7983 */ /* 0x001f280000300800 */
[----:B------:R-:W4:Y:S04]  /*3d020*/  LDL.LU R221, [R1+0xcdc] ;  /* 0x000cdc0001dd7983 */ /* 0x000f280000300800 */
[----:B------:R-:W4:Y:S04]  /*3d030*/  LDL.LU R223, [R1+0xcd8] ;  /* 0x000cd80001df7983 */ /* 0x000f280000300800 */
[----:B------:R0:W-:Y:S04]  /*3d040*/  STS.U16 [R4+0x17a00], R167 ;  /* 0x017a00a704007388 */ /* 0x0001e80000000400 */
[----:B------:R1:W-:Y:S04]  /*3d050*/  STS.U16 [R4+0x7a00], R166 ;  /* 0x007a00a604007388 */ /* 0x0003e80000000400 */
        /* <DEDUP_REMOVED lines=8> */
[----:B------:R-:W4:Y:S01]  /*3d0e0*/  LDL.LU R8, [R1+0xc58] ;  /* 0x000c580001087983 */ /* 0x000f220000300800 */
[----:B------:R-:W-:-:S03]  /*3d0f0*/  LOP3.LUT R5, R251, 0x50, RZ, 0x3c, !PT ;  /* 0x00000050fb057812 */ /* 0x000fc600078e3cff */
[----:B------:R-:W4:Y:S04]  /*3d100*/  LDL.LU R6, [R1+0xbe4] ;  /* 0x000be40001067983 */ /* 0x000f280000300800 */
[----:B------:R0:W-:Y:S04]  /*3d110*/  STS.U16 [R4+0x27200], R249 ;  /* 0x027200f904007388 */ /* 0x0001e80000000400 */
[----:B------:R-:W4:Y:S04]  /*3d120*/  LDL.LU R247, [R1+0xbe0] ;  /* 0x000be00001f77983 */ /* 0x000f280000300800 */
[----:B------:R1:W-:Y:S01]  /*3d130*/  STS.U16 [R4+0x25a00], R216 ;  /* 0x025a00d804007388 */ /* 0x0003e20000000400 */
[----:B------:R-:W-:-:S03]  /*3d140*/  IMAD.IADD R5, R0, 0x1, R5 ;  /* 0x0000000100057824 */ /* 0x000fc600078e0205 */
[----:B------:R1:W-:Y:S04]  /*3d150*/  STS.U16 [R4+0x35a00], R165 ;  /* 0x035a00a504007388 */ /* 0x0003e80000000400 */
[----:B------:R1:W-:Y:S04]  /*3d160*/  STS.U16 [R4+0x5e00], R164 ;  /* 0x005e00a404007388 */ /* 0x0003e80000000400 */
[----:B0-----:R-:W4:Y:S04]  /*3d170*/  LDL.LU R249, [R1+0xbdc] ;  /* 0x000bdc0001f97983 */ /* 0x001f280000300800 */
[----:B------:R-:W4:Y:S04]  /*3d180*/  LDL.LU R220, [R1+0xbd8] ;  /* 0x000bd80001dc7983 */ /* 0x000f280000300800 */
[----:B------:R-:W4:Y:S04]  /*3d190*/  LDL.LU R23, [R1+0xb64] ;  /* 0x000b640001177983 */ /* 0x000f280000300800 */
[----:B------:R-:W4:Y:S04]  /*3d1a0*/  LDL.LU R218, [R1+0xb60] ;  /* 0x000b600001da7983 */ /* 0x000f280000300800 */
[----:B-1----:R-:W4:Y:S04]  /*3d1b0*/  LDL.LU R216, [R1+0xb5c] ;  /* 0x000b5c0001d87983 */ /* 0x002f280000300800 */
[----:B------:R-:W4:Y:S04]  /*3d1c0*/  LDL.LU R165, [R1+0xb58] ;  /* 0x000b580001a57983 */ /* 0x000f280000300800 */
[----:B------:R0:W-:Y:S04]  /*3d1d0*/  STS.U16 [R4+0x15e00], R163 ;  /* 0x015e00a304007388 */ /* 0x0001e80000000400 */
[----:B------:R-:W4:Y:S04]  /*3d1e0*/  LDL.LU R164, [R1+0xae4] ;  /* 0x000ae40001a47983 */ /* 0x000f280000300800 */
        /* <DEDUP_REMOVED lines=8> */
[----:B0-----:R-:W4:Y:S04]  /*3d270*/  LDL.LU R163, [R1+0xae0] ;  /* 0x000ae00001a37983 */ /* 0x001f280000300800 */
[----:B-1----:R-:W4:Y:S04]  /*3d280*/  LDL.LU R162, [R1+0xadc] ;  /* 0x000adc0001a27983 */ /* 0x002f280000300800 */
[----:B--2---:R0:W-:Y:S04]  /*3d290*/  STS.U16 [R5+0x280], R22 ;  /* 0x0002801605007388 */ /* 0x0041e80000000400 */
[----:B---3--:R1:W-:Y:S04]  /*3d2a0*/  STS.U16 [R5+0x10280], R161 ;  /* 0x010280a105007388 */ /* 0x0083e80000000400 */
[----:B----4-:R2:W-:Y:S04]  /*3d2b0*/  STS.U16 [R5+0x20280], R160 ;  /* 0x020280a005007388 */ /* 0x0105e80000000400 */
[----:B------:R3:W-:Y:S04]  /*3d2c0*/  STS.U16 [R5+0x30280], R159 ;  /* 0x0302809f05007388 */ /* 0x0007e80000000400 */
[----:B------:R4:W-:Y:S04]  /*3d2d0*/  STS.U16 [R5+0x680], R158 ;  /* 0x0006809e05007388 */ /* 0x0009e80000000400 */
[----:B0-----:R-:W4:Y:S04]  /*3d2e0*/  LDL.LU R22, [R1+0xad8] ;  /* 0x000ad80001167983 */ /* 0x001f280000300800 */
[----:B-1----:R-:W4:Y:S04]  /*3d2f0*/  LDL.LU R161, [R1+0xa64] ;  /* 0x000a640001a17983 */ /* 0x002f280000300800 */
[----:B--2---:R-:W2:Y:S04]  /*3d300*/  LDL.LU R160, [R1+0xa60] ;  /* 0x000a600001a07983 */ /* 0x004ea80000300800 */
[----:B---3--:R-:W3:Y:S04]  /*3d310*/  LDL.LU R159, [R1+0xa5c] ;  /* 0x000a5c00019f7983 */ /* 0x008ee80000300800 */
[----:B------:R0:W-:Y:S04]  /*3d320*/  STS.U16 [R5+0x10680], R157 ;  /* 0x0106809d05007388 */ /* 0x0001e80000000400 */
[----:B----4-:R-:W4:Y:S04]  /*3d330*/  LDL.LU R158, [R1+0xa58] ;  /* 0x000a5800019e7983 */ /* 0x010f280000300800 */
        /* <DEDUP_REMOVED lines=51> */
[----:B------:R0:W-:Y:S04]  /*3d670*/  STS.U16 [R5+0x31e80], R22 ;  /* 0x031e801605007388 */ /* 0x0001e80000000400 */
[----:B------:R1:W-:Y:S04]  /*3d680*/  STS.U16 [R5+0x2280], R161 ;  /* 0x002280a105007388 */ /* 0x0003e80000000400 */
[----:B--2---:R2:W-:Y:S04]  /*3d690*/  STS.U16 [R5+0x12280], R160 ;  /* 0x012280a005007388 */ /* 0x0045e80000000400 */
[----:B---3--:R3:W-:Y:S04]  /*3d6a0*/  STS.U16 [R5+0x22280], R159 ;  /* 0x0222809f05007388 */ /* 0x0087e80000000400 */
[----:B----4-:R4:W-:Y:S04]  /*3d6b0*/  STS.U16 [R5+0x32280], R158 ;  /* 0x0322809e05007388 */ /* 0x0109e80000000400 */
        /* <DEDUP_REMOVED lines=91> */
[----:B0-----:R-:W4:Y:S04]  /*3dc70*/  LDL.LU R189, [R1+0x3018] ;  /* 0x0030180001bd7983 */ /* 0x001f280000300800 */
[----:B-1----:R-:W4:Y:S04]  /*3dc80*/  LDL.LU R188, [R1+0x3014] ;  /* 0x0030140001bc7983 */ /* 0x002f280000300800 */
        /* <DEDUP_REMOVED lines=42> */
[----:B------:R0:W-:Y:S04]  /*3df30*/  STS.U16 [R5+0x5680], R249 ;  /* 0x005680f905007388 */ /* 0x0001e80000000400 */
[----:B------:R-:W4:Y:S01]  /*3df40*/  LDL.LU R8, [R1+0xc48] ;  /* 0x000c480001087983 */ /* 0x000f220000300800 */
[----:B------:R-:W-:-:S03]  /*3df50*/  LOP3.LUT R6, R251, 0x60, RZ, 0x3c, !PT ;  /* 0x00000060fb067812 */ /* 0x000fc600078e3cff */
[----:B------:R-:W4:Y:S04]  /*3df60*/  LDL.LU R247, [R1+0xbd4] ;  /* 0x000bd40001f77983 */ /* 0x000f280000300800 */
[----:B------:R1:W-:Y:S04]  /*3df70*/  STS.U16 [R5+0x15680], R220 ;  /* 0x015680dc05007388 */ /* 0x0003e80000000400 */
[----:B------:R1:W-:Y:S04]  /*3df80*/  STS.U16 [R5+0x25680], R23 ;  /* 0x0256801705007388 */ /* 0x0003e80000000400 */
[----:B------:R1:W-:Y:S04]  /*3df90*/  STS.U16 [R5+0x35680], R218 ;  /* 0x035680da05007388 */ /* 0x0003e80000000400 */
[----:B------:R1:W-:Y:S04]  /*3dfa0*/  STS.U16 [R5+0x5a80], R216 ;  /* 0x005a80d805007388 */ /* 0x0003e80000000400 */
[----:B0-----:R-:W4:Y:S04]  /*3dfb0*/  LDL.LU R249, [R1+0xbd0] ;  /* 0x000bd00001f97983 */ /* 0x001f280000300800 */
[----:B------:R0:W-:Y:S01]  /*3dfc0*/  STS.U16 [R5+0x15a80], R165 ;  /* 0x015a80a505007388 */ /* 0x0001e20000000400 */
[----:B------:R-:W-:-:S03]  /*3dfd0*/  IMAD.IADD R6, R0, 0x1, R6 ;  /* 0x0000000100067824 */ /* 0x000fc600078e0206 */
[----:B-1----:R-:W4:Y:S04]  /*3dfe0*/  LDL.LU R220, [R1+0xbcc] ;  /* 0x000bcc0001dc7983 */ /* 0x002f280000300800 */
[----:B------:R-:W4:Y:S04]  /*3dff0*/  LDL.LU R23, [R1+0xbc8] ;  /* 0x000bc80001177983 */ /* 0x000f280000300800 */
[----:B------:R-:W4:Y:S04]  /*3e000*/  LDL.LU R218, [R1+0xb54] ;  /* 0x000b540001da7983 */ /* 0x000f280000300800 */
[----:B------:R-:W4:Y:S04]  /*3e010*/  LDL.LU R216, [R1+0xb50] ;  /* 0x000b500001d87983 */ /* 0x000f280000300800 */
[----:B------:R1:W-:Y:S04]  /*3e020*/  STS.U16 [R5+0x25a80], R164 ;  /* 0x025a80a405007388 */ /* 0x0003e80000000400 */
[----:B0-----:R-:W4:Y:S04]  /*3e030*/  LDL.LU R165, [R1+0xb4c] ;  /* 0x000b4c0001a57983 */ /* 0x001f280000300800 */
[----:B------:R0:W-:Y:S04]  /*3e040*/  STS.U16 [R5+0x35a80], R163 ;  /* 0x035a80a305007388 */ /* 0x0001e80000000400 */
[----:B------:R0:W-:Y:S04]  /*3e050*/  STS.U16 [R5+0x5e80], R162 ;  /* 0x005e80a205007388 */ /* 0x0001e80000000400 */
[----:B------:R-:W-:Y:S04]  /*3e060*/  STS.U16 [R5+0x7280], R245 ;  /* 0x007280f505007388 */ /* 0x000fe80000000400 */
[----:B------:R-:W-:Y:S04]  /*3e070*/  STS.U16 [R5+0x17280], R243 ;  /* 0x017280f305007388 */ /* 0x000fe80000000400 */
[----:B------:R-:W-:Y:S04]  /*3e080*/  STS.U16 [R5+0x27280], R242 ;  /* 0x027280f205007388 */ /* 0x000fe80000000400 */
[----:B------:R-:W-:Y:S04]  /*3e090*/  STS.U16 [R5+0x37280], R241 ;  /* 0x037280f105007388 */ /* 0x000fe80000000400 */
[----:B-1----:R-:W4:Y:S04]  /*3e0a0*/  LDL.LU R164, [R1+0xb48] ;  /* 0x000b480001a47983 */ /* 0x002f280000300800 */
[----:B------:R-:W-:Y:S04]  /*3e0b0*/  STS.U16 [R5+0x7680], R10 ;  /* 0x0076800a05007388 */ /* 0x000fe80000000400 */
[----:B0-----:R-:W4:Y:S04]  /*3e0c0*/  LDL.LU R163, [R1+0xad4] ;  /* 0x000ad40001a37983 */ /* 0x001f280000300800 */
        /* <DEDUP_REMOVED lines=70> */
[----:B0-----:R-:W4:Y:S04]  /*3e530*/  LDL.LU R164, [R1+0x74c] ;  /* 0x00074c0001a47983 */ /* 0x001f280000300800 */
[----:B------:R0:W-:Y:S04]  /*3e540*/  STS.U16 [R6+0x11f00], R162 ;  /* 0x011f00a206007388 */ /* 0x0001e80000000400 */
[----:B-1----:R-:W4:Y:S04]  /*3e550*/  LDL.LU R163, [R1+0x748] ;  /* 0x0007480001a37983 */ /* 0x002f280000300800 */
[----:B0-----:R-:W4:Y:S04]  /*3e560*/  LDL.LU R162, [R1+0x6d4] ;  /* 0x0006d40001a27983 */ /* 0x001f280000300800 */
        /* <DEDUP_REMOVED lines=80> */
[----:B------:R-:W2:Y:S04]  /*3ea70*/  LDL.LU R155, [R1+0x240] ;  /* 0x00024000019b7983 */ /* 0x000ea80000300800 */
[----:B------:R-:W3:Y:S04]  /*3ea80*/  LDL.LU R154, [R1+0x1cc] ;  /* 0x0001cc00019a7983 */ /* 0x000ee80000300800 */
        /* <DEDUP_REMOVED lines=12> */
[----:B------:R-:W-:Y:S04]  /*3eb50*/  STS.U16 [R6+0x6f00], R191 ;  /* 0x006f00bf06007388 */ /* 0x000fe80000000400 */
[----:B------:R-:W-:Y:S04]  /*3eb60*/  STS.U16 [R6+0x16f00], R190 ;  /* 0x016f00be06007388 */ /* 0x000fe80000000400 */
[----:B------:R-:W-:Y:S04]  /*3eb70*/  STS.U16 [R6+0x26f00], R193 ;  /* 0x026f00c106007388 */ /* 0x000fe80000000400 */
[----:B--2---:R0:W-:Y:S04]  /*3eb80*/  STS.U16 [R6+0x36300], R155 ;  /* 0x0363009b06007388 */ /* 0x0041e80000000400 */
[----:B---3--:R1:W-:Y:S04]  /*3eb90*/  STS.U16 [R6+0x6700], R154 ;  /* 0x0067009a06007388 */ /* 0x0083e80000000400 */
[----:B----4-:R2:W-:Y:S04]  /*3eba0*/  STS.U16 [R6+0x16700], R215 ;  /* 0x016700d706007388 */ /* 0x0105e80000000400 */
[----:B------:R3:W-:Y:S04]  /*3ebb0*/  STS.U16 [R6+0x26700], R153 ;  /* 0x0267009906007388 */ /* 0x0007e80000000400 */
[----:B0-----:R-:W4:Y:S04]  /*3ebc0*/  LDL.LU R155, [R1+0xe0c] ;  /* 0x000e0c00019b7983 */ /* 0x001f280000300800 */
[----:B-1----:R-:W4:Y:S04]  /*3ebd0*/  LDL.LU R154, [R1+0xe08] ;  /* 0x000e0800019a7983 */ /* 0x002f280000300800 */
[----:B--2---:R-:W2:Y:S04]  /*3ebe0*/  LDL.LU R215, [R1+0xe04] ;  /* 0x000e040001d77983 */ /* 0x004ea80000300800 */
        /* <DEDUP_REMOVED lines=39> */
[----:B------:R1:W-:Y:S01]  /*3ee60*/  STS.U16 [R6+0x15b00], R164 ;  /* 0x015b00a406007388 */ /* 0x0003e20000000400 */
[----:B------:R-:W-:-:S03]  /*3ee70*/  LOP3.LUT R4, R251, 0x70, RZ, 0x3c, !PT ;  /* 0x00000070fb047812 */ /* 0x000fc600078e3cff */
        /* <DEDUP_REMOVED lines=8> */
[----:B------:R-:W3:Y:S04]  /*3ef00*/  LDL.LU R22, [R1+0xb44] ;  /* 0x000b440001167983 */ /* 0x000ee80000300800 */
[----:B------:R1:W-:Y:S01]  /*3ef10*/  STS.U16 [R6+0x25f00], R160 ;  /* 0x025f00a006007388 */ /* 0x0003e20000000400 */
[----:B------:R-:W-:-:S03]  /*3ef20*/  IMAD.IADD R4, R0, 0x1, R4 ;  /* 0x0000000100047824 */ /* 0x000fc600078e0204 */
[----:B------:R1:W-:Y:S04]  /*3ef30*/  STS.U16 [R6+0x35f00], R159 ;  /* 0x035f009f06007388 */ /* 0x0003e80000000400 */
[----:B------:R1:W-:Y:S04]  /*3ef40*/  STS.U16 [R6+0x6300], R158 ;  /* 0x0063009e06007388 */ /* 0x0003e80000000400 */
[----:B0-----:R-:W3:Y:S04]  /*3ef50*/  LDL.LU R161, [R1+0xb40] ;  /* 0x000b400001a17983 */ /* 0x001ee80000300800 */
[----:B------:R0:W-:Y:S04]  /*3ef60*/  STS.U16 [R6+0x16300], R157 ;  /* 0x0163009d06007388 */ /* 0x0001e80000000400 */
[----:B------:R0:W-:Y:S04]  /*3ef70*/  STS.U16 [R6+0x26300], R156 ;  /* 0x0263009c06007388 */ /* 0x0001e80000000400 */
[----:B------:R-:W-:Y:S04]  /*3ef80*/  STS.U16 [R6+0x7300], R239 ;  /* 0x007300ef06007388 */ /* 0x000fe80000000400 */
[----:B-1----:R-:W3:Y:S04]  /*3ef90*/  LDL.LU R160, [R1+0xb3c] ;  /* 0x000b3c0001a07983 */ /* 0x002ee80000300800 */
[----:B------:R-:W-:Y:S04]  /*3efa0*/  STS.U16 [R6+0x17300], R237 ;  /* 0x017300ed06007388 */ /* 0x000fe80000000400 */
        /* <DEDUP_REMOVED lines=16> */
[----:B0-----:R-:W3:Y:S04]  /*3f0b0*/  LDL.LU R157, [R1+0xac0] ;  /* 0x000ac000019d7983 */ /* 0x001ee80000300800 */
        /* <DEDUP_REMOVED lines=61> */
[----:B0-----:R-:W3:Y:S04]  /*3f490*/  LDL.LU R157, [R1+0x6c4] ;  /* 0x0006c400019d7983 */ /* 0x001ee80000300800 */
[----:B-1----:R-:W3:Y:S04]  /*3f4a0*/  LDL.LU R156, [R1+0x6c0] ;  /* 0x0006c000019c7983 */ /* 0x002ee80000300800 */
        /* <DEDUP_REMOVED lines=84> */
[----:B------:R-:W-:Y:S04]  /*3f9f0*/  STS.U16 [R4+0x34780], R168 ;  /* 0x034780a804007388 */ /* 0x000fe80000000400 */
[----:B------:R-:W-:Y:S04]  /*3fa00*/  STS.U16 [R4+0x4b80], R167 ;  /* 0x004b80a704007388 */ /* 0x000fe80000000400 */
[----:B------:R-:W-:Y:S04]  /*3fa10*/  STS.U16 [R4+0x14b80], R166 ;  /* 0x014b80a604007388 */ /* 0x000fe80000000400 */
[----:B------:R-:W-:Y:S04]  /*3fa20*/  STS.U16 [R4+0x24b80], R9 ;  /* 0x024b800904007388 */ /* 0x000fe80000000400 */
[----:B0-----:R-:W3:Y:S04]  /*3fa30*/  LDL.LU R192, [R1+0x3000] ;  /* 0x0030000001c07983 */ /* 0x001ee80000300800 */
[----:B-1----:R-:W3:Y:S04]  /*3fa40*/  LDL.LU R193, [R1+0x2ffc] ;  /* 0x002ffc0001c17983 */ /* 0x002ee80000300800 */
[----:B------:R-:W-:Y:S04]  /*3fa50*/  STS.U16 [R4+0x34b80], R8 ;  /* 0x034b800804007388 */ /* 0x000fe80000000400 */
[----:B------:R-:W3:Y:S04]  /*3fa60*/  LDL.LU R190, [R1+0x2ff8] ;  /* 0x002ff80001be7983 */ /* 0x000ee80000300800 */
[----:B------:R-:W3:Y:S04]  /*3fa70*/  LDL.LU R191, [R1+0x2ff4] ;  /* 0x002ff40001bf7983 */ /* 0x000ee80000300800 */
[----:B------:R0:W-:Y:S04]  /*3fa80*/  STS.U16 [R4+0x26b80], R188 ;  /* 0x026b80bc04007388 */ /* 0x0001e80000000400 */
[----:B------:R-:W-:Y:S04]  /*3fa90*/  STS.U16 [R4+0x4f80], R247 ;  /* 0x004f80f704007388 */ /* 0x000fe80000000400 */
[----:B------:R-:W-:Y:S04]  /*3faa0*/  STS.U16 [R4+0x14f80], R249 ;  /* 0x014f80f904007388 */ /* 0x000fe80000000400 */
[----:B------:R-:W-:Y:S04]  /*3fab0*/  STS.U16 [R4+0x24f80], R220 ;  /* 0x024f80dc04007388 */ /* 0x000fe80000000400 */
[----:B------:R-:W-:Y:S04]  /*3fac0*/  STS.U16 [R4+0x34f80], R23 ;  /* 0x034f801704007388 */ /* 0x000fe80000000400 */
[----:B------:R-:W-:Y:S04]  /*3fad0*/  STS.U16 [R4+0x5380], R218 ;  /* 0x005380da04007388 */ /* 0x000fe80000000400 */
[----:B------:R-:W-:Y:S04]  /*3fae0*/  STS.U16 [R4+0x15380], R216 ;  /* 0x015380d804007388 */ /* 0x000fe80000000400 */
[----:B0-----:R-:W3:Y:S04]  /*3faf0*/  LDL.LU R188, [R1+0x2ff0] ;  /* 0x002ff00001bc7983 */ /* 0x001ee80000300800 */
        /* <DEDUP_REMOVED lines=11> */
[----:B----4-:R-:W-:Y:S04]  /*3fbb0*/  STS.U16 [R4+0x15f80], R155 ;  /* 0x015f809b04007388 */ /* 0x010fe80000000400 */
[----:B------:R-:W-:Y:S04]  /*3fbc0*/  STS.U16 [R4+0x25f80], R154 ;  /* 0x025f809a04007388 */ /* 0x000fe80000000400 */
[----:B--2---:R-:W-:Y:S04]  /*3fbd0*/  STS.U16 [R4+0x35f80], R215 ;  /* 0x035f80d704007388 */ /* 0x004fe80000000400 */
[----:B---3--:R-:W-:Y:S04]  /*3fbe0*/  STS.U16 [R4+0x6380], R153 ;  /* 0x0063809904007388 */ /* 0x008fe80000000400 */
[----:B------:R-:W-:Y:S04]  /*3fbf0*/  STS.U16 [R4+0x16380], R152 ;  /* 0x0163809804007388 */ /* 0x000fe80000000400 */
[----:B------:R-:W-:Y:S04]  /*3fc00*/  STS.U16 [R4+0x26380], R217 ;  /* 0x026380d904007388 */ /* 0x000fe80000000400 */
[----:B------:R-:W-:Y:S04]  /*3fc10*/  STS.U16 [R4+0x36380], R219 ;  /* 0x036380db04007388 */ /* 0x000fe80000000400 */
[----:B------:R-:W-:Y:S04]  /*3fc20*/  STS.U16 [R4+0x6780], R221 ;  /* 0x006780dd04007388 */ /* 0x000fe80000000400 */
[----:B------:R-:W-:Y:S04]  /*3fc30*/  STS.U16 [R4+0x16780], R223 ;  /* 0x016780df04007388 */ /* 0x000fe80000000400 */
[----:B------:R0:W-:Y:S04]  /*3fc40*/  STS.U16 [R4+0x36b80], R189 ;  /* 0x036b80bd04007388 */ /* 0x0001e80000000400 */
[----:B0-----:R-:W2:Y:S04]  /*3fc50*/  LDL.LU R189, [R1+0x2fec] ;  /* 0x002fec0001bd7983 */ /* 0x001ea80000300800 */
[----:B------:R-:W3:Y:S04]  /*3fc60*/  LDL R11, [R1+0xfac] ;  /* 0x000fac00010b7983 */ /* 0x000ee80000100800 */
[----:B------:R-:W3:Y:S04]  /*3fc70*/  LDL R10, [R1+0x2fb8] ;  /* 0x002fb800010a7983 */ /* 0x000ee80000100800 */
[----:B------:R-:W4:Y:S04]  /*3fc80*/  LDL R17, [R1+0xfa4] ;  /* 0x000fa40001117983 */ /* 0x000f280000100800 */
[----:B------:R-:W2:Y:S04]  /*3fc90*/  LDL R16, [R1+0x2fc0] ;  /* 0x002fc00001107983 */ /* 0x000ea80000100800 */
[----:B------:R-:W4:Y:S04]  /*3fca0*/  LDL R9, [R1+0x2f8c] ;  /* 0x002f8c0001097983 */ /* 0x000f280000100800 */
[----:B------:R-:W4:Y:S04]  /*3fcb0*/  LDL R8, [R1+0x2fa8] ;  /* 0x002fa80001087983 */ /* 0x000f280000100800 */
[----:B------:R-:W2:Y:S04]  /*3fcc0*/  LDL R153, [R1+0xfb4] ;  /* 0x000fb40001997983 */ /* 0x000ea80000100800 */
[----:B------:R-:W2:Y:S04]  /*3fcd0*/  LDL R152, [R1+0x2fb0] ;  /* 0x002fb00001987983 */ /* 0x000ea80000100800 */
[----:B------:R-:W2:Y:S04]  /*3fce0*/  LDL R13, [R1+0xf98] ;  /* 0x000f9800010d7983 */ /* 0x000ea80000100800 */
[----:B------:R-:W2:Y:S04]  /*3fcf0*/  LDL R12, [R1+0xf9c] ;  /* 0x000f9c00010c7983 */ /* 0x000ea80000100800 */
[----:B------:R-:W2:Y:S04]  /*3fd00*/  LDL R23, [R1+0xf88] ;  /* 0x000f880001177983 */ /* 0x000ea80000100800 */
[----:B------:R-:W2:Y:S01]  /*3fd10*/  LDL R22, [R1+0xf8c] ;  /* 0x000f8c0001167983 */ /* 0x000ea20000100800 */
[----:B------:R-:W-:-:S02]  /*3fd20*/  PRMT R7, RZ, 0x7610, R7 ;  /* 0x00007610ff077816 */ /* 0x000fc40000000007 */
[----:B------:R-:W-:Y:S02]  /*3fd30*/  PRMT R5, RZ, 0x7610, R5 ;  /* 0x00007610ff057816 */ /* 0x000fe40000000005 */
[----:B------:R-:W-:Y:S01]  /*3fd40*/  PRMT R6, RZ, 0x7610, R6 ;  /* 0x00007610ff067816 */ /* 0x000fe20000000006 */
[----:B------:R-:W2:Y:S04]  /*3fd50*/  LDL R155, [R1+0xf48] ;  /* 0x000f4800019b7983 */ /* 0x000ea80000100800 */
        /* <DEDUP_REMOVED lines=39> */
[----:B------:R-:W2:Y:S01]  /*3ffd0*/  LDL R243, [R1+0xe60] ;  /* 0x000e600001f37983 */ /* 0x000ea20000100800 */
[----:B------:R-:W-:Y:S02]  /*3ffe0*/  PRMT R183, RZ, 0x7610, R183 ;  /* 0x00007610ffb77816 */ /* 0x000fe400000000b7 */
[----:B------:R-:W-:Y:S02]  /*3fff0*/  PRMT R184, RZ, 0x7610, R184 ;  /* 0x00007610ffb87816 */ /* 0x000fe400000000b8 */
[----:B------:R-:W-:Y:S01]  /*40000*/  PRMT R185, RZ, 0x7610, R185 ;  /* 0x00007610ffb97816 */ /* 0x000fe200000000b9 */
[----:B------:R-:W2:Y:S01]  /*40010*/  LDL R239, [R1+0xe50] ;  /* 0x000e500001ef7983 */ /* 0x000ea20000100800 */
[----:B------:R-:W-:-:S02]  /*40020*/  PRMT R194, RZ, 0x7610, R194 ;  /* 0x00007610ffc27816 */ /* 0x000fc400000000c2 */
[----:B------:R-:W-:Y:S02]  /*40030*/  PRMT R195, RZ, 0x7610, R195 ;  /* 0x00007610ffc37816 */ /* 0x000fe400000000c3 */
[----:B------:R-:W-:Y:S01]  /*40040*/  PRMT R196, RZ, 0x7610, R196 ;  /* 0x00007610ffc47816 */ /* 0x000fe200000000c4 */
[----:B------:R-:W2:Y:S01]  /*40050*/  LDL R237, [R1+0xe40] ;  /* 0x000e400001ed7983 */ /* 0x000ea20000100800 */
[----:B------:R-:W-:Y:S02]  /*40060*/  PRMT R197, RZ, 0x7610, R197 ;  /* 0x00007610ffc57816 */ /* 0x000fe400000000c5 */
[----:B------:R-:W-:Y:S02]  /*40070*/  PRMT R198, RZ, 0x7610, R198 ;  /* 0x00007610ffc67816 */ /* 0x000fe400000000c6 */
[----:B------:R-:W-:Y:S02]  /*40080*/  PRMT R199, RZ, 0x7610, R199 ;  /* 0x00007610ffc77816 */ /* 0x000fe400000000c7 */
[----:B------:R-:W-:Y:S01]  /*40090*/  PRMT R200, RZ, 0x7610, R200 ;  /* 0x00007610ffc87816 */ /* 0x000fe200000000c8 */
[----:B------:R-:W2:Y:S01]  /*400a0*/  LDL R235, [R1+0xe30] ;  /* 0x000e300001eb7983 */ /* 0x000ea20000100800 */
[----:B------:R-:W-:-:S02]  /*400b0*/  PRMT R201, RZ, 0x7610, R201 ;  /* 0x00007610ffc97816 */ /* 0x000fc400000000c9 */
[----:B------:R-:W-:Y:S01]  /*400c0*/  PRMT R202, RZ, 0x7610, R202 ;  /* 0x00007610ffca7816 */ /* 0x000fe200000000ca */
[----:B------:R-:W2:Y:S04]  /*400d0*/  LDL R251, [R1+0xe24] ;  /* 0x000e240001fb7983 */ /* 0x000ea80000100800 */
[----:B------:R-:W2:Y:S01]  /*400e0*/  LDL R233, [R1+0xe20] ;  /* 0x000e200001e97983 */ /* 0x000ea20000100800 */
[----:B------:R-:W-:Y:S02]  /*400f0*/  PRMT R203, RZ, 0x7610, R203 ;  /* 0x00007610ffcb7816 */ /* 0x000fe400000000cb */
[----:B------:R-:W-:Y:S02]  /*40100*/  PRMT R204, RZ, 0x7610, R204 ;  /* 0x00007610ffcc7816 */ /* 0x000fe400000000cc */
[----:B------:R-:W-:Y:S01]  /*40110*/  PRMT R205, RZ, 0x7610, R205 ;  /* 0x00007610ffcd7816 */ /* 0x000fe200000000cd */
[----:B------:R-:W2:Y:S04]  /*40120*/  LDL R244, [R1+0xe14] ;  /* 0x000e140001f47983 */ /* 0x000ea80000100800 */
[----:B------:R-:W2:Y:S01]  /*40130*/  LDL R230, [R1+0xe10] ;  /* 0x000e100001e67983 */ /* 0x000ea20000100800 */
[----:B------:R-:W-:-:S02]  /*40140*/  PRMT R206, RZ, 0x7610, R206 ;  /* 0x00007610ffce7816 */ /* 0x000fc400000000ce */
[----:B------:R-:W-:Y:S02]  /*40150*/  PRMT R207, RZ, 0x7610, R207 ;  /* 0x00007610ffcf7816 */ /* 0x000fe400000000cf */
[----:B------:R-:W-:Y:S02]  /*40160*/  PRMT R208, RZ, 0x7610, R208 ;  /* 0x00007610ffd07816 */ /* 0x000fe400000000d0 */
[----:B------:R-:W-:Y:S01]  /*40170*/  PRMT R209, RZ, 0x7610, R209 ;  /* 0x00007610ffd17816 */ /* 0x000fe200000000d1 */
[----:B------:R-:W2:Y:S04]  /*40180*/  LDL R242, [R1+0xda4] ;  /* 0x000da40001f27983 */ /* 0x000ea80000100800 */
[----:B------:R-:W2:Y:S01]  /*40190*/  LDL R221, [R1+0xd7c] ;  /* 0x000d7c0001dd7983 */ /* 0x000ea20000100800 */
[----:B------:R-:W-:-:S02]  /*401a0*/  PRMT R210, RZ, 0x7610, R210 ;  /* 0x00007610ffd27816 */ /* 0x000fc400000000d2 */
[----:B------:R-:W-:Y:S01]  /*401b0*/  PRMT R211, RZ, 0x7610, R211 ;  /* 0x00007610ffd37816 */ /* 0x000fe200000000d3 */
[----:B------:R-:W2:Y:S04]  /*401c0*/  LDL R249, [R1+0xe70] ;  /* 0x000e700001f97983 */ /* 0x000ea80000100800 */
[----:B------:R-:W2:Y:S04]  /*401d0*/  LDL R222, [R1+0xbb4] ;  /* 0x000bb40001de7983 */ /* 0x000ea80000100800 */
[----:B------:R-:W2:Y:S04]  /*401e0*/  LDL R215, [R1+0xb9c] ;  /* 0x000b9c0001d77983 */ /* 0x000ea80000100800 */
[----:B------:R-:W2:Y:S04]  /*401f0*/  LDL R240, [R1+0xc90] ;  /* 0x000c900001f07983 */ /* 0x000ea80000100800 */
[----:B------:R-:W2:Y:S04]  /*40200*/  LDL R220, [R1+0xc30] ;  /* 0x000c300001dc7983 */ /* 0x000ea80000100800 */
[----:B---3--:R2:W3:Y:S04]  /*40210*/  @!P3 LDG.E.U16 R7, desc[UR60][R10.64] ;  /* 0x0000003c0a07b981 */ /* 0x0084e8000c1e1500 */
[----:B----4-:R0:W4:Y:S01]  /*40220*/  @!P3 LDG.E.U16 R5, desc[UR60][R8.64] ;  /* 0x0000003c0805b981 */ /* 0x010122000c1e1500 */
[----:B--2---:R-:W-:-:S02]  /*40230*/  @!P3 IMAD.MOV.U32 R10, RZ, RZ, R16 ;  /* 0x000000ffff0ab224 */ /* 0x004fc400078e0010 */
[----:B------:R-:W-:Y:S01]  /*40240*/  @!P3 IMAD.MOV.U32 R11, RZ, RZ, R17 ;  /* 0x000000ffff0bb224 */ /* 0x000fe200078e0011 */
[----:B------:R-:W2:Y:S04]  /*40250*/  LDL R16, [R1+0xf5c] ;  /* 0x000f5c0001107983 */ /* 0x000ea80000100800 */
[----:B------:R-:W2:Y:S01]  /*40260*/  LDL R17, [R1+0xf58] ;  /* 0x000f580001117983 */ /* 0x000ea20000100800 */
[----:B0-----:R-:W-:Y:S02]  /*40270*/  @!P3 IMAD.MOV.U32 R8, RZ, RZ, R152 ;  /* 0x000000ffff08b224 */ /* 0x001fe400078e0098 */
[----:B------:R-:W-:Y:S01]  /*40280*/  @!P3 IMAD.MOV.U32 R9, RZ, RZ, R153 ;  /* 0x000000ffff09b224 */ /* 0x000fe200078e0099 */
[----:B------:R-:W3:Y:S04]  /*40290*/  LDL R152, [R1+0xf6c] ;  /* 0x000f6c0001987983 */ /* 0x000ee80000100800 */
[----:B------:R-:W4:Y:S04]  /*402a0*/  LDL R153, [R1+0xf68] ;  /* 0x000f680001997983 */ /* 0x000f280000100800 */
[----:B------:R0:W4:Y:S02]  /*402b0*/  @!P3 LDG.E.U16 R6, desc[UR60][R8.64] ;  /* 0x0000003c0806b981 */ /* 0x000124000c1e1500 */
[----:B0-----:R-:W-:-:S06]  /*402c0*/  PRMT R9, RZ, 0x7610, R9 ;  /* 0x00007610ff097816 */ /* 0x001fcc0000000009 */
[----:B------:R0:W4:Y:S02]  /*402d0*/  @!P3 LDG.E.U16 R9, desc[UR60][R12.64] ;  /* 0x0000003c0c09b981 */ /* 0x000124000c1e1500 */
[----:B0-----:R-:W-:Y:S02]  /*402e0*/  @!P3 IMAD.MOV.U32 R12, RZ, RZ, R22 ;  /* 0x000000ffff0cb224 */ /* 0x001fe400078e0016 */
[----:B------:R-:W-:Y:S01]  /*402f0*/  @!P3 IMAD.MOV.U32 R13, RZ, RZ, R23 ;  /* 0x000000ffff0db224 */ /* 0x000fe200078e0017 */
[----:B------:R-:W4:Y:S04]  /*40300*/  LDL R22, [R1+0xf3c] ;  /* 0x000f3c0001167983 */ /* 0x000f280000100800 */
[----:B------:R-:W4:Y:S01]  /*40310*/  LDL R23, [R1+0xf38] ;  /* 0x000f380001177983 */ /* 0x000f220000100800 */
[----:B------:R-:W-:-:S06]  /*40320*/  PRMT R8, RZ, 0x7610, R8 ;  /* 0x00007610ff087816 */ /* 0x000fcc0000000008 */
[----:B------:R0:W4:Y:S02]  /*40330*/  @!P3 LDG.E.U16 R8, desc[UR60][R10.64] ;  /* 0x0000003c0a08b981 */ /* 0x000124000c1e1500 */
[----:B0-----:R-:W-:Y:S02]  /*40340*/  PRMT R10, RZ, 0x7610, R10 ;  /* 0x00007610ff0a7816 */ /* 0x001fe4000000000a */
[----:B------:R-:W-:-:S04]  /*40350*/  PRMT R11, RZ, 0x7610, R11 ;  /* 0x00007610ff0b7816 */ /* 0x000fc8000000000b */
[----:B------:R0:W4:Y:S04]  /*40360*/  @!P3 LDG.E.U16 R10, desc[UR60][R12.64] ;  /* 0x0000003c0c0ab981 */ /* 0x000128000c1e1500 */
[----:B------:R3:W4:Y:S01]  /*40370*/  @!P3 LDG.E.U16 R11, desc[UR60][R14.64] ;  /* 0x0000003c0e0bb981 */ /* 0x000722000c1e1500 */
[----:B0-----:R-:W-:Y:S02]  /*40380*/  PRMT R13, RZ, 0x7610, R13 ;  /* 0x00007610ff0d7816 */ /* 0x001fe4000000000d */
[----:B------:R-:W-:-:S04]  /*40390*/  PRMT R12, RZ, 0x7610, R12 ;  /* 0x00007610ff0c7816 */ /* 0x000fc8000000000c */
[----:B--2---:R0:W2:Y:S01]  /*403a0*/  @!P3 LDG.E.U16 R13, desc[UR60][R16.64] ;  /* 0x0000003c100db981 */ /* 0x0040a2000c1e1500 */
[----:B---3--:R-:W-:Y:S02]  /*403b0*/  @!P3 IMAD.MOV.U32 R14, RZ, RZ, R152 ;  /* 0x000000ffff0eb224 */ /* 0x008fe400078e0098 */
[----:B----4-:R-:W-:Y:S01]  /*403c0*/  @!P3 IMAD.MOV.U32 R15, RZ, RZ, R153 ;  /* 0x000000ffff0fb224 */ /* 0x010fe200078e0099 */
[----:B------:R-:W3:Y:S04]  /*403d0*/  LDL R152, [R1+0xf1c] ;  /* 0x000f1c0001987983 */ /* 0x000ee80000100800 */
[----:B------:R-:W3:Y:S04]  /*403e0*/  LDL R153, [R1+0xf18] ;  /* 0x000f180001997983 */ /* 0x000ee80000100800 */
[----:B------:R1:W4:Y:S01]  /*403f0*/  @!P3 LDG.E.U16 R12, desc[UR60][R14.64] ;  /* 0x0000003c0e0cb981 */ /* 0x000322000c1e1500 */
[----:B0-----:R-:W-:-:S02]  /*40400*/  @!P3 IMAD.MOV.U32 R16, RZ, RZ, R154 ;  /* 0x000000ffff10b224 */ /* 0x001fc400078e009a */
[----:B------:R-:W-:Y:S01]  /*40410*/  @!P3 IMAD.MOV.U32 R17, RZ, RZ, R155 ;  /* 0x000000ffff11b224 */ /* 0x000fe200078e009b */
[----:B------:R-:W2:Y:S04]  /*40420*/  LDL R154, [R1+0xefc] ;  /* 0x000efc00019a7983 */ /* 0x000ea80000100800 */
[----:B------:R-:W2:Y:S01]  /*40430*/  LDL R155, [R1+0xef8] ;  /* 0x000ef800019b7983 */ /* 0x000ea20000100800 */
[----:B-1----:R-:W-:-:S06]  /*40440*/  PRMT R15, RZ, 0x7610, R15 ;  /* 0x00007610ff0f7816 */ /* 0x002fcc000000000f */
        /* <DEDUP_REMOVED lines=9> */
[----:B------:R0:W4:Y:S02]  /*404e0*/  @!P3 LDG.E.U16 R16, desc[UR60][R22.64] ;  /* 0x0000003c1610b981 */ /* 0x000124000c1e1500 */
[----:B0-----:R-:W-:Y:S02]  /*404f0*/  PRMT R23, RZ, 0x7610, R23 ;  /* 0x00007610ff177816 */ /* 0x001fe40000000017 */
[----:B------:R-:W-:Y:S01]  /*40500*/  PRMT R22, RZ, 0x7610, R22 ;  /* 0x00007610ff167816 */ /* 0x000fe20000000016 */
[----:B---3--:R0:W3:Y:S04]  /*40510*/  @!P3 LDG.E.U16 R17, desc[UR60][R152.64] ;  /* 0x0000003c9811b981 */ /* 0x0080e8000c1e1500 */
[----:B--2---:R1:W2:Y:S01]  /*40520*/  @!P3 LDG.E.U16 R23, desc[UR60][R154.64] ;  /* 0x0000003c9a17b981 */ /* 0x0042a2000c1e1500 */
[----:B0-----:R-:W-:-:S02]  /*40530*/  @!P3 IMAD.MOV.U32 R152, RZ, RZ, R160 ;  /* 0x000000ffff98b224 */ /* 0x001fc400078e00a0 */
[----:B------:R-:W-:Y:S01]  /*40540*/  @!P3 IMAD.MOV.U32 R153, RZ, RZ, R161 ;  /* 0x000000ffff99b224 */ /* 0x000fe200078e00a1 */
[----:B------:R-:W3:Y:S04]  /*40550*/  LDL R160, [R1+0xe9c] ;  /* 0x000e9c0001a07983 */ /* 0x000ee80000100800 */
[----:B------:R-:W3:Y:S04]  /*40560*/  LDL R161, [R1+0xe98] ;  /* 0x000e980001a17983 */ /* 0x000ee80000100800 */
[----:B------:R0:W2:Y:S01]  /*40570*/  @!P3 LDG.E.U16 R22, desc[UR60][R152.64] ;  /* 0x0000003c9816b981 */ /* 0x0000a2000c1e1500 */
[----:B-1----:R-:W-:-:S02]  /*40580*/  @!P3 IMAD.MOV.U32 R154, RZ, RZ, R158 ;  /* 0x000000ffff9ab224 */ /* 0x002fc400078e009e */
[----:B------:R-:W-:Y:S01]  /*40590*/  @!P3 IMAD.MOV.U32 R155, RZ, RZ, R159 ;  /* 0x000000ffff9bb224 */ /* 0x000fe200078e009f */
[----:B------:R-:W2:Y:S04]  /*405a0*/  LDL R158, [R1+0xebc] ;  /* 0x000ebc00019e7983 */ /* 0x000ea80000100800 */
[----:B------:R-:W2:Y:S01]  /*405b0*/  LDL R159, [R1+0xeb8] ;  /* 0x000eb800019f7983 */ /* 0x000ea20000100800 */
[----:B0-----:R-:W-:-:S06]  /*405c0*/  PRMT R153, RZ, 0x7610, R153 ;  /* 0x00007610ff997816 */ /* 0x001fcc0000000099 */
[----:B----4-:R0:W4:Y:S02]  /*405d0*/  @!P3 LDG.E.U16 R153, desc[UR60][R156.64] ;  /* 0x0000003c9c99b981 */ /* 0x010124000c1e1500 */
[----:B0-----:R-:W-:Y:S02]  /*405e0*/  @!P3 IMAD.MOV.U32 R156, RZ, RZ, R164 ;  /* 0x000000ffff9cb224 */ /* 0x001fe400078e00a4 */
[----:B------:R-:W4:Y:S01]  /*405f0*/  LDL R164, [R1+0xe6c] ;  /* 0x000e6c0001a47983 */ /* 0x000f220000100800 */
[----:B------:R-:W-:Y:S01]  /*40600*/  PRMT R152, RZ, 0x7610, R152 ;  /* 0x00007610ff987816 */ /* 0x000fe20000000098 */
[----:B------:R-:W-:-:S05]  /*40610*/  @!P3 IMAD.MOV.U32 R157, RZ, RZ, R169 ;  /* 0x000000ffff9db224 */ /* 0x000fca00078e00a9 */
[----:B------:R0:W4:Y:S02]  /*40620*/  @!P3 LDG.E.U16 R152, desc[UR60][R154.64] ;  /* 0x0000003c9a98b981 */ /* 0x000124000c1e1500 */
[----:B0-----:R-:W-:Y:S02]  /*40630*/  PRMT R154, RZ, 0x7610, R154 ;  /* 0x00007610ff9a7816 */ /* 0x001fe4000000009a */
[----:B------:R-:W-:-:S04]  /*40640*/  PRMT R155, RZ, 0x7610, R155 ;  /* 0x00007610ff9b7816 */ /* 0x000fc8000000009b */
[----:B------:R0:W4:Y:S02]  /*40650*/  @!P3 LDG.E.U16 R154, desc[UR60][R156.64] ;  /* 0x0000003c9c9ab981 */ /* 0x000124000c1e1500 */
[----:B0-----:R-:W-:Y:S02]  /*40660*/  PRMT R156, RZ, 0x7610, R156 ;  /* 0x00007610ff9c7816 */ /* 0x001fe4000000009c */
[----:B------:R-:W-:Y:S01]  /*40670*/  PRMT R157, RZ, 0x7610, R157 ;  /* 0x00007610ff9d7816 */ /* 0x000fe2000000009d */
[----:B------:R-:W-:Y:S02]  /*40680*/  @!P3 IMAD.MOV.U32 R170, RZ, RZ, R223 ;  /* 0x000000ffffaab224 */ /* 0x000fe400078e00df */
[----:B------:R-:W-:-:S03]  /*40690*/  @!P3 IMAD.MOV.U32 R171, RZ, RZ, R216 ;  /* 0x000000ffffabb224 */ /* 0x000fc600078e00d8 */
[----:B---3--:R0:W3:Y:S04]  /*406a0*/  @!P3 LDG.E.U16 R157, desc[UR60][R160.64] ;  /* 0x0000003ca09db981 */ /* 0x0080e8000c1e1500 */
[----:B--2---:R1:W2:Y:S01]  /*406b0*/  @!P3 LDG.E.U16 R155, desc[UR60][R158.64] ;  /* 0x0000003c9e9bb981 */ /* 0x0042a2000c1e1500 */
[----:B0-----:R-:W-:Y:S02]  /*406c0*/  @!P3 IMAD.MOV.U32 R160, RZ, RZ, R165 ;  /* 0x000000ffffa0b224 */ /* 0x001fe400078e00a5 */
[----:B-1----:R-:W-:Y:S02]  /*406d0*/  @!P3 IMAD.MOV.U32 R158, RZ, RZ, R167 ;  /* 0x000000ffff9eb224 */ /* 0x002fe400078e00a7 */
[----:B------:R-:W-:Y:S02]  /*406e0*/  @!P3 IMAD.MOV.U32 R159, RZ, RZ, R168 ;  /* 0x000000ffff9fb224 */ /* 0x000fe400078e00a8 */
[----:B------:R-:W-:-:S03]  /*406f0*/  @!P3 IMAD.MOV.U32 R161, RZ, RZ, R166 ;  /* 0x000000ffffa1b224 */ /* 0x000fc600078e00a6 */
[----:B------:R0:W3:Y:S01]  /*40700*/  @!P3 LDG.E.U16 R156, desc[UR60][R158.64] ;  /* 0x0000003c9e9cb981 */ /* 0x0000e2000c1e1500 */
[----:B------:R-:W-:Y:S01]  /*40710*/  @!P3 IMAD.MOV.U32 R165, RZ, RZ, R241 ;  /* 0x000000ffffa5b224 */ /* 0x000fe200078e00f1 */
[----:B0-----:R-:W-:Y:S02]  /*40720*/  PRMT R158, RZ, 0x7610, R158 ;  /* 0x00007610ff9e7816 */ /* 0x001fe4000000009e */
[----:B------:R-:W-:-:S04]  /*40730*/  PRMT R159, RZ, 0x7610, R159 ;  /* 0x00007610ff9f7816 */ /* 0x000fc8000000009f */
[----:B------:R0:W3:Y:S04]  /*40740*/  @!P3 LDG.E.U16 R158, desc[UR60][R160.64] ;  /* 0x0000003ca09eb981 */ /* 0x0000e8000c1e1500 */
[----:B------:R4:W3:Y:S01]  /*40750*/  @!P3 LDG.E.U16 R159, desc[UR60][R162.64] ;  /* 0x0000003ca29fb981 */ /* 0x0008e2000c1e1500 */
[----:B0-----:R-:W-:Y:S02]  /*40760*/  PRMT R160, RZ, 0x7610, R160 ;  /* 0x00007610ffa07816 */ /* 0x001fe400000000a0 */
[----:B------:R-:W-:Y:S01]  /*40770*/  PRMT R161, RZ, 0x7610, R161 ;  /* 0x00007610ffa17816 */ /* 0x000fe200000000a1 */
[----:B----4-:R-:W-:Y:S02]  /*40780*/  @!P3 IMAD.MOV.U32 R162, RZ, RZ, R164 ;  /* 0x000000ffffa2b224 */ /* 0x010fe400078e00a4 */
[----:B------:R-:W-:-:S02]  /*40790*/  @!P3 IMAD.MOV.U32 R163, RZ, RZ, R245 ;  /* 0x000000ffffa3b224 */ /* 0x000fc400078e00f5 */
[----:B------:R-:W-:Y:S02]  /*407a0*/  @!P3 IMAD.MOV.U32 R164, RZ, RZ, R247 ;  /* 0x000000ffffa4b224 */ /* 0x000fe400078e00f7 */
[----:B------:R-:W-:Y:S01]  /*407b0*/  @!P3 IMAD.MOV.U32 R166, RZ, RZ, R236 ;  /* 0x000000ffffa6b224 */ /* 0x000fe200078e00ec */
[----:B------:R0:W4:Y:S04]  /*407c0*/  @!P3 LDG.E.U16 R160, desc[UR60][R162.64] ;  /* 0x0000003ca2a0b981 */ /* 0x000128000c1e1500 */
[----:B------:R1:W2:Y:S01]  /*407d0*/  @!P3 LDG.E.U16 R161, desc[UR60][R164.64] ;  /* 0x0000003ca4a1b981 */ /* 0x0002a2000c1e1500 */
[----:B------:R-:W-:Y:S01]  /*407e0*/  @!P3 IMAD.MOV.U32 R167, RZ, RZ, R224 ;  /* 0x000000ffffa7b224 */ /* 0x000fe200078e00e0 */
[----:B0-----:R-:W-:Y:S02]  /*407f0*/  PRMT R162, RZ, 0x7610, R162 ;  /* 0x00007610ffa27816 */ /* 0x001fe400000000a2 */
[----:B------:R-:W-:Y:S01]  /*40800*/  PRMT R163, RZ, 0x7610, R163 ;  /* 0x00007610ffa37816 */ /* 0x000fe200000000a3 */
[----:B-1----:R-:W-:-:S02]  /*40810*/  @!P3 IMAD.MOV.U32 R164, RZ, RZ, R238 ;  /* 0x000000ffffa4b224 */ /* 0x002fc400078e00ee */
[----:B------:R-:W-:-:S03]  /*40820*/  @!P3 IMAD.MOV.U32 R165, RZ, RZ, R228 ;  /* 0x000000ffffa5b224 */ /* 0x000fc600078e00e4 */
[----:B------:R0:W3:Y:S04]  /*40830*/  @!P3 LDG.E.U16 R163, desc[UR60][R166.64] ;  /* 0x0000003ca6a3b981 */ /* 0x0000e8000c1e1500 */
[----:B------:R1:W4:Y:S01]  /*40840*/  @!P3 LDG.E.U16 R162, desc[UR60][R164.64] ;  /* 0x0000003ca4a2b981 */ /* 0x000322000c1e1500 */
[----:B0-----:R-:W-:Y:S01]  /*40850*/  @!P3 IMAD.MOV.U32 R166, RZ, RZ, R234 ;  /* 0x000000ffffa6b224 */ /* 0x001fe200078e00ea */
[----:B-1----:R-:W-:Y:S01]  /*40860*/  PRMT R164, RZ, 0x7610, R164 ;  /* 0x00007610ffa47816 */ /* 0x002fe200000000a4 */
[----:B------:R-:W-:-:S05]  /*40870*/  @!P3 IMAD.MOV.U32 R167, RZ, RZ, R219 ;  /* 0x000000ffffa7b224 */ /* 0x000fca00078e00db */
[----:B------:R0:W3:Y:S02]  /*40880*/  @!P3 LDG.E.U16 R164, desc[UR60][R166.64] ;  /* 0x0000003ca6a4b981 */ /* 0x0000e4000c1e1500 */
[----:B0-----:R-:W-:-:S06]  /*40890*/  PRMT R167, RZ, 0x7610, R167 ;  /* 0x00007610ffa77816 */ /* 0x001fcc00000000a7 */
[----:B------:R-:W3:Y:S04]  /*408a0*/  @!P3 LDG.E.U16 R167, desc[UR60][R170.64] ;  /* 0x0000003caaa7b981 */ /* 0x000ee8000c1e1500 */
[----:B------:R-:W2:Y:S04]  /*408b0*/  LDL R170, [R1+0x2f90] ;  /* 0x002f900001aa7983 */ /* 0x000ea80000100800 */
[----:B------:R-:W2:Y:S01]  /*408c0*/  LDL R171, [R1+0x2fa0] ;  /* 0x002fa00001ab7983 */ /* 0x000ea20000100800 */
[----:B------:R-:W-:Y:S01]  /*408d0*/  PRMT R165, RZ, 0x7610, R165 ;  /* 0x00007610ffa57816 */ /* 0x000fe200000000a5 */
[----:B------:R-:W-:-:S02]  /*408e0*/  @!P3 IMAD.MOV.U32 R168, RZ, RZ, R232 ;  /* 0x000000ffffa8b224 */ /* 0x000fc400078e00e8 */
[----:B------:R-:W-:Y:S01]  /*408f0*/  @!P3 IMAD.MOV.U32 R169, RZ, RZ, R218 ;  /* 0x000000ffffa9b224 */ /* 0x000fe200078e00da */
[----:B------:R-:W-:-:S04]  /*40900*/  PRMT R166, RZ, 0x7610, R166 ;  /* 0x00007610ffa67816 */ /* 0x000fc800000000a6 */
[----:B------:R0:W3:Y:S02]  /*40910*/  @!P3 LDG.E.U16 R165, desc[UR60][R168.64] ;  /* 0x0000003ca8a5b981 */ /* 0x0000e4000c1e1500 */
[----:B0-----:R-:W-:Y:S02]  /*40920*/  @!P3 IMAD.MOV.U32 R168, RZ, RZ, R226 ;  /* 0x000000ffffa8b224 */ /* 0x001fe400078e00e2 */
[----:B------:R-:W-:-:S05]  /*40930*/  @!P3 IMAD.MOV.U32 R169, RZ, RZ, R217 ;  /* 0x000000ffffa9b224 */ /* 0x000fca00078e00d9 */
[----:B------:R0:W3:Y:S02]  /*40940*/  @!P3 LDG.E.U16 R166, desc[UR60][R168.64] ;  /* 0x0000003ca8a6b981 */ /* 0x0000e4000c1e1500 */
[----:B0-----:R-:W-:Y:S02]  /*40950*/  PRMT R168, RZ, 0x7610, R168 ;  /* 0x00007610ffa87816 */ /* 0x001fe400000000a8 */
[----:B------:R-:W-:-:S06]  /*40960*/  PRMT R169, RZ, 0x7610, R169 ;  /* 0x00007610ffa97816 */ /* 0x000fcc00000000a9 */
[----:B------:R-:W4:Y:S04]  /*40970*/  @!P2 LDG.E.U16 R169, desc[UR60][R172.64] ;  /* 0x0000003caca9a981 */ /* 0x000f28000c1e1500 */
[----:B------:R-:W3:Y:S04]  /*40980*/  LDL R172, [R1+0xfb0] ;  /* 0x000fb00001ac7983 */ /* 0x000ee80000100800 */
[----:B------:R-:W3:Y:S01]  /*40990*/  LDL R173, [R1+0x2fb4] ;  /* 0x002fb40001ad7983 */ /* 0x000ee20000100800 */
[----:B--2---:R-:W-:-:S04]  /*409a0*/  @!P2 LOP3.LUT R171, R171, R170, RZ, 0x3c, !PT ;  /* 0x000000aaababa212 */ /* 0x004fc800078e3cff */
[----:B------:R-:W-:-:S04]  /*409b0*/  @!P2 LOP3.LUT R170, R171, R170, RZ, 0x3c, !PT ;  /* 0x000000aaabaaa212 */ /* 0x000fc800078e3cff */
[----:B------:R-:W-:-:S05]  /*409c0*/  @!P2 LOP3.LUT R171, R171, R170, RZ, 0x3c, !PT ;  /* 0x000000aaababa212 */ /* 0x000fca00078e3cff */
[----:B------:R0:W2:Y:S02]  /*409d0*/  @!P2 LDG.E.U16 R168, desc[UR60][R170.64] ;  /* 0x0000003caaa8a981 */ /* 0x0000a4000c1e1500 */
[----:B0-----:R-:W-:-:S06]  /*409e0*/  PRMT R171, RZ, 0x7610, R171 ;  /* 0x00007610ffab7816 */ /* 0x001fcc00000000ab */
[----:B------:R-:W4:Y:S04]  /*409f0*/  @!P2 LDG.E.U16 R171, desc[UR60][R174.64] ;  /* 0x0000003caeaba981 */ /* 0x000f28000c1e1500 */
[----:B------:R-:W2:Y:S04]  /*40a00*/  LDL R174, [R1+0xfa0] ;  /* 0x000fa00001ae7983 */ /* 0x000ea80000100800 */
[----:B------:R-:W2:Y:S01]  /*40a10*/  LDL R175, [R1+0x2fc4] ;  /* 0x002fc40001af7983 */ /* 0x000ea20000100800 */
[----:B------:R-:W-:Y:S02]  /*40a20*/  PRMT R170, RZ, 0x7610, R170 ;  /* 0x00007610ffaa7816 */ /* 0x000fe400000000aa */
[----:B---3--:R-:W-:-:S04]  /*40a30*/  @!P2 LOP3.LUT R173, R173, R172, RZ, 0x3c, !PT ;  /* 0x000000acadada212 */ /* 0x008fc800078e3cff */
[----:B------:R-:W-:-:S04]  /*40a40*/  @!P2 LOP3.LUT R172, R173, R172, RZ, 0x3c, !PT ;  /* 0x000000acadaca212 */ /* 0x000fc800078e3cff */
[----:B------:R-:W-:-:S05]  /*40a50*/  @!P2 LOP3.LUT R173, R173, R172, RZ, 0x3c, !PT ;  /* 0x000000acadada212 */ /* 0x000fca00078e3cff */
[----:B------:R0:W3:Y:S02]  /*40a60*/  @!P2 LDG.E.U16 R170, desc[UR60][R172.64] ;  /* 0x0000003cacaaa981 */ /* 0x0000e4000c1e1500 */
[----:B0-----:R-:W-:Y:S02]  /*40a70*/  PRMT R172, RZ, 0x7610, R172 ;  /* 0x00007610ffac7816 */ /* 0x001fe400000000ac */
[----:B--2---:R-:W-:-:S04]  /*40a80*/  @!P2 LOP3.LUT R175, R175, R174, RZ, 0x3c, !PT ;  /* 0x000000aeafafa212 */ /* 0x004fc800078e3cff */
[----:B------:R-:W-:-:S04]  /*40a90*/  @!P2 LOP3.LUT R174, R175, R174, RZ, 0x3c, !PT ;  /* 0x000000aeafaea212 */ /* 0x000fc800078e3cff */
[----:B------:R-:W-:-:S05]  /*40aa0*/  @!P2 LOP3.LUT R175, R175, R174, RZ, 0x3c, !PT ;  /* 0x000000aeafafa212 */ /* 0x000fca00078e3cff */
[----:B------:R0:W2:Y:S04]  /*40ab0*/  @!P2 LDG.E.U16 R172, desc[UR60][R174.64] ;  /* 0x0000003caeaca981 */ /* 0x0000a8000c1e1500 */
[----:B------:R-:W0:Y:S04]  /*40ac0*/  LDL R174, [R1+0xf90] ;  /* 0x000f900001ae7983 */ /* 0x000e280000100800 */
[----:B------:R-:W0:Y:S01]  /*40ad0*/  LDL R175, [R1+0xf94] ;  /* 0x000f940001af7983 */ /* 0x000e220000100800 */
[----:B------:R-:W-:Y:S02]  /*40ae0*/  PRMT R173, RZ, 0x7610, R173 ;  /* 0x00007610ffad7816 */ /* 0x000fe400000000ad */
[----:B0-----:R-:W-:-:S04]  /*40af0*/  @!P2 LOP3.LUT R175, R175, R174, RZ, 0x3c, !PT ;  /* 0x000000aeafafa212 */ /* 0x001fc800078e3cff */
[----:B------:R-:W-:-:S04]  /*40b00*/  @!P2 LOP3.LUT R174, R175, R174, RZ, 0x3c, !PT ;  /* 0x000000aeafaea212 */ /* 0x000fc800078e3cff */
[----:B------:R-:W-:-:S05]  /*40b10*/  @!P2 LOP3.LUT R175, R175, R174, RZ, 0x3c, !PT ;  /* 0x000000aeafafa212 */ /* 0x000fca00078e3cff */
[----:B------:R0:W2:Y:S04]  /*40b20*/  @!P2 LDG.E.U16 R173, desc[UR60][R174.64] ;  /* 0x0000003caeada981 */ /* 0x0000a8000c1e1500 */
[----:B------:R-:W0:Y:S04]  /*40b30*/  LDL R174, [R1+0xf80] ;  /* 0x000f800001ae7983 */ /* 0x000e280000100800 */
[----:B------:R-:W0:Y:S02]  /*40b40*/  LDL R175, [R1+0xf84] ;  /* 0x000f840001af7983 */ /* 0x000e240000100800 */
        /* <DEDUP_REMOVED lines=9> */
[----:B------:R0:W4:Y:S04]  /*40be0*/  @!P2 LDG.E.U16 R177, desc[UR60][R174.64] ;  /* 0x0000003caeb1a981 */ /* 0x000128000c1e1500 */
[----:B------:R-:W0:Y:S04]  /*40bf0*/  LDL R174, [R1+0xee0] ;  /* 0x000ee00001ae7983 */ /* 0x000e280000100800 */
[----:B------:R-:W0:Y:S02]  /*40c00*/  LDL R175, [R1+0xee4] ;  /* 0x000ee40001af7983 */ /* 0x000e240000100800 */
[----:B0-----:R-:W-:-:S04]  /*40c10*/  @!P2 LOP3.LUT R175, R175, R174, RZ, 0x3c, !PT ;  /* 0x000000aeafafa212 */ /* 0x001fc800078e3cff */
[----:B------:R-:W-:-:S04]  /*40c20*/  @!P2 LOP3.LUT R174, R175, R174, RZ, 0x3c, !PT ;  /* 0x000000aeafaea212 */ /* 0x000fc800078e3cff */
[----:B------:R-:W-:-:S05]  /*40c30*/  @!P2 LOP3.LUT R175, R175, R174, RZ, 0x3c, !PT ;  /* 0x000000aeafafa212 */ /* 0x000fca00078e3cff */
[----:B------:R0:W3:Y:S04]  /*40c40*/  @!P2 LDG.E.U16 R182, desc[UR60][R174.64] ;  /* 0x0000003caeb6a981 */ /* 0x0000e8000c1e1500 */
[----:B------:R-:W0:Y:S02]  /*40c50*/  LDL R175, [R1+0xe64] ;  /* 0x000e640001af7983 */ /* 0x000e240000100800 */
[----:B0-----:R-:W-:Y:S02]  /*40c60*/  @!P2 IMAD.MOV.U32 R174, RZ, RZ, R175 ;  /* 0x000000ffffaea224 */ /* 0x001fe400078e00af */
[----:B------:R-:W-:-:S05]  /*40c70*/  @!P2 IMAD.MOV.U32 R175, RZ, RZ, R243 ;  /* 0x000000ffffafa224 */ /* 0x000fca00078e00f3 */
        /* <DEDUP_REMOVED lines=66> */
[----:B------:R0:W2:Y:S02]  /*410a0*/  @!P2 LDG.E.U16 R203, desc[UR60][R174.64] ;  /* 0x0000003caecba981 */ /* 0x0000a4000c1e1500 */
        /* <DEDUP_REMOVED lines=39> */
[----:B------:R-:W0:Y:S01]  /*41320*/  LDL R175, [R1+0xe74] ;  /* 0x000e740001af7983 */ /* 0x000e220000100800 */
[----:B------:R-:W-:Y:S02]  /*41330*/  PRMT R212, RZ, 0x7610, R212 ;  /* 0x00007610ffd47816 */ /* 0x000fe400000000d4 */
[----:B------:R-:W-:Y:S02]  /*41340*/  PRMT R213, RZ, 0x7610, R213 ;  /* 0x00007610ffd57816 */ /* 0x000fe400000000d5 */
[----:B------:R-:W-:Y:S01]  /*41350*/  PRMT R214, RZ, 0x7610, R214 ;  /* 0x00007610ffd67816 */ /* 0x000fe200000000d6 */
[----:B------:R1:W-:Y:S04]  /*41360*/  STS.U16 [R4+0x6f80], R186 ;  /* 0x006f80ba04007388 */ /* 0x0003e80000000400 */
[----:B------:R4:W-:Y:S04]  /*41370*/  STS.U16 [R4+0x16f80], R187 ;  /* 0x016f80bb04007388 */ /* 0x0009e80000000400 */
[----:B------:R3:W-:Y:S04]  /*41380*/  STS.U16 [R4+0x26f80], R3 ;  /* 0x026f800304007388 */ /* 0x0007e80000000400 */
[----:B------:R3:W-:Y:S04]  /*41390*/  STS.U16 [R4+0x36f80], R2 ;  /* 0x036f800204007388 */ /* 0x0007e80000000400 */
[----:B-1----:R-:W2:Y:S04]  /*413a0*/  LDL.LU R186, [R1+0x2fe8] ;  /* 0x002fe80001ba7983 */ /* 0x002ea80000300800 */
[----:B----4-:R-:W4:Y:S04]  /*413b0*/  LDL.LU R187, [R1+0x2fe4] ;  /* 0x002fe40001bb7983 */ /* 0x010f280000300800 */
[----:B---3--:R-:W3:Y:S04]  /*413c0*/  LDL.LU R3, [R1+0x2fe0] ;  /* 0x002fe00001037983 */ /* 0x008ee80000300800 */
[----:B------:R-:W5:Y:S04]  /*413d0*/  LDL.LU R2, [R1+0x2fdc] ;  /* 0x002fdc0001027983 */ /* 0x000f680000300800 */
[----:B------:R1:W-:Y:S01]  /*413e0*/  STS.U16 [R4+0x7780], R18 ;  /* 0x0077801204007388 */ /* 0x0003e20000000400 */
[----:B0-----:R-:W-:-:S02]  /*413f0*/  @!P2 IMAD.MOV.U32 R174, RZ, RZ, R175 ;  /* 0x000000ffffaea224 */ /* 0x001fc400078e00af */
[----:B------:R-:W-:-:S05]  /*41400*/  @!P2 IMAD.MOV.U32 R175, RZ, RZ, R249 ;  /* 0x000000ffffafa224 */ /* 0x000fca00078e00f9 */
[----:B------:R0:W4:Y:S02]  /*41410*/  @!P2 LDG.E.U16 R212, desc[UR60][R174.64] ;  /* 0x0000003caed4a981 */ /* 0x000124000c1e1500 */
[----:B0-----:R-:W-:Y:S02]  /*41420*/  @!P3 IMAD.MOV.U32 R174, RZ, RZ, R222 ;  /* 0x000000ffffaeb224 */ /* 0x001fe400078e00de */
[----:B------:R-:W-:-:S05]  /*41430*/  @!P3 IMAD.MOV.U32 R175, RZ, RZ, R215 ;  /* 0x000000ffffafb224 */ /* 0x000fca00078e00d7 */
[----:B------:R0:W3:Y:S02]  /*41440*/  @!P3 LDG.E.U16 R213, desc[UR60][R174.64] ;  /* 0x0000003caed5b981 */ /* 0x0000e4000c1e1500 */
[----:B0-----:R-:W-:Y:S02]  /*41450*/  @!P2 IMAD.MOV.U32 R174, RZ, RZ, R240 ;  /* 0x000000ffffaea224 */ /* 0x001fe400078e00f0 */
[----:B------:R-:W-:-:S05]  /*41460*/  @!P2 IMAD.MOV.U32 R175, RZ, RZ, R220 ;  /* 0x000000ffffafa224 */ /* 0x000fca00078e00dc */
[----:B------:R0:W3:Y:S02]  /*41470*/  @!P2 LDG.E.U16 R214, desc[UR60][R174.64] ;  /* 0x0000003caed6a981 */ /* 0x0000e4000c1e1500 */
[----:B0-----:R-:W0:Y:S02]  /*41480*/  S2R R175, SR_TID.X ;  /* 0x0000000000af7919 */ /* 0x001e240000002100 */
        /* <DEDUP_REMOVED lines=14> */
[C---:B0-----:R-:W-:Y:S01]  /*41570*/  IMAD.SHL.U32 R174, R175.reuse, 0x2, RZ ;  /* 0x00000002afae7824 */ /* 0x041fe200078e00ff */
[----:B------:R-:W-:-:S04]  /*41580*/  LOP3.LUT R175, R175, 0x40, RZ, 0xc0, !PT ;  /* 0x00000040afaf7812 */ /* 0x000fc800078ec0ff */
[----:B------:R-:W-:-:S05]  /*41590*/  LOP3.LUT R174, R174, 0x7e, RZ, 0xc0, !PT ;  /* 0x0000007eaeae7812 */ /* 0x000fca00078ec0ff */
[----:B------:R-:W-:-:S04]  /*415a0*/  IMAD R174, R175, 0x40, R174 ;  /* 0x00000040afae7824 */ /* 0x000fc800078e02ae */
[----:B-1----:R-:W-:Y:S01]  /*415b0*/  IMAD.IADD R18, R0, 0x1, R174 ;  /* 0x0000000100127824 */ /* 0x002fe200078e02ae */
[----:B------:R0:W-:Y:S04]  /*415c0*/  STS.U16 [R4+0x37f80], R252 ;  /* 0x037f80fc04007388 */ /* 0x0001e80000000400 */
[----:B------:R1:W-:Y:S01]  /*415d0*/  STS.U16 [R18+0x42000], R5 ;  /* 0x0420000512007388 */ /* 0x0003e20000000400 */
[C---:B0-----:R-:W-:Y:S02]  /*415e0*/  LOP3.LUT R4, R174.reuse, 0x10, RZ, 0x3c, !PT ;  /* 0x00000010ae047812 */ /* 0x041fe400078e3cff */
[----:B-1----:R-:W-:-:S03]  /*415f0*/  LOP3.LUT R5, R174, 0x20, RZ, 0x3c, !PT ;  /* 0x00000020ae057812 */ /* 0x002fc600078e3cff */
[C---:B------:R-:W-:Y:S01]  /*41600*/  IMAD.IADD R4, R0.reuse, 0x1, R4 ;  /* 0x0000000100047824 */ /* 0x040fe200078e0204 */
[----:B------:R-:W-:Y:S01]  /*41610*/  STS.U16 [R18+0x42400], R13 ;  /* 0x0424000d12007388 */ /* 0x000fe20000000400 */
[----:B------:R-:W-:-:S03]  /*41620*/  IMAD.IADD R5, R0, 0x1, R5 ;  /* 0x0000000100057824 */ /* 0x000fc600078e0205 */
        /* <DEDUP_REMOVED lines=21> */
[----:B------:R1:W-:Y:S01]  /*41780*/  STS.U16 [R5+0x40d00], R197 ;  /* 0x040d00c505007388 */ /* 0x0003e20000000400 */
[----:B0-----:R-:W-:-:S02]  /*41790*/  LOP3.LUT R4, R174, 0x30, RZ, 0x3c, !PT ;  /* 0x00000030ae047812 */ /* 0x001fc400078e3cff */
[----:B-1----:R-:W-:-:S03]  /*417a0*/  LOP3.LUT R5, R174, 0x40, RZ, 0x3c, !PT ;  /* 0x00000040ae057812 */ /* 0x002fc600078e3cff */
[C---:B------:R-:W-:Y:S02]  /*417b0*/  IMAD.IADD R4, R0.reuse, 0x1, R4 ;  /* 0x0000000100047824 */ /* 0x040fe400078e0204 */
[----:B------:R-:W-:-:S03]  /*417c0*/  IMAD.IADD R5, R0, 0x1, R5 ;  /* 0x0000000100057824 */ /* 0x000fc600078e0205 */
        /* <DEDUP_REMOVED lines=17> */
[C---:B-1----:R-:W-:Y:S02]  /*418e0*/  LOP3.LUT R5, R174.reuse, 0x60, RZ, 0x3c, !PT ;  /* 0x00000060ae057812 */ /* 0x042fe400078e3cff */
[----:B------:R-:W-:Y:S01]  /*418f0*/  LOP3.LUT R174, R174, 0x70, RZ, 0x3c, !PT ;  /* 0x00000070aeae7812 */ /* 0x000fe200078e3cff */
[C---:B------:R-:W-:Y:S02]  /*41900*/  IMAD.IADD R4, R0.reuse, 0x1, R4 ;  /* 0x0000000100047824 */ /* 0x040fe400078e0204 */
[C---:B------:R-:W-:Y:S02]  /*41910*/  IMAD.IADD R5, R0.reuse, 0x1, R5 ;  /* 0x0000000100057824 */ /* 0x040fe400078e0205 */
[----:B------:R-:W-:Y:S01]  /*41920*/  IMAD.IADD R174, R0, 0x1, R174 ;  /* 0x0000000100ae7824 */ /* 0x000fe200078e02ae */
        /* <DEDUP_REMOVED lines=17> */
[----:B------:R2:W-:Y:S04]  /*41a40*/  STS.U16 [R174+0x42380], R12 ;  /* 0x0423800cae007388 */ /* 0x0005e80000000400 */
[----:B------:R-:W-:Y:S04]  /*41a50*/  STS.U16 [R174+0x40780], R209 ;  /* 0x040780d1ae007388 */ /* 0x000fe80000000400 */
[----:B------:R-:W-:Y:S04]  /*41a60*/  STS.U16 [R174+0x42780], R152 ;  /* 0x04278098ae007388 */ /* 0x000fe80000000400 */
[----:B------:R-:W-:Y:S04]  /*41a70*/  STS.U16 [R174+0x42b80], R160 ;  /* 0x042b80a0ae007388 */ /* 0x000fe80000000400 */
[----:B----4-:R-:W-:Y:S04]  /*41a80*/  STS.U16 [R174+0x40b80], R212 ;  /* 0x040b80d4ae007388 */ /* 0x010fe80000000400 */
[----:B---3--:R-:W-:Y:S04]  /*41a90*/  STS.U16 [R174+0x42f80], R213 ;  /* 0x042f80d5ae007388 */ /* 0x008fe80000000400 */
[----:B------:R-:W-:Y:S01]  /*41aa0*/  STS.U16 [R174+0x40f80], R214 ;  /* 0x040f80d6ae007388 */ /* 0x000fe20000000400 */
[----:B------:R3:W-:Y:S06]  /*41ab0*/  MEMBAR.ALL.CTA ;  /* 0x0000000000007992 */ /* 0x0007ec0000008000 */
[----:B---3--:R-:W3:Y:S01]  /*41ac0*/  FENCE.VIEW.ASYNC.S ;  /* 0x00000000000073c6 */ /* 0x008ee20000000000 */
[----:B------:R-:W-:-:S02]  /*41ad0*/  SHF.R.U32.HI R175, RZ, 0x4, R0 ;  /* 0x00000004ffaf7819 */ /* 0x000fc40000011600 */
[----:B0-----:R-:W-:Y:S01]  /*41ae0*/  MOV R4, UR51 ;  /* 0x0000003300047c02 */ /* 0x001fe20008000f00 */
[----:B------:R-:W4:Y:S01]  /*41af0*/  LDL.LU R225, [R1+0x2fa0] ;  /* 0x002fa00001e17983 */ /* 0x000f220000300800 */
[----:B------:R-:W-:Y:S01]  /*41b00*/  SGXT.U32 R175, R175, 0xe ;  /* 0x0000000eafaf781a */ /* 0x000fe20000000000 */
[----:B------:R-:W-:Y:S01]  /*41b10*/  UMOV UR57, 0x40000040 ;  /* 0x4000004000397882 */ /* 0x000fe20000000000 */
[----:B-1----:R-:W-:Y:S01]  /*41b20*/  MOV R5, UR50 ;  /* 0x0000003200057c02 */ /* 0x002fe20008000f00 */
[----:B------:R-:W4:Y:S01]  /*41b30*/  LDL.LU R227, [R1+0x2fac] ;  /* 0x002fac0001e37983 */ /* 0x000f220000300800 */
[----:B------:R-:W-:Y:S02]  /*41b40*/  R2UR UR56, R175 ;  /* 0x00000000af3872ca */ /* 0x000fe400000e0000 */
[----:B------:R-:W-:Y:S02]  /*41b50*/  MOV R6, UR49 ;  /* 0x0000003100067c02 */ /* 0x000fe40008000f00 */
[----:B------:R-:W-:-:S02]  /*41b60*/  MOV R7, UR48 ;  /* 0x0000003000077c02 */ /* 0x000fc40008000f00 */
[----:B------:R-:W-:Y:S02]  /*41b70*/  MOV R8, UR55 ;  /* 0x0000003700087c02 */ /* 0x000fe40008000f00 */
[----:B------:R-:W-:Y:S02]  /*41b80*/  MOV R9, UR54 ;  /* 0x0000003600097c02 */ /* 0x000fe40008000f00 */
[----:B------:R-:W-:Y:S02]  /*41b90*/  MOV R10, UR53 ;  /* 0x00000035000a7c02 */ /* 0x000fe40008000f00 */
[----:B------:R-:W-:Y:S01]  /*41ba0*/  MOV R11, UR52 ;  /* 0x00000034000b7c02 */ /* 0x000fe20008000f00 */
[----:B---3--:R-:W-:Y:S01]  /*41bb0*/  BAR.SYNC.DEFER_BLOCKING 0x0 ;  /* 0x0000000000007b1d */ /* 0x008fe20000010000 */
[----:B------:R-:W-:Y:S01]  /*41bc0*/  UIADD3.64 UR50, UR6, 0x2, URZ ;  /* 0x0000000206327897 */ /* 0x000fe2000fffe03f */
[----:B------:R-:W-:Y:S02]  /*41bd0*/  MOV R14, UR17 ;  /* 0x00000011000e7c02 */ /* 0x000fe40008000f00 */
[----:B------:R-:W-:-:S02]  /*41be0*/  MOV R15, UR16 ;  /* 0x00000010000f7c02 */ /* 0x000fc40008000f00 */
[----:B--2---:R-:W-:Y:S02]  /*41bf0*/  MOV R12, UR19 ;  /* 0x00000013000c7c02 */ /* 0x004fe40008000f00 */
[----:B------:R-:W-:Y:S01]  /*41c00*/  MOV R13, UR18 ;  /* 0x00000012000d7c02 */ /* 0x000fe20008000f00 */
[----:B------:R-:W2:Y:S01]  /*41c10*/  LDL.LU R229, [R1+0x2fb4] ;  /* 0x002fb40001e57983 */ /* 0x000ea20000300800 */
[----:B------:R-:W-:Y:S02]  /*41c20*/  UIADD3.64 UR48, UR4, 0x80, URZ ;  /* 0x0000008004307897 */ /* 0x000fe4000fffe03f */
[----:B------:R-:W-:Y:S01]  /*41c30*/  UIADD3.64 UR52, UR4, 0x100, URZ ;  /* 0x0000010004347897 */ /* 0x000fe2000fffe03f */
[----:B------:R-:W3:Y:S01]  /*41c40*/  LDL.LU R231, [R1+0x2fbc] ;  /* 0x002fbc0001e77983 */ /* 0x000ee20000300800 */
[----:B------:R-:W-:-:S03]  /*41c50*/  UIADD3.64 UR54, UR6, 0x4, URZ ;  /* 0x0000000406367897 */ /* 0x000fc6000fffe03f */
[----:B------:R-:W3:Y:S01]  /*41c60*/  LDL.LU R175, [R1+0x2fc4] ;  /* 0x002fc40001af7983 */ /* 0x000ee20000300800 */
[----:B------:R-:W-:-:S06]  /*41c70*/  WARPGROUP.ARRIVE ;  /* 0x00000000000079c5 */ /* 0x000fcc0000000000 */
[----:B------:R-:W-:Y:S04]  /*41c80*/  HGMMA.64x32x16.F32 R136, gdesc[UR56].tnspA, R136 ;  /* 0x20600000388879f0 */ /* 0x000fe80008700888 */
        /* <DEDUP_REMOVED lines=11> */
[----:B------:R-:W-:Y:S01]  /*41d40*/  HGMMA.64x32x16.F32 R136, gdesc[UR40].tnspA, R136 ;  /* 0x20600000288879f0 */ /* 0x000fe20008700888 */
[----:B------:R-:W-:-:S02]  /*41d50*/  R2UR UR51, R4 ;  /* 0x00000000043372ca */ /* 0x000fc400000e0000 */
[----:B------:R-:W-:Y:S02]  /*41d60*/  R2UR UR50, R5 ;  /* 0x00000000053272ca */ /* 0x000fe400000e0000 */
[----:B------:R-:W-:Y:S02]  /*41d70*/  R2UR UR49, R6 ;  /* 0x00000000063172ca */ /* 0x000fe400000e0000 */
[----:B------:R-:W-:Y:S01]  /*41d80*/  R2UR UR48, R7 ;  /* 0x00000000073072ca */ /* 0x000fe200000e0000 */
[----:B------:R-:W-:Y:S01]  /*41d90*/  HGMMA.64x32x16.F32 R136, gdesc[UR44].tnspA, R136 ;  /* 0x206000002c8879f0 */ /* 0x000fe20008700888 */
[----:B------:R-:W-:Y:S01]  /*41da0*/  UMOV UR56, UR54 ;  /* 0x0000003600387c82 */ /* 0x000fe20008000000 */
[----:B------:R-:W-:Y:S01]  /*41db0*/  UMOV UR57, UR55 ;  /* 0x0000003700397c82 */ /* 0x000fe20008000000 */
[----:B------:R-:W-:Y:S02]  /*41dc0*/  R2UR UR55, R8 ;  /* 0x00000000083772ca */ /* 0x000fe400000e0000 */
[----:B------:R-:W-:-:S02]  /*41dd0*/  R2UR UR54, R9 ;  /* 0x00000000093672ca */ /* 0x000fc400000e0000 */
[----:B------:R-:W-:Y:S02]  /*41de0*/  R2UR UR53, R10 ;  /* 0x000000000a3572ca */ /* 0x000fe400000e0000 */
[----:B------:R-:W-:-:S03]  /*41df0*/  R2UR UR52, R11 ;  /* 0x000000000b3472ca */ /* 0x000fc600000e0000 */
[----:B------:R-:W-:Y:S01]  /*41e00*/  HGMMA.64x32x16.F32 R136, gdesc[UR48].tnspA, R136 ;  /* 0x20600000308879f0 */ /* 0x000fe20008700888 */
[----:B------:R-:W-:Y:S02]  /*41e10*/  MOV R6, UR9 ;  /* 0x0000000900067c02 */ /* 0x000fe40008000f00 */
[----:B------:R-:W-:Y:S01]  /*41e20*/  MOV R7, UR8 ;  /* 0x0000000800077c02 */ /* 0x000fe20008000f00 */
[----:B------:R-:W-:Y:S01]  /*41e30*/  UIADD3.64 UR8, UR4, 0x780, URZ ;  /* 0x0000078004087897 */ /* 0x000fe2000fffe03f */
[----:B------:R-:W-:Y:S01]  /*41e40*/  MOV R4, UR11 ;  /* 0x0000000b00047c02 */ /* 0x000fe20008000f00 */
[----:B------:R-:W-:Y:S01]  /*41e50*/  UMOV UR11, UR59 ;  /* 0x0000003b000b7c82 */ /* 0x000fe20008000000 */
[----:B------:R-:W-:Y:S01]  /*41e60*/  MOV R5, UR10 ;  /* 0x0000000a00057c02 */ /* 0x000fe20008000f00 */
[----:B------:R-:W-:Y:S01]  /*41e70*/  UMOV UR10, UR58 ;  /* 0x0000003a000a7c82 */ /* 0x000fe20008000000 */
[----:B------:R-:W-:Y:S01]  /*41e80*/  MOV R9, UR13 ;  /* 0x0000000d00097c02 */ /* 0x000fe20008000f00 */
[----:B------:R-:W-:Y:S04]  /*41e90*/  HGMMA.64x32x16.F32 R136, gdesc[UR52].tnspA, R136 ;  /* 0x20600000348879f0 */ /* 0x000fe80008700888 */
[----:B------:R-:W-:Y:S01]  /*41ea0*/  HGMMA.64x32x16.F32 R120, gdesc[UR8].tnspA, R120 ;  /* 0x20600000087879f0 */ /* 0x000fe20008700878 */
[----:B------:R-:W-:Y:S01]  /*41eb0*/  MOV R8, UR12 ;  /* 0x0000000c00087c02 */ /* 0x000fe20008000f00 */
[----:B------:R-:W-:Y:S01]  /*41ec0*/  UIADD3.64 UR12, UR4, 0x800, URZ ;  /* 0x00000800040c7897 */ /* 0x000fe2000fffe03f */
[----:B------:R-:W-:Y:S01]  /*41ed0*/  MOV R11, UR15 ;  /* 0x0000000f000b7c02 */ /* 0x000fe20008000f00 */
[----:B------:R-:W-:Y:S01]  /*41ee0*/  UMOV UR15, UR7 ;  /* 0x00000007000f7c82 */ /* 0x000fe20008000000 */
[----:B------:R-:W-:Y:S01]  /*41ef0*/  MOV R10, UR14 ;  /* 0x0000000e000a7c02 */ /* 0x000fe20008000f00 */
[----:B------:R-:W-:Y:S01]  /*41f00*/  UMOV UR14, UR6 ;  /* 0x00000006000e7c82 */ /* 0x000fe20008000000 */
[----:B------:R-:W-:-:S02]  /*41f10*/  UIADD3.64 UR16, UR4, 0x880, URZ ;  /* 0x0000088004107897 */ /* 0x000fc4000fffe03f */
[----:B------:R-:W-:Y:S02]  /*41f20*/  UIADD3.64 UR10, UR6, 0x2, URZ ;  /* 0x00000002060a7897 */ /* 0x000fe4000fffe03f */
[----:B------:R-:W-:Y:S05]  /*41f30*/  HGMMA.64x32x16.F32 R120, gdesc[UR12].tnspA, R120 ;  /* 0x206000000c7879f0 */ /* 0x000fea0008700878 */
[----:B------:R-:W-:Y:S01]  /*41f40*/  UMOV UR18, UR10 ;  /* 0x0000000a00127c82 */ /* 0x000fe20008000000 */
[----:B------:R-:W-:Y:S01]  /*41f50*/  UMOV UR19, UR11 ;  /* 0x0000000b00137c82 */ /* 0x000fe20008000000 */
[----:B------:R-:W-:Y:S01]  /*41f60*/  UIADD3.64 UR8, UR4, 0x900, URZ ;  /* 0x0000090004087897 */ /* 0x000fe2000fffe03f */
[----:B------:R-:W-:Y:S01]  /*41f70*/  HGMMA.64x32x16.F32 R120, gdesc[UR16].tnspA, R120 ;  /* 0x20600000107879f0 */ /* 0x000fe20008700878 */
[----:B------:R-:W-:Y:S01]  /*41f80*/  UMOV UR10, UR56 ;  /* 0x00000038000a7c82 */ /* 0x000fe20008000000 */
[----:B------:R-:W-:Y:S01]  /*41f90*/  UMOV UR11, UR57 ;  /* 0x00000039000b7c82 */ /* 0x000fe20008000000 */
[----:B------:R-:W-:-:S05]  /*41fa0*/  UIADD3.64 UR12, UR4, 0x980, URZ ;  /* 0x00000980040c7897 */ /* 0x000fca000fffe03f */
[----:B------:R-:W-:Y:S01]  /*41fb0*/  HGMMA.64x32x16.F32 R120, gdesc[UR8].tnspA, R120 ;  /* 0x20600000087879f0 */ /* 0x000fe20008700878 */
[----:B------:R-:W-:Y:S02]  /*41fc0*/  R2UR UR11, R4 ;  /* 0x00000000040b72ca */ /* 0x000fe400000e0000 */
[----:B------:R-:W-:-:S11]  /*41fd0*/  R2UR UR10, R5 ;  /* 0x00000000050a72ca */ /* 0x000fd600000e0000 */
[----:B------:R-:W-:Y:S02]  /*41fe0*/  UMOV UR15, UR11 ;  /* 0x0000000b000f7c82 */ /* 0x000fe40008000000 */
[----:B------:R-:W-:Y:S01]  /*41ff0*/  UMOV UR14, UR10 ;  /* 0x0000000a000e7c82 */ /* 0x000fe20008000000 */
[----:B------:R-:W-:Y:S02]  /*42000*/  R2UR UR9, R6 ;  /* 0x00000000060972ca */ /* 0x000fe400000e0000 */
[----:B------:R-:W-:Y:S01]  /*42010*/  R2UR UR8, R7 ;  /* 0x00000000070872ca */ /* 0x000fe200000e0000 */
[----:B------:R-:W-:Y:S01]  /*42020*/  HGMMA.64x32x16.F32 R120, gdesc[UR12].tnspA, R120 ;  /* 0x206000000c7879f0 */ /* 0x000fe20008700878 */
[----:B------:R-:W-:Y:S02]  /*42030*/  R2UR UR15, R11 ;  /* 0x000000000b0f72ca */ /* 0x000fe400000e0000 */
[----:B------:R-:W-:-:S07]  /*42040*/  R2UR UR14, R10 ;  /* 0x000000000a0e72ca */ /* 0x000fce00000e0000 */
[----:B------:R-:W-:Y:S02]  /*42050*/  MOV R6, UR9 ;  /* 0x0000000900067c02 */ /* 0x000fe40008000f00 */
[----:B------:R-:W-:Y:S01]  /*42060*/  MOV R7, UR8 ;  /* 0x0000000800077c02 */ /* 0x000fe20008000f00 */
[----:B------:R-:W-:Y:S01]  /*42070*/  UIADD3.64 UR8, UR4, 0xa00, URZ ;  /* 0x00000a0004087897 */ /* 0x000fe2000fffe03f */
[----:B------:R-:W-:Y:S02]  /*42080*/  MOV R4, UR11 ;  /* 0x0000000b00047c02 */ /* 0x000fe40008000f00 */
[----:B------:R-:W-:Y:S01]  /*42090*/  MOV R5, UR10 ;  /* 0x0000000a00057c02 */ /* 0x000fe20008000f00 */
[----:B------:R-:W-:Y:S01]  /*420a0*/  UMOV UR11, UR15 ;  /* 0x0000000f000b7c82 */ /* 0x000fe20008000000 */
[----:B------:R-:W-:Y:S01]  /*420b0*/  UMOV UR10, UR14 ;  /* 0x0000000e000a7c82 */ /* 0x000fe20008000000 */
[----:B------:R-:W-:Y:S02]  /*420c0*/  R2UR UR13, R9 ;  /* 0x00000000090d72ca */ /* 0x000fe400000e0000 */
[----:B------:R-:W-:Y:S01]  /*420d0*/  R2UR UR12, R8 ;  /* 0x00000000080c72ca */ /* 0x000fe200000e0000 */
[----:B------:R-:W-:Y:S01]  /*420e0*/  HGMMA.64x32x16.F32 R120, gdesc[UR8].tnspA, R120 ;  /* 0x20600000087879f0 */ /* 0x000fe20008700878 */
[----:B------:R-:W-:-:S02]  /*420f0*/  R2UR UR19, R12 ;  /* 0x000000000c1372ca */ /* 0x000fc400000e0000 */
[----:B------:R-:W-:-:S07]  /*42100*/  R2UR UR18, R13 ;  /* 0x000000000d1272ca */ /* 0x000fce00000e0000 */
[----:B------:R-:W-:Y:S02]  /*42110*/  MOV R10, UR13 ;  /* 0x0000000d000a7c02 */ /* 0x000fe40008000f00 */
[----:B------:R-:W-:Y:S01]  /*42120*/  MOV R11, UR12 ;  /* 0x0000000c000b7c02 */ /* 0x000fe20008000f00 */
[----:B------:R-:W-:Y:S01]  /*42130*/  UIADD3.64 UR12, UR4, 0xa80, URZ ;  /* 0x00000a80040c7897 */ /* 0x000fe2000fffe03f */
[----:B------:R-:W-:Y:S02]  /*42140*/  MOV R8, UR15 ;  /* 0x0000000f00087c02 */ /* 0x000fe40008000f00 */
[----:B------:R-:W-:Y:S01]  /*42150*/  MOV R9, UR14 ;  /* 0x0000000e00097c02 */ /* 0x000fe20008000f00 */
[----:B------:R-:W-:Y:S01]  /*42160*/  UMOV UR15, UR19 ;  /* 0x00000013000f7c82 */ /* 0x000fe20008000000 */
[----:B------:R-:W-:-:S04]  /*42170*/  UMOV UR14, UR18 ;  /* 0x00000012000e7c82 */ /* 0x000fc80008000000 */
[----:B------:R-:W-:Y:S01]  /*42180*/  HGMMA.64x32x16.F32 R120, gdesc[UR12].tnspA, R120 ;  /* 0x206000000c7879f0 */ /* 0x000fe20008700878 */
[----:B------:R-:W-:Y:S01]  /*42190*/  UIADD3.64 UR8, UR4, 0xb00, URZ ;  /* 0x00000b0004087897 */ /* 0x000fe2000fffe03f */
[----:B------:R-:W-:Y:S01]  /*421a0*/  UMOV UR10, UR22 ;  /* 0x00000016000a7c82 */ /* 0x000fe20008000000 */
[----:B------:R-:W-:Y:S01]  /*421b0*/  UMOV UR11, UR23 ;  /* 0x00000017000b7c82 */ /* 0x000fe20008000000 */
[----:B------:R-:W-:-:S06]  /*421c0*/  UIADD3.64 UR12, UR4, 0xb80, URZ ;  /* 0x00000b80040c7897 */ /* 0x000fcc000fffe03f */
[----:B------:R-:W-:Y:S01]  /*421d0*/  HGMMA.64x32x16.F32 R120, gdesc[UR8].tnspA, R120 ;  /* 0x20600000087879f0 */ /* 0x000fe20008700878 */
        /* <DEDUP_REMOVED lines=22> */
[----:B------:R-:W-:Y:S02]  /*42340*/  R2UR UR17, R14 ;  /* 0x000000000e1172ca */ /* 0x000fe400000e0000 */
[----:B------:R-:W-:-:S03]  /*42350*/  R2UR UR16, R15 ;  /* 0x000000000f1072ca */ /* 0x000fc600000e0000 */
[----:B------:R-:W-:Y:S08]  /*42360*/  HGMMA.64x32x16.F32 R120, gdesc[UR8].tnspA, R120 ;  /* 0x20600000087879f0 */ /* 0x000ff00008700878 */
[----:B------:R-:W-:Y:S02]  /*42370*/  MOV R14, UR17 ;  /* 0x00000011000e7c02 */ /* 0x000fe40008000f00 */
[----:B------:R-:W-:Y:S01]  /*42380*/  MOV R15, UR16 ;  /* 0x00000010000f7c02 */ /* 0x000fe20008000f00 */
[----:B------:R-:W-:Y:S01]  /*42390*/  UIADD3.64 UR16, UR4, 0xe80, URZ ;  /* 0x00000e8004107897 */ /* 0x000fe2000fffe03f */
[----:B------:R-:W-:Y:S01]  /*423a0*/  MOV R12, UR19 ;  /* 0x00000013000c7c02 */ /* 0x000fe20008000f00 */
[----:B------:R-:W-:Y:S01]  /*423b0*/  UMOV UR19, UR51 ;  /* 0x0000003300137c82 */ /* 0x000fe20008000000 */
[----:B------:R-:W-:Y:S01]  /*423c0*/  MOV R13, UR18 ;  /* 0x00000012000d7c02 */ /* 0x000fe20008000f00 */
[----:B------:R-:W-:Y:S01]  /*423d0*/  UMOV UR18, UR50 ;  /* 0x0000003200127c82 */ /* 0x000fe20008000000 */
[----:B------:R-:W-:-:S04]  /*423e0*/  UIADD3.64 UR12, UR4, 0xf00, URZ ;  /* 0x00000f00040c7897 */ /* 0x000fc8000fffe03f */
[----:B------:R-:W-:Y:S01]  /*423f0*/  HGMMA.64x32x16.F32 R120, gdesc[UR16].tnspA, R120 ;  /* 0x20600000107879f0 */ /* 0x000fe20008700878 */
[----:B------:R-:W-:Y:S01]  /*42400*/  UIADD3.64 UR8, UR4, 0xf80, URZ ;  /* 0x00000f8004087897 */ /* 0x000fe2000fffe03f */
[----:B------:R-:W-:Y:S01]  /*42410*/  UMOV UR14, UR54 ;  /* 0x00000036000e7c82 */ /* 0x000fe20008000000 */
[----:B------:R-:W-:Y:S01]  /*42420*/  UMOV UR15, UR55 ;  /* 0x00000037000f7c82 */ /* 0x000fe20008000000 */
[----:B------:R-:W-:Y:S01]  /*42430*/  UMOV UR10, UR58 ;  /* 0x0000003a000a7c82 */ /* 0x000fe20008000000 */
[----:B------:R-:W-:Y:S01]  /*42440*/  UMOV UR11, UR59 ;  /* 0x0000003b000b7c82 */ /* 0x000fe20008000000 */
[----:B------:R-:W-:Y:S04]  /*42450*/  HGMMA.64x32x16.F32 R120, gdesc[UR12].tnspA, R120 ;  /* 0x206000000c7879f0 */ /* 0x000fe80008700878 */
[----:B------:R-:W-:Y:S01]  /*42460*/  HGMMA.64x32x16.F32 R104, gdesc[UR8].tnspA, R104 ;  /* 0x20600000086879f0 */ /* 0x000fe20008700868 */
[----:B------:R-:W-:Y:S01]  /*42470*/  UIADD3.64 UR12, UR4, 0x1000, URZ ;  /* 0x00001000040c7897 */ /* 0x000fe2000fffe03f */
[----:B------:R-:W-:Y:S01]  /*42480*/  UMOV UR14, UR6 ;  /* 0x00000006000e7c82 */ /* 0x000fe20008000000 */
[----:B------:R-:W-:Y:S01]  /*42490*/  UMOV UR15, UR7 ;  /* 0x00000007000f7c82 */ /* 0x000fe20008000000 */
[----:B------:R-:W-:-:S02]  /*424a0*/  UIADD3.64 UR16, UR4, 0x1080, URZ ;  /* 0x0000108004107897 */ /* 0x000fc4000fffe03f */
[----:B------:R-:W-:-:S04]  /*424b0*/  UIADD3.64 UR10, UR6, 0x2, URZ ;  /* 0x00000002060a7897 */ /* 0x000fc8000fffe03f */
[----:B------:R-:W-:Y:S03]  /*424c0*/  HGMMA.64x32x16.F32 R104, gdesc[UR12].tnspA, R104 ;  /* 0x206000000c6879f0 */ /* 0x000fe60008700868 */
        /* <DEDUP_REMOVED lines=28> */
[----:B------:R-:W-:Y:S02]  /*42690*/  R2UR UR18, R13 ;  /* 0x000000000d1272ca */ /* 0x000fe400000e0000 */
[----:B------:R-:W-:Y:S02]  /*426a0*/  R2UR UR13, R10 ;  /* 0x000000000a0d72ca */ /* 0x000fe400000e0000 */
[----:B------:R-:W-:-:S03]  /*426b0*/  R2UR UR12, R11 ;  /* 0x000000000b0c72ca */ /* 0x000fc600000e0000 */
[----:B------:R-:W-:Y:S02]  /*426c0*/  MOV R10, UR17 ;  /* 0x00000011000a7c02 */ /* 0x000fe40008000f00 */
[----:B------:R-:W-:Y:S01]  /*426d0*/  MOV R11, UR16 ;  /* 0x00000010000b7c02 */ /* 0x000fe20008000f00 */
[----:B------:R-:W-:Y:S01]  /*426e0*/  UIADD3.64 UR16, UR4, 0x1280, URZ ;  /* 0x0000128004107897 */ /* 0x000fe2000fffe03f */
[----:B------:R-:W-:Y:S01]  /*426f0*/  UMOV UR11, UR19 ;  /* 0x00000013000b7c82 */ /* 0x000fe20008000000 */
[----:B------:R-:W-:Y:S01]  /*42700*/  MOV R8, UR19 ;  /* 0x0000001300087c02 */ /* 0x000fe20008000f00 */
[----:B------:R-:W-:Y:S01]  /*42710*/  UMOV UR10, UR18 ;  /* 0x00000012000a7c82 */ /* 0x000fe20008000000 */
[----:B------:R-:W-:Y:S01]  /*42720*/  MOV R9, UR18 ;  /* 0x0000001200097c02 */ /* 0x000fe20008000f00 */
[----:B------:R-:W-:Y:S01]  /*42730*/  UMOV UR18, UR10 ;  /* 0x0000000a00127c82 */ /* 0x000fe20008000000 */
[----:B------:R-:W-:-:S03]  /*42740*/  UMOV UR19, UR11 ;  /* 0x0000000b00137c82 */ /* 0x000fc60008000000 */
        /* <DEDUP_REMOVED lines=28> */
[----:B------:R-:W-:Y:S02]  /*42910*/  MOV R14, UR21 ;  /* 0x00000015000e7c02 */ /* 0x000fe40008000f00 */
[----:B------:R-:W-:Y:S01]  /*42920*/  MOV R15, UR20 ;  /* 0x00000014000f7c02 */ /* 0x000fe20008000f00 */
[----:B------:R-:W-:-:S02]  /*42930*/  UIADD3.64 UR20, UR4, 0x1680, URZ ;  /* 0x0000168004147897 */ /* 0x000fc4000fffe03f */
[----:B------:R-:W-:Y:S01]  /*42940*/  HGMMA.64x32x16.F32 R104, gdesc[UR8].tnspA, R104 ;  /* 0x20600000086879f0 */ /* 0x000fe20008700868 */
[----:B------:R-:W-:Y:S01]  /*42950*/  MOV R12, UR23 ;  /* 0x00000017000c7c02 */ /* 0x000fe20008000f00 */
[----:B------:R-:W-:Y:S01]  /*42960*/  UMOV UR23, UR51 ;  /* 0x0000003300177c82 */ /* 0x000fe20008000000 */
[----:B------:R-:W-:Y:S01]  /*42970*/  MOV R13, UR22 ;  /* 0x00000016000d7c02 */ /* 0x000fe20008000f00 */
[----:B------:R-:W-:Y:S01]  /*42980*/  UMOV UR22, UR50 ;  /* 0x0000003200167c82 */ /* 0x000fe20008000000 */
[----:B------:R-:W-:Y:S02]  /*42990*/  UIADD3.64 UR16, UR4, 0x1700, URZ ;  /* 0x0000170004107897 */ /* 0x000fe4000fffe03f */
[----:B------:R-:W-:Y:S01]  /*429a0*/  UIADD3.64 UR8, UR4, 0x1780, URZ ;  /* 0x0000178004087897 */ /* 0x000fe2000fffe03f */
[----:B------:R-:W-:Y:S01]  /*429b0*/  HGMMA.64x32x16.F32 R104, gdesc[UR20].tnspA, R104 ;  /* 0x20600000146879f0 */ /* 0x000fe20008700868 */
[----:B------:R-:W-:Y:S01]  /*429c0*/  UMOV UR18, UR54 ;  /* 0x0000003600127c82 */ /* 0x000fe20008000000 */
[----:B------:R-:W-:Y:S01]  /*429d0*/  UMOV UR19, UR55 ;  /* 0x0000003700137c82 */ /* 0x000fe20008000000 */
[----:B------:R-:W-:Y:S01]  /*429e0*/  UMOV UR10, UR58 ;  /* 0x0000003a000a7c82 */ /* 0x000fe20008000000 */
[----:B------:R-:W-:-:S02]  /*429f0*/  UMOV UR11, UR59 ;  /* 0x0000003b000b7c82 */ /* 0x000fc40008000000 */
[----:B------:R-:W-:Y:S04]  /*42a00*/  HGMMA.64x32x16.F32 R104, gdesc[UR16].tnspA, R104 ;  /* 0x20600000106879f0 */ /* 0x000fe80008700868 */
[----:B------:R-:W-:Y:S01]  /*42a10*/  HGMMA.64x32x16.F32 R88, gdesc[UR8].tnspA, R88 ;  /* 0x20600000085879f0 */ /* 0x000fe20008700858 */
[----:B------:R-:W-:Y:S01]  /*42a20*/  UIADD3.64 UR16, UR4, 0x1800, URZ ;  /* 0x0000180004107897 */ /* 0x000fe2000fffe03f */
[----:B------:R-:W-:Y:S01]  /*42a30*/  UMOV UR18, UR6 ;  /* 0x0000000600127c82 */ /* 0x000fe20008000000 */
[----:B------:R-:W-:Y:S01]  /*42a40*/  UMOV UR19, UR7 ;  /* 0x0000000700137c82 */ /* 0x000fe20008000000 */
[----:B------:R-:W-:Y:S02]  /*42a50*/  UIADD3.64 UR8, UR4, 0x1880, URZ ;  /* 0x0000188004087897 */ /* 0x000fe4000fffe03f */
[----:B------:R-:W-:-:S04]  /*42a60*/  UIADD3.64 UR10, UR6, 0x2, URZ ;  /* 0x00000002060a7897 */ /* 0x000fc8000fffe03f */
[----:B------:R-:W-:Y:S01]  /*42a70*/  HGMMA.64x32x16.F32 R88, gdesc[UR16].tnspA, R88 ;  /* 0x20600000105879f0 */ /* 0x000fe20008700858 */
[----:B------:R-:W-:-:S04]  /*42a80*/  UIADD3.64 UR16, UR4, 0x1900, URZ ;  /* 0x0000190004107897 */ /* 0x000fc8000fffe03f */
[----:B------:R-:W-:Y:S01]  /*42a90*/  HGMMA.64x32x16.F32 R88, gdesc[UR8].tnspA, R88 ;  /* 0x20600000085879f0 */ /* 0x000fe20008700858 */
[----:B------:R-:W-:Y:S01]  /*42aa0*/  UMOV UR18, UR56 ;  /* 0x0000003800127c82 */ /* 0x000fe20008000000 */
[----:B------:R-:W-:Y:S01]  /*42ab0*/  UMOV UR19, UR57 ;  /* 0x0000003900137c82 */ /* 0x000fe20008000000 */
[----:B------:R-:W-:Y:S02]  /*42ac0*/  R2UR UR11, R4 ;  /* 0x00000000040b72ca */ /* 0x000fe400000e0000 */
[----:B------:R-:W-:Y:S01]  /*42ad0*/  R2UR UR10, R5 ;  /* 0x00000000050a72ca */ /* 0x000fe200000e0000 */
[----:B------:R-:W-:Y:S01]  /*42ae0*/  UIADD3.64 UR20, UR4, 0x1980, URZ ;  /* 0x0000198004147897 */ /* 0x000fe2000fffe03f */
[----:B------:R-:W-:Y:S11]  /*42af0*/  HGMMA.64x32x16.F32 R88, gdesc[UR16].tnspA, R88 ;  /* 0x20600000105879f0 */ /* 0x000ff60008700858 */
        /* <DEDUP_REMOVED lines=25> */
[----:B------:R-:W-:Y:S02]  /*42c90*/  R2UR UR17, R10 ;  /* 0x000000000a1172ca */ /* 0x000fe400000e0000 */
[----:B------:R-:W-:Y:S02]  /*42ca0*/  R2UR UR16, R11 ;  /* 0x000000000b1072ca */ /* 0x000fe400000e0000 */
[----:B------:R-:W-:Y:S02]  /*42cb0*/  MOV R10, UR25 ;  /* 0x00000019000a7c02 */ /* 0x000fe40008000f00 */
[----:B------:R-:W-:Y:S01]  /*42cc0*/  MOV R11, UR24 ;  /* 0x00000018000b7c02 */ /* 0x000fe20008000f00 */
[----:B------:R-:W-:Y:S01]  /*42cd0*/  UIADD3.64 UR24, UR4, 0x1b80, URZ ;  /* 0x00001b8004187897 */ /* 0x000fe2000fffe03f */
[----:B------:R-:W-:Y:S01]  /*42ce0*/  MOV R8, UR27 ;  /* 0x0000001b00087c02 */ /* 0x000fe20008000f00 */
[----:B------:R-:W-:Y:S01]  /*42cf0*/  UMOV UR10, UR26 ;  /* 0x0000001a000a7c82 */ /* 0x000fe20008000000 */
        /* <DEDUP_REMOVED lines=25> */
[----:B------:R-:W-:Y:S02]  /*42e90*/  R2UR UR20, R15 ;  /* 0x000000000f1472ca */ /* 0x000fe400000e0000 */
[----:B------:R-:W-:-:S02]  /*42ea0*/  MOV R14, UR29 ;  /* 0x0000001d000e7c02 */ /* 0x000fc40008000f00 */
[----:B------:R-:W-:Y:S01]  /*42eb0*/  MOV R15, UR28 ;  /* 0x0000001c000f7c02 */ /* 0x000fe20008000f00 */
[----:B------:R-:W-:Y:S01]  /*42ec0*/  HGMMA.64x32x16.F32 R88, gdesc[UR8].tnspA, R88 ;  /* 0x20600000085879f0 */ /* 0x000fe20008700858 */
[----:B------:R-:W-:Y:S01]  /*42ed0*/  UIADD3.64 UR28, UR4, 0x1e80, URZ ;  /* 0x00001e80041c7897 */ /* 0x000fe2000fffe03f */
[----:B------:R-:W-:Y:S01]  /*42ee0*/  MOV R12, UR31 ;  /* 0x0000001f000c7c02 */ /* 0x000fe20008000f00 */
[----:B------:R-:W-:Y:S01]  /*42ef0*/  UMOV UR31, UR51 ;  /* 0x00000033001f7c82 */ /* 0x000fe20008000000 */
[----:B------:R-:W-:Y:S01]  /*42f00*/  MOV R13, UR30 ;  /* 0x0000001e000d7c02 */ /* 0x000fe20008000f00 */
[----:B------:R-:W-:Y:S01]  /*42f10*/  UMOV UR30, UR50 ;  /* 0x00000032001e7c82 */ /* 0x000fe20008000000 */
[----:B------:R-:W-:Y:S02]  /*42f20*/  UIADD3.64 UR24, UR4, 0x1f00, URZ ;  /* 0x00001f0004187897 */ /* 0x000fe4000fffe03f */
[----:B------:R-:W-:Y:S02]  /*42f30*/  UIADD3.64 UR8, UR4, 0x1f80, URZ ;  /* 0x00001f8004087897 */ /* 0x000fe4000fffe03f */
[----:B------:R-:W-:Y:S01]  /*42f40*/  HGMMA.64x32x16.F32 R88, gdesc[UR28].tnspA, R88 ;  /* 0x206000001c5879f0 */ /* 0x000fe20008700858 */
        /* <DEDUP_REMOVED lines=165> */
[----:B------:R-:W-:Y:S02]  /*439a0*/  R2UR UR37, R14 ;  /* 0x000000000e2572ca */ /* 0x000fe400000e0000 */
[----:B------:R-:W-:Y:S02]  /*439b0*/  R2UR UR36, R15 ;  /* 0x000000000f2472ca */ /* 0x000fe400000e0000 */
[----:B------:R-:W-:Y:S02]  /*439c0*/  MOV R14, UR45 ;  /* 0x0000002d000e7c02 */ /* 0x000fe40008000f00 */
[----:B------:R-:W-:Y:S01]  /*439d0*/  HGMMA.64x32x16.F32 R56, gdesc[UR8].tnspA, R56 ;  /* 0x20600000083879f0 */ /* 0x000fe20008700838 */
        /* <DEDUP_REMOVED lines=90> */
[----:B------:R-:W-:Y:S02]  /*43f80*/  UIADD3.64 UR8, UR4, 0x3700, URZ ;  /* 0x0000370004087897 */ /* 0x000fe4000fffe03f */
[----:B------:R-:W-:Y:S01]  /*43f90*/  UIADD3.64 UR48, UR4, 0x3780, URZ ;  /* 0x0000378004307897 */ /* 0x000fe2000fffe03f */
[----:B------:R-:W-:Y:S01]  /*43fa0*/  UMOV UR10, UR54 ;  /* 0x00000036000a7c82 */ /* 0x000fe20008000000 */
[----:B------:R-:W-:Y:S01]  /*43fb0*/  UMOV UR11, UR55 ;  /* 0x00000037000b7c82 */ /* 0x000fe20008000000 */
[----:B------:R-:W-:Y:S01]  /*43fc0*/  UMOV UR50, UR58 ;  /* 0x0000003a00327c82 */ /* 0x000fe20008000000 */
[----:B------:R-:W-:-:S03]  /*43fd0*/  UMOV UR51, UR59 ;  /* 0x0000003b00337c82 */ /* 0x000fc60008000000 */
[----:B------:R-:W-:Y:S04]  /*43fe0*/  HGMMA.64x32x16.F32 R40, gdesc[UR8].tnspA, R40 ;  /* 0x20600000082879f0 */ /* 0x000fe80008700828 */
[----:B------:R-:W-:Y:S01]  /*43ff0*/  HGMMA.64x32x16.F32 R24, gdesc[UR48].tnspA, R24 ;  /* 0x20600000301879f0 */ /* 0x000fe20008700818 */
[----:B------:R-:W-:Y:S01]  /*44000*/  UIADD3.64 UR8, UR4, 0x3800, URZ ;  /* 0x0000380004087897 */ /* 0x000fe2000fffe03f */
[----:B------:R-:W-:Y:S01]  /*44010*/  UMOV UR10, UR6 ;  /* 0x00000006000a7c82 */ /* 0x000fe20008000000 */
[----:B------:R-:W-:-:S07]  /*44020*/  UMOV UR11, UR7 ;  /* 0x00000007000b7c82 */ /* 0x000fce0008000000 */
[----:B------:R-:W-:Y:S01]  /*44030*/  HGMMA.64x32x16.F32 R24, gdesc[UR8].tnspA, R24 ;  /* 0x20600000081879f0 */ /* 0x000fe20008700818 */
[----:B------:R-:W-:Y:S02]  /*44040*/  R2UR UR11, R4 ;  /* 0x00000000040b72ca */ /* 0x000fe400000e0000 */
[----:B------:R-:W0:Y:S01]  /*44050*/  LDC R4, c[0x0][0x23c] ;  /* 0x00008f00ff047b82 */ /* 0x000e220000000800 */
[----:B------:R-:W-:Y:S01]  /*44060*/  R2UR UR9, R6 ;  /* 0x00000000060972ca */ /* 0x000fe200000e0000 */
[----:B0-----:R-:W-:-:S05]  /*44070*/  IMAD.SHL.U32 R4, R4, 0x100, RZ ;  /* 0x0000010004047824 */ /* 0x001fca00078e00ff */
[----:B------:R-:W-:-:S04]  /*44080*/  SHF.R.S32.HI R6, RZ, 0x1f, R4 ;  /* 0x0000001fff067819 */ /* 0x000fc80000011404 */
[C---:B------:R-:W-:Y:S01]  /*44090*/  SHF.L.U64.HI R6, R4.reuse, 0x1, R6 ;  /* 0x0000000104067819 */ /* 0x040fe20000010206 */
[----:B------:R-:W-:-:S05]  /*440a0*/  IMAD.SHL.U32 R4, R4, 0x2, RZ ;  /* 0x0000000204047824 */ /* 0x000fca00078e00ff */
[-C--:B----4-:R-:W-:Y:S02]  /*440b0*/  IADD3 R225, P6, R225, R4.reuse, RZ ;  /* 0x00000004e1e17210 */ /* 0x090fe40007fde0ff */
[-C--:B------:R-:W-:Y:S02]  /*440c0*/  IADD3 R227, P0, R227, R4.reuse, RZ ;  /* 0x00000004e3e37210 */ /* 0x080fe40007f1e0ff */
[-C--:B--2---:R-:W-:Y:S01]  /*440d0*/  IADD3 R229, P1, R229, R4.reuse, RZ ;  /* 0x00000004e5e57210 */ /* 0x084fe20007f3e0ff */
[----:B------:R0:W-:Y:S01]  /*440e0*/  STL [R1+0x2fa0], R225 ;  /* 0x002fa0e101007387 */ /* 0x0001e20000100800 */
[-C--:B---3--:R-:W-:Y:S02]  /*440f0*/  IADD3 R231, P2, R231, R4.reuse, RZ ;  /* 0x00000004e7e77210 */ /* 0x088fe40007f5e0ff */
[-C--:B------:R-:W-:Y:S01]  /*44100*/  IADD3 R175, P3, R175, R4.reuse, RZ ;  /* 0x00000004afaf7210 */ /* 0x080fe20007f7e0ff */
[----:B------:R1:W-:Y:S04]  /*44110*/  STL [R1+0x2fac], R227 ;  /* 0x002face301007387 */ /* 0x0003e80000100800 */
[----:B------:R-:W2:Y:S04]  /*44120*/  LDL.LU R195, [R1+0x2fa8] ;  /* 0x002fa80001c37983 */ /* 0x000ea80000300800 */
[----:B------:R3:W-:Y:S04]  /*44130*/  STL [R1+0x2fb4], R229 ;  /* 0x002fb4e501007387 */ /* 0x0007e80000100800 */
[----:B------:R-:W4:Y:S04]  /*44140*/  LDL.LU R170, [R1+0xf94] ;  /* 0x000f940001aa7983 */ /* 0x000f280000300800 */
[----:B------:R3:W-:Y:S04]  /*44150*/  STL [R1+0x2fbc], R231 ;  /* 0x002fbce701007387 */ /* 0x0007e80000100800 */
[----:B------:R-:W4:Y:S04]  /*44160*/  LDL.LU R194, [R1+0x2f90] ;  /* 0x002f900001c27983 */ /* 0x000f280000300800 */
[----:B------:R3:W-:Y:S04]  /*44170*/  STL [R1+0x2fc4], R175 ;  /* 0x002fc4af01007387 */ /* 0x0007e80000100800 */
[----:B------:R-:W4:Y:S04]  /*44180*/  LDL.LU R162, [R1+0x2fb0] ;  /* 0x002fb00001a27983 */ /* 0x000f280000300800 */
        /* <DEDUP_REMOVED lines=22> */
[----:B0-----:R-:W4:Y:S04]  /*442f0*/  LDL.LU R225, [R1+0xf80] ;  /* 0x000f800001e17983 */ /* 0x001f280000300800 */
[----:B-1----:R-:W4:Y:S04]  /*44300*/  LDL.LU R227, [R1+0xf6c] ;  /* 0x000f6c0001e37983 */ /* 0x002f280000300800 */
[----:B---3--:R-:W3:Y:S04]  /*44310*/  LDL.LU R229, [R1+0xf78] ;  /* 0x000f780001e57983 */ /* 0x008ee80000300800 */
[----:B------:R-:W3:Y:S04]  /*44320*/  LDL.LU R231, [R1+0xf24] ;  /* 0x000f240001e77983 */ /* 0x000ee80000300800 */
[----:B------:R-:W3:Y:S01]  /*44330*/  LDL.LU R175, [R1+0xf70] ;  /* 0x000f700001af7983 */ /* 0x000ee20000300800 */
[----:B--2---:R-:W-:-:S02]  /*44340*/  IADD3 R195, P4, R195, R4, RZ ;  /* 0x00000004c3c37210 */ /* 0x004fc40007f9e0ff */
[----:B----4-:R-:W-:-:S03]  /*44350*/  IADD3 R170, P5, R170, R4, RZ ;  /* 0x00000004aaaa7210 */ /* 0x010fc60007fbe0ff */
[----:B------:R0:W-:Y:S01]  /*44360*/  STL [R1+0x2fa8], R195 ;  /* 0x002fa8c301007387 */ /* 0x0001e20000100800 */
[----:B------:R-:W-:-:S03]  /*44370*/  IMAD.X R194, R194, 0x1, R6, P6 ;  /* 0x00000001c2c27824 */ /* 0x000fc600030e0606 */
[----:B------:R1:W-:Y:S01]  /*44380*/  STL [R1+0xf94], R170 ;  /* 0x000f94aa01007387 */ /* 0x0003e20000100800 */
[----:B------:R-:W-:-:S03]  /*44390*/  IADD3 R162, P6, R162, R4, RZ ;  /* 0x00000004a2a27210 */ /* 0x000fc60007fde0ff */
        /* <DEDUP_REMOVED lines=49> */
[----:B---3--:R-:W-:-:S03]  /*446b0*/  IMAD.X R229, R229, 0x1, R6, P5 ;  /* 0x00000001e5e57824 */ /* 0x008fc600028e0606 */
[----:B------:R3:W-:Y:S01]  /*446c0*/  STL [R1+0xf6c], R227 ;  /* 0x000f6ce301007387 */ /* 0x0007e20000100800 */
[----:B------:R-:W-:-:S03]  /*446d0*/  IADD3 R231, P5, R231, R4, RZ ;  /* 0x00000004e7e77210 */ /* 0x000fc60007fbe0ff */
[----:B0-----:R-:W3:Y:S01]  /*446e0*/  LDL.LU R195, [R1+0xf5c] ;  /* 0x000f5c0001c37983 */ /* 0x001ee20000300800 */
[----:B------:R-:W-:-:S03]  /*446f0*/  IMAD.X R175, R175, 0x1, R6, P6 ;  /* 0x00000001afaf7824 */ /* 0x000fc600030e0606 */
[----:B------:R0:W-:Y:S04]  /*44700*/  STL [R1+0xf78], R229 ;  /* 0x000f78e501007387 */ /* 0x0001e80000100800 */
[----:B-1----:R-:W3:Y:S04]  /*44710*/  LDL.LU R170, [R1+0xf68] ;  /* 0x000f680001aa7983 */ /* 0x002ee80000300800 */
[----:B------:R1:W-:Y:S04]  /*44720*/  STL [R1+0xf24], R231 ;  /* 0x000f24e701007387 */ /* 0x0003e80000100800 */
[----:B--2---:R-:W2:Y:S04]  /*44730*/  LDL.LU R194, [R1+0xf14] ;  /* 0x000f140001c27983 */ /* 0x004ea80000300800 */
[----:B------:R1:W-:Y:S04]  /*44740*/  STL [R1+0xf70], R175 ;  /* 0x000f70af01007387 */ /* 0x0003e80000100800 */
[----:B----4-:R-:W4:Y:S04]  /*44750*/  LDL.LU R162, [R1+0xf60] ;  /* 0x000f600001a27983 */ /* 0x010f280000300800 */
        /* <DEDUP_REMOVED lines=23> */
[----:B---3--:R-:W3:Y:S04]  /*448d0*/  LDL.LU R227, [R1+0xf00] ;  /* 0x000f000001e37983 */ /* 0x008ee80000300800 */
[----:B0-----:R-:W3:Y:S04]  /*448e0*/  LDL.LU R229, [R1+0xeec] ;  /* 0x000eec0001e57983 */ /* 0x001ee80000300800 */
[----:B-1----:R-:W3:Y:S04]  /*448f0*/  LDL.LU R231, [R1+0xef8] ;  /* 0x000ef80001e77983 */ /* 0x002ee80000300800 */
[----:B------:R-:W3:Y:S01]  /*44900*/  LDL.LU R175, [R1+0xea4] ;  /* 0x000ea40001af7983 */ /* 0x000ee20000300800 */
[----:B------:R-:W-:-:S02]  /*44910*/  R2UR UR45, R14 ;  /* 0x000000000e2d72ca */ /* 0x000fc400000e0000 */
[----:B------:R-:W-:Y:S01]  /*44920*/  R2UR UR44, R15 ;  /* 0x000000000f2c72ca */ /* 0x000fe200000e0000 */
[----:B------:R-:W-:Y:S01]  /*44930*/  UIADD3.64 UR50, UR6, 0x2, URZ ;  /* 0x0000000206327897 */ /* 0x000fe2000fffe03f */
        /* <DEDUP_REMOVED lines=11> */
[----:B------:R-:W-:Y:S01]  /*449f0*/  R2UR UR10, R5 ;  /* 0x00000000050a72ca */ /* 0x000fe200000e0000 */
[----:B------:R-:W-:-:S05]  /*44a00*/  UIADD3.64 UR52, UR4, 0x3980, URZ ;  /* 0x0000398004347897 */ /* 0x000fca000fffe03f */
[----:B------:R-:W-:Y:S01]  /*44a10*/  HGMMA.64x32x16.F32 R24, gdesc[UR48].tnspA, R24 ;  /* 0x20600000301879f0 */ /* 0x000fe20008700818 */
[----:B------:R-:W-:Y:S01]  /*44a20*/  IADD3 R195, P6, R195, R4, RZ ;  /* 0x00000004c3c37210 */ /* 0x000fe20007fde0ff */
[----:B------:R-:W-:-:S04]  /*44a30*/  IMAD.X R170, R170, 0x1, R6, P4 ;  /* 0x00000001aaaa7824 */ /* 0x000fc800020e0606 */
[----:B------:R0:W-:Y:S01]  /*44a40*/  STL [R1+0xf5c], R195 ;  /* 0x000f5cc301007387 */ /* 0x0001e20000100800 */
[----:B--2---:R-:W-:-:S03]  /*44a50*/  IADD3 R194, P4, R194, R4, RZ ;  /* 0x00000004c2c27210 */ /* 0x004fc60007f9e0ff */
[----:B------:R1:W-:Y:S01]  /*44a60*/  STL [R1+0xf68], R170 ;  /* 0x000f68aa01007387 */ /* 0x0003e20000100800 */
[----:B----4-:R-:W-:-:S03]  /*44a70*/  IMAD.X R162, R162, 0x1, R6, P0 ;  /* 0x00000001a2a27824 */ /* 0x010fc600000e0606 */
        /* <DEDUP_REMOVED lines=50> */
[----:B------:R3:W-:Y:S01]  /*44da0*/  STL [R1+0xf00], R227 ;  /* 0x000f00e301007387 */ /* 0x0007e20000100800 */
[----:B------:R-:W-:-:S03]  /*44db0*/  IMAD.X R231, R231, 0x1, R6, P4 ;  /* 0x00000001e7e77824 */ /* 0x000fc600020e0606 */
[----:B0-----:R-:W3:Y:S01]  /*44dc0*/  LDL.LU R195, [R1+0xef0] ;  /* 0x000ef00001c37983 */ /* 0x001ee20000300800 */
[----:B------:R-:W-:-:S03]  /*44dd0*/  IADD3 R175, P4, R175, R4, RZ ;  /* 0x00000004afaf7210 */ /* 0x000fc60007f9e0ff */
        /* <DEDUP_REMOVED lines=29> */
[----:B------:R-:W3:Y:S04]  /*44fb0*/  LDL.LU R227, [R1+0xe34] ;  /* 0x000e340001e37983 */ /* 0x000ee80000300800 */
[----:B0-----:R-:W3:Y:S04]  /*44fc0*/  LDL.LU R229, [R1+0xe80] ;  /* 0x000e800001e57983 */ /* 0x001ee80000300800 */
[----:B-1----:R-:W3:Y:S04]  /*44fd0*/  LDL.LU R231, [R1+0xe6c] ;  /* 0x000e6c0001e77983 */ /* 0x002ee80000300800 */
[----:B------:R-:W3:Y:S01]  /*44fe0*/  LDL.LU R175, [R1+0xe78] ;  /* 0x000e780001af7983 */ /* 0x000ee20000300800 */
[----:B------:R-:W-:Y:S01]  /*44ff0*/  UMOV UR54, UR10 ;  /* 0x0000000a00367c82 */ /* 0x000fe20008000000 */
[----:B------:R-:W-:-:S02]  /*45000*/  UMOV UR55, UR11 ;  /* 0x0000000b00377c82 */ /* 0x000fc40008000000 */
        /* <DEDUP_REMOVED lines=12> */
[----:B------:R-:W-:-:S05]  /*450d0*/  IMAD.X R195, R195, 0x1, R6, P0 ;  /* 0x00000001c3c37824 */ /* 0x000fca00000e0606 */
[----:B------:R-:W-:Y:S01]  /*450e0*/  HGMMA.64x32x16.F32 R24, gdesc[UR48].tnspA, R24 ;  /* 0x20600000301879f0 */ /* 0x000fe20008700818 */
[-C--:B------:R-:W-:Y:S01]  /*450f0*/  IADD3 R170, P0, R170, R4.reuse, RZ ;  /* 0x00000004aaaa7210 */ /* 0x080fe20007f1e0ff */
[----:B--2---:R-:W-:Y:S01]  /*45100*/  IMAD.X R194, R194, 0x1, R6, P6 ;  /* 0x00000001c2c27824 */ /* 0x004fe200030e0606 */
[----:B------:R-:W-:Y:S01]  /*45110*/  STL [R1+0xef0], R195 ;  /* 0x000ef0c301007387 */ /* 0x000fe20000100800 */
[----:B----4-:R-:W-:-:S03]  /*45120*/  IADD3 R162, P6, R162, R4, RZ ;  /* 0x00000004a2a27210 */ /* 0x010fc60007fde0ff */
[----:B------:R-:W-:Y:S01]  /*45130*/  STL [R1+0xedc], R170 ;  /* 0x000edcaa01007387 */ /* 0x000fe20000100800 */
[----:B------:R-:W-:-:S03]  /*45140*/  IMAD.X R154, R154, 0x1, R6, P1 ;  /* 0x000000019a9a7824 */ /* 0x000fc600008e0606 */
[----:B------:R-:W-:Y:S01]  /*45150*/  STL [R1+0xee8], R194 ;  /* 0x000ee8c201007387 */ /* 0x000fe20000100800 */
[----:B------:R-:W-:-:S03]  /*45160*/  IADD3 R185, P1, R185, R4, RZ ;  /* 0x00000004b9b97210 */ /* 0x000fc60007f3e0ff */
        /* <DEDUP_REMOVED lines=41> */
[----:B---3--:R-:W-:-:S03]  /*45400*/  IMAD.X R225, R225, 0x1, R6, P4 ;  /* 0x00000001e1e17824 */ /* 0x008fc600020e0606 */
[----:B------:R-:W-:Y:S01]  /*45410*/  STL [R1+0xe90], R20 ;  /* 0x000e901401007387 */ /* 0x000fe20000100800 */
[----:B------:R-:W-:-:S03]  /*45420*/  IADD3 R227, P4, R227, R4, RZ ;  /* 0x00000004e3e37210 */ /* 0x000fc60007f9e0ff */
[----:B------:R-:W-:Y:S01]  /*45430*/  STL [R1+0xe7c], R19 ;  /* 0x000e7c1301007387 */ /* 0x000fe20000100800 */
[----:B------:R-:W-:-:S03]  /*45440*/  IMAD.X R229, R229, 0x1, R6, P0 ;  /* 0x00000001e5e57824 */ /* 0x000fc600000e0606 */
[----:B------:R-:W-:Y:S01]  /*45450*/  STL [R1+0xe88], R225 ;  /* 0x000e88e101007387 */ /* 0x000fe20000100800 */
[----:B------:R-:W-:-:S03]  /*45460*/  IADD3 R231, P0, R231, R4, RZ ;  /* 0x00000004e7e77210 */ /* 0x000fc60007f1e0ff */
[----:B------:R-:W-:Y:S01]  /*45470*/  STL [R1+0xe34], R227 ;  /* 0x000e34e301007387 */ /* 0x000fe20000100800 */
[--C-:B------:R-:W-:Y:S02]  /*45480*/  IMAD.X R249, R249, 0x1, R6.reuse, P1 ;  /* 0x00000001f9f97824 */ /* 0x100fe400008e0606 */
[--C-:B------:R-:W-:Y:S01]  /*45490*/  IMAD.X R175, R175, 0x1, R6.reuse, P6 ;  /* 0x00000001afaf7824 */ /* 0x100fe200030e0606 */
[-C--:B------:R-:W-:Y:S01]  /*454a0*/  IADD3 R251, P6, R251, R4.reuse, RZ ;  /* 0x00000004fbfb7210 */ /* 0x080fe20007fde0ff */
[----:B------:R-:W-:Y:S01]  /*454b0*/  STL [R1+0xe80], R229 ;  /* 0x000e80e501007387 */ /* 0x000fe20000100800 */
[-C--:B------:R-:W-:Y:S01]  /*454c0*/  IADD3 R247, P1, R247, R4.reuse, RZ ;  /* 0x00000004f7f77210 */ /* 0x080fe20007f3e0ff */
[--C-:B------:R-:W-:Y:S01]  /*454d0*/  IMAD.X R245, R245, 0x1, R6.reuse, P0 ;  /* 0x00000001f5f57824 */ /* 0x100fe200000e0606 */
[-C--:B------:R-:W-:Y:S01]  /*454e0*/  IADD3 R244, P0, R244, R4.reuse, RZ ;  /* 0x00000004f4f47210 */ /* 0x080fe20007f1e0ff */
[----:B------:R-:W-:Y:S01]  /*454f0*/  STL [R1+0xe6c], R231 ;  /* 0x000e6ce701007387 */ /* 0x000fe20000100800 */
[----:B------:R-:W-:Y:S01]  /*45500*/  IMAD.X R243, R243, 0x1, R6, P2 ;  /* 0x00000001f3f37824 */ /* 0x000fe200010e0606 */
[----:B------:R-:W-:-:S02]  /*45510*/  IADD3 R242, P2, R242, R4, RZ ;  /* 0x00000004f2f27210 */ /* 0x000fc40007f5e0ff */
        /* <DEDUP_REMOVED lines=11> */
[----:B------:R-:W-:Y:S01]  /*455d0*/  UIADD3.64 UR52, UR4, 0x3b80, URZ ;  /* 0x00003b8004347897 */ /* 0x000fe2000fffe03f */
[----:B------:R-:W-:Y:S02]  /*455e0*/  IADD3 R236, P5, R236, R4, RZ ;  /* 0x00000004ecec7210 */ /* 0x000fe40007fbe0ff */
        /* <DEDUP_REMOVED lines=11> */
[----:B------:R-:W-:-:S03]  /*456a0*/  IMAD.X R228, R228, 0x1, R6, P3 ;  /* 0x00000001e4e47824 */ /* 0x000fc600018e0606 */
[----:B------:R-:W-:Y:S01]  /*456b0*/  STL [R1+0xe40], R237 ;  /* 0x000e40ed01007387 */ /* 0x000fe20000100800 */
[----:B------:R-:W-:Y:S01]  /*456c0*/  UMOV UR54, UR26 ;  /* 0x0000001a00367c82 */ /* 0x000fe20008000000 */
[----:B------:R-:W-:Y:S02]  /*456d0*/  UMOV UR55, UR27 ;  /* 0x0000001b00377c82 */ /* 0x000fe40008000000 */
[----:B------:R-:W-:Y:S01]  /*456e0*/  STL [R1+0xe3c], R236 ;  /* 0x000e3cec01007387 */ /* 0x000fe20000100800 */
[-C--:B------:R-:W-:Y:S01]  /*456f0*/  IADD3 R226, P0, R226, R4.reuse, RZ ;  /* 0x00000004e2e27210 */ /* 0x080fe20007f1e0ff */
[----:B------:R-:W-:Y:S01]  /*45700*/  IMAD.X R224, R224, 0x1, R6, P5 ;  /* 0x00000001e0e07824 */ /* 0x000fe200028e0606 */
[----:B------:R-:W-:Y:S01]  /*45710*/  HGMMA.64x32x16.F32 R24, gdesc[UR52].tnspA, R24 ;  /* 0x20600000341879f0 */ /* 0x000fe20008700818 */
[----:B------:R0:W-:Y:S01]  /*45720*/  STL [R1+0xe30], R235 ;  /* 0x000e30eb01007387 */ /* 0x0001e20000100800 */
[----:B------:R-:W-:-:S03]  /*45730*/  IADD3 R223, P5, R223, R4, RZ ;  /* 0x00000004dfdf7210 */ /* 0x000fc60007fbe0ff */
[----:B------:R1:W-:Y:S01]  /*45740*/  STL [R1+0xe2c], R234 ;  /* 0x000e2cea01007387 */ /* 0x0003e20000100800 */
[----:B------:R-:W-:-:S03]  /*45750*/  IADD3 R222, P3, R222, R4, RZ ;  /* 0x00000004dede7210 */ /* 0x000fc60007f7e0ff */
[----:B------:R-:W-:Y:S01]  /*45760*/  STL [R1+0xe20], R233 ;  /* 0x000e20e901007387 */ /* 0x000fe20000100800 */
[----:B------:R-:W-:-:S03]  /*45770*/  IMAD.X R221, R221, 0x1, R6, P2 ;  /* 0x00000001dddd7824 */ /* 0x000fc600010e0606 */
[----:B------:R2:W-:Y:S01]  /*45780*/  STL [R1+0xe1c], R232 ;  /* 0x000e1ce801007387 */ /* 0x0005e20000100800 */
[----:B------:R-:W-:-:S03]  /*45790*/  IMAD.X R220, R220, 0x1, R6, P1 ;  /* 0x00000001dcdc7824 */ /* 0x000fc600008e0606 */
[----:B------:R3:W-:Y:S01]  /*457a0*/  STL [R1+0xe10], R230 ;  /* 0x000e10e601007387 */ /* 0x0007e20000100800 */
[----:B------:R-:W-:-:S03]  /*457b0*/  IMAD.X R219, R219, 0x1, R6, P4 ;  /* 0x00000001dbdb7824 */ /* 0x000fc600020e0606 */
[----:B------:R4:W-:Y:S01]  /*457c0*/  STL [R1+0xe48], R228 ;  /* 0x000e48e401007387 */ /* 0x0009e20000100800 */
[----:B------:R-:W-:-:S03]  /*457d0*/  IMAD.X R218, R218, 0x1, R6, P6 ;  /* 0x00000001dada7824 */ /* 0x000fc600030e0606 */
[----:B------:R4:W-:Y:S01]  /*457e0*/  STL [R1+0xe00], R226 ;  /* 0x000e00e201007387 */ /* 0x0009e20000100800 */
[----:B------:R-:W-:-:S03]  /*457f0*/  IMAD.X R217, R217, 0x1, R6, P0 ;  /* 0x00000001d9d97824 */ /* 0x000fc600000e0606 */
[----:B------:R4:W-:Y:S04]  /*45800*/  STL [R1+0xe38], R224 ;  /* 0x000e38e001007387 */ /* 0x0009e80000100800 */
[----:B------:R-:W-:Y:S01]  /*45810*/  STL [R1+0xd24], R223 ;  /* 0x000d24df01007387 */ /* 0x000fe20000100800 */
[----:B------:R-:W-:-:S03]  /*45820*/  IMAD.X R216, R216, 0x1, R6, P5 ;  /* 0x00000001d8d87824 */ /* 0x000fc600028e0606 */
[----:B------:R4:W-:Y:S04]  /*45830*/  STL [R1+0xbb4], R222 ;  /* 0x000bb4de01007387 */ /* 0x0009e80000100800 */
[----:B------:R-:W-:Y:S01]  /*45840*/  STL [R1+0xd7c], R221 ;  /* 0x000d7cdd01007387 */ /* 0x000fe20000100800 */
[----:B------:R-:W-:-:S03]  /*45850*/  IMAD.X R215, R215, 0x1, R6, P3 ;  /* 0x00000001d7d77824 */ /* 0x000fc600018e0606 */
[----:B------:R-:W-:Y:S04]  /*45860*/  STL [R1+0xc30], R220 ;  /* 0x000c30dc01007387 */ /* 0x000fe80000100800 */
[----:B------:R4:W-:Y:S04]  /*45870*/  STL [R1+0xe28], R219 ;  /* 0x000e28db01007387 */ /* 0x0009e80000100800 */
[----:B------:R4:W-:Y:S04]  /*45880*/  STL [R1+0xe18], R218 ;  /* 0x000e18da01007387 */ /* 0x0009e80000100800 */
[----:B0-----:R-:W4:Y:S04]  /*45890*/  LDL.LU R235, [R1+0x2f9c] ;  /* 0x002f9c0001eb7983 */ /* 0x001f280000300800 */
[----:B------:R-:W-:Y:S04]  /*458a0*/  STL [R1+0xde8], R217 ;  /* 0x000de8d901007387 */ /* 0x000fe80000100800 */
[----:B------:R-:W4:Y:S04]  /*458b0*/  LDL.LU R237, [R1+0x2c18] ;  /* 0x002c180001ed7983 */ /* 0x000f280000300800 */
[----:B------:R0:W-:Y:S04]  /*458c0*/  STL [R1+0xcb4], R216 ;  /* 0x000cb4d801007387 */ /* 0x0001e80000100800 */
[----:B------:R-:W4:Y:S04]  /*458d0*/  LDL.LU R239, [R1+0x2c10] ;  /* 0x002c100001ef7983 */ /* 0x000f280000300800 */
[----:B------:R0:W-:Y:S04]  /*458e0*/  STL [R1+0xb9c], R215 ;  /* 0x000b9cd701007387 */ /* 0x0001e80000100800 */
[----:B------:R-:W4:Y:S04]  /*458f0*/  LDL.LU R236, [R1+0x2c08] ;  /* 0x002c080001ec7983 */ /* 0x000f280000300800 */
[----:B-1----:R-:W4:Y:S04]  /*45900*/  LDL.LU R234, [R1+0x2c00] ;  /* 0x002c000001ea7983 */ /* 0x002f280000300800 */
[----:B--2---:R-:W2:Y:S04]  /*45910*/  LDL.LU R232, [R1+0x2bf8] ;  /* 0x002bf80001e87983 */ /* 0x004ea80000300800 */
[----:B---3--:R-:W3:Y:S04]  /*45920*/  LDL.LU R230, [R1+0x2f94] ;  /* 0x002f940001e67983 */ /* 0x008ee80000300800 */
[----:B------:R-:W2:Y:S04]  /*45930*/  LDL.LU R241, [R1+0x2bf0] ;  /* 0x002bf00001f17983 */ /* 0x000ea80000300800 */
[----:B------:R-:W2:Y:S04]  /*45940*/  LDL.LU R242, [R1+0x2be8] ;  /* 0x002be80001f27983 */ /* 0x000ea80000300800 */
[----:B------:R-:W2:Y:S04]  /*45950*/  LDL.LU R243, [R1+0x2c14] ;  /* 0x002c140001f37983 */ /* 0x000ea80000300800 */
[----:B------:R-:W2:Y:S04]  /*45960*/  LDL.LU R245, [R1+0x2be0] ;  /* 0x002be00001f57983 */ /* 0x000ea80000300800 */
[----:B----4-:R-:W4:Y:S04]  /*45970*/  LDL.LU R228, [R1+0x2c0c] ;  /* 0x002c0c0001e47983 */ /* 0x010f280000300800 */
[----:B------:R-:W4:Y:S04]  /*45980*/  LDL.LU R226, [R1+0x2bd8] ;  /* 0x002bd80001e27983 */ /* 0x000f280000300800 */
[----:B------:R-:W4:Y:S04]  /*45990*/  LDL.LU R224, [R1+0x2c04] ;  /* 0x002c040001e07983 */ /* 0x000f280000300800 */
[----:B------:R-:W4:Y:S04]  /*459a0*/  LDL.LU R222, [R1+0x2bd0] ;  /* 0x002bd00001de7983 */ /* 0x000f280000300800 */
[----:B------:R-:W4:Y:S01]  /*459b0*/  LDL.LU R223, [R1+0x2bfc] ;  /* 0x002bfc0001df7983 */ /* 0x000f220000300800 */
[----:B------:R-:W-:Y:S01]  /*459c0*/  UIADD3.64 UR48, UR4, 0x3c00, URZ ;  /* 0x00003c0004307897 */ /* 0x000fe2000fffe03f */
[----:B------:R-:W-:Y:S01]  /*459d0*/  UMOV UR50, UR30 ;  /* 0x0000001e00327c82 */ /* 0x000fe20008000000 */
[----:B------:R-:W-:Y:S01]  /*459e0*/  UMOV UR51, UR31 ;  /* 0x0000001f00337c82 */ /* 0x000fe20008000000 */
[----:B------:R-:W-:Y:S01]  /*459f0*/  UIADD3.64 UR52, UR4, 0x3c80, URZ ;  /* 0x00003c8004347897 */ /* 0x000fe2000fffe03f */
[----:B------:R-:W-:Y:S01]  /*45a00*/  R2UR UR8, R7 ;  /* 0x00000000070872ca */ /* 0x000fe200000e0000 */
[----:B------:R-:W-:Y:S01]  /*45a10*/  UMOV UR54, UR34 ;  /* 0x0000002200367c82 */ /* 0x000fe20008000000 */
[----:B------:R-:W-:Y:S01]  /*45a20*/  UMOV UR55, UR35 ;  /* 0x0000002300377c82 */ /* 0x000fe20008000000 */
[----:B------:R-:W1:Y:S02]  /*45a30*/  LDC R7, c[0x0][0x238] ;  /* 0x00008e00ff077b82 */ /* 0x000e640000000800 */
[----:B------:R-:W-:Y:S01]  /*45a40*/  HGMMA.64x32x16.F32 R24, gdesc[UR48].tnspA, R24 ;  /* 0x20600000301879f0 */ /* 0x000fe20008700818 */
[----:B------:R-:W-:Y:S01]  /*45a50*/  UIADD3.64 UR48, UR4, 0x3d00, URZ ;  /* 0x00003d0004307897 */ /* 0x000fe2000fffe03f */
[----:B------:R-:W4:Y:S01]  /*45a60*/  LDL.LU R247, [R1+0x2bc8] ;  /* 0x002bc80001f77983 */ /* 0x000f220000300800 */
[----:B------:R-:W-:Y:S01]  /*45a70*/  UMOV UR50, UR38 ;  /* 0x0000002600327c82 */ /* 0x000fe20008000000 */
[----:B------:R-:W-:-:S02]  /*45a80*/  UMOV UR51, UR39 ;  /* 0x0000002700337c82 */ /* 0x000fc40008000000 */
[----:B------:R-:W4:Y:S04]  /*45a90*/  LDL.LU R249, [R1+0x2bf4] ;  /* 0x002bf40001f97983 */ /* 0x000f280000300800 */
[----:B------:R-:W4:Y:S04]  /*45aa0*/  LDL.LU R219, [R1+0x2bc0] ;  /* 0x002bc00001db7983 */ /* 0x000f280000300800 */
[----:B------:R-:W4:Y:S04]  /*45ab0*/  LDL.LU R220, [R1+0x2bec] ;  /* 0x002bec0001dc7983 */ /* 0x000f280000300800 */
[----:B------:R-:W4:Y:S04]  /*45ac0*/  LDL.LU R218, [R1+0x2bb8] ;  /* 0x002bb80001da7983 */ /* 0x000f280000300800 */
[----:B0-----:R-:W4:Y:S01]  /*45ad0*/  LDL.LU R216, [R1+0x2be4] ;  /* 0x002be40001d87983 */ /* 0x001f220000300800 */
[----:B-1----:R-:W-:-:S03]  /*45ae0*/  IMAD.SHL.U32 R7, R7, 0x100, RZ ;  /* 0x0000010007077824 */ /* 0x002fc600078e00ff */
[----:B------:R-:W4:Y:S01]  /*45af0*/  LDL.LU R215, [R1+0x2bb0] ;  /* 0x002bb00001d77983 */ /* 0x000f220000300800 */
[----:B------:R-:W-:Y:S01]  /*45b00*/  HGMMA.64x32x16.F32 R24, gdesc[UR52].tnspA, R24 ;  /* 0x20600000341879f0 */ /* 0x000fe20008700818 */
[----:B------:R-:W-:Y:S01]  /*45b10*/  UIADD3.64 UR52, UR4, 0x3d80, URZ ;  /* 0x00003d8004347897 */ /* 0x000fe2000fffe03f */
[----:B------:R-:W-:Y:S01]  /*45b20*/  IMAD.SHL.U32 R5, R7, 0x2, RZ ;  /* 0x0000000207057824 */ /* 0x000fe200078e00ff */
[----:B------:R-:W4:Y:S01]  /*45b30*/  LDL.LU R217, [R1+0x2bdc] ;  /* 0x002bdc0001d97983 */ /* 0x000f220000300800 */
[----:B------:R-:W-:Y:S01]  /*45b40*/  HGMMA.64x32x16.F32 R24, gdesc[UR48].tnspA, R24 ;  /* 0x20600000301879f0 */ /* 0x000fe20008700818 */
[----:B------:R-:W-:Y:S01]  /*45b50*/  UMOV UR54, UR42 ;  /* 0x0000002a00367c82 */ /* 0x000fe20008000000 */
[----:B------:R-:W-:Y:S01]  /*45b60*/  UMOV UR55, UR43 ;  /* 0x0000002b00377c82 */ /* 0x000fe20008000000 */
[----:B------:R-:W-:Y:S01]  /*45b70*/  UIADD3.64 UR48, UR4, 0x3e00, URZ ;  /* 0x00003e0004307897 */ /* 0x000fe2000fffe03f */
[-C--:B------:R-:W-:Y:S01]  /*45b80*/  IADD3 R186, P2, R186, R5.reuse, RZ ;  /* 0x00000005baba7210 */ /* 0x080fe20007f5e0ff */
[----:B------:R-:W4:Y:S01]  /*45b90*/  LDL.LU R221, [R1+0x2ba8] ;  /* 0x002ba80001dd7983 */ /* 0x000f220000300800 */
[----:B------:R-:W-:Y:S01]  /*45ba0*/  HGMMA.64x32x16.F32 R24, gdesc[UR52].tnspA, R24 ;  /* 0x20600000341879f0 */ /* 0x000fe20008700818 */
[----:B------:R-:W-:Y:S01]  /*45bb0*/  UMOV UR50, UR46 ;  /* 0x0000002e00327c82 */ /* 0x000fe20008000000 */
[----:B------:R-:W-:Y:S01]  /*45bc0*/  UMOV UR51, UR47 ;  /* 0x0000002f00337c82 */ /* 0x000fe20008000000 */
[----:B------:R-:W-:-:S02]  /*45bd0*/  IADD3 R188, P0, R188, R5, RZ ;  /* 0x00000005bcbc7210 */ /* 0x000fc40007f1e0ff */
[----:B------:R-:W-:Y:S01]  /*45be0*/  IADD3 R190, P1, R190, R5, RZ ;  /* 0x00000005bebe7210 */ /* 0x000fe20007f3e0ff */
[----:B------:R-:W-:Y:S01]  /*45bf0*/  HGMMA.64x32x16.F32 R24, gdesc[UR48].tnspA, R24 ;  /* 0x20600000301879f0 */ /* 0x000fe20008700818 */
[----:B------:R-:W-:Y:S02]  /*45c00*/  R2UR UR51, R8 ;  /* 0x00000000083372ca */ /* 0x000fe400000e0000 */
[----:B------:R-:W-:-:S04]  /*45c10*/  SHF.R.S32.HI R8, RZ, 0x1f, R7 ;  /* 0x0000001fff087819 */ /* 0x000fc80000011407 */
[----:B------:R-:W-:-:S05]  /*45c20*/  SHF.L.U64.HI R4, R7, 0x1, R8 ;  /* 0x0000000107047819 */ /* 0x000fca0000010208 */
[--C-:B------:R-:W-:Y:S01]  /*45c30*/  IMAD.X R187, R187, 0x1, R4.reuse, P2 ;  /* 0x00000001bbbb7824 */ /* 0x100fe200010e0604 */
[-C--:B------:R-:W-:Y:S01]  /*45c40*/  IADD3 R192, P2, R192, R5.reuse, RZ ;  /* 0x00000005c0c07210 */ /* 0x080fe20007f5e0ff */
[--C-:B------:R-:W-:Y:S01]  /*45c50*/  IMAD.X R189, R189, 0x1, R4.reuse, P0 ;  /* 0x00000001bdbd7824 */ /* 0x100fe200000e0604 */
[-C--:B------:R-:W-:Y:S02]  /*45c60*/  IADD3 R235, P0, R235, R5.reuse, RZ ;  /* 0x00000005ebeb7210 */ /* 0x080fe40007f1e0ff */
[-C--:B------:R-:W-:Y:S01]  /*45c70*/  IADD3 R237, P3, R237, R5.reuse, RZ ;  /* 0x00000005eded7210 */ /* 0x080fe20007f7e0ff */
[--C-:B------:R-:W-:Y:S01]  /*45c80*/  IMAD.X R193, R193, 0x1, R4.reuse, P2 ;  /* 0x00000001c1c17824 */ /* 0x100fe200010e0604 */
[-C--:B------:R-:W-:Y:S01]  /*45c90*/  IADD3 R239, P2, R239, R5.reuse, RZ ;  /* 0x00000005efef7210 */ /* 0x080fe20007f5e0ff */
[--C-:B------:R-:W-:Y:S01]  /*45ca0*/  IMAD.X R191, R191, 0x1, R4.reuse, P1 ;  /* 0x00000001bfbf7824 */ /* 0x100fe200008e0604 */
[-C--:B------:R-:W-:Y:S01]  /*45cb0*/  IADD3 R236, P6, R236, R5.reuse, RZ ;  /* 0x00000005ecec7210 */ /* 0x080fe20007fde0ff */
[----:B------:R-:W-:Y:S01]  /*45cc0*/  STL [R1+0x2f9c], R235 ;  /* 0x002f9ceb01007387 */ /* 0x000fe20000100800 */
[-C--:B------:R-:W-:Y:S01]  /*45cd0*/  IADD3 R234, P5, R234, R5.reuse, RZ ;  /* 0x00000005eaea7210 */ /* 0x080fe20007fbe0ff */
[--C-:B---3--:R-:W-:Y:S01]  /*45ce0*/  IMAD.X R230, R230, 0x1, R4.reuse, P0 ;  /* 0x00000001e6e67824 */ /* 0x108fe200000e0604 */
[-C--:B--2---:R-:W-:Y:S01]  /*45cf0*/  IADD3 R232, P1, R232, R5.reuse, RZ ;  /* 0x00000005e8e87210 */ /* 0x084fe20007f3e0ff */
[----:B------:R-:W-:Y:S01]  /*45d00*/  STL [R1+0x2c18], R237 ;  /* 0x002c18ed01007387 */ /* 0x000fe20000100800 */
[-C--:B------:R-:W-:Y:S01]  /*45d10*/  IADD3 R241, P0, R241, R5.reuse, RZ ;  /* 0x00000005f1f17210 */ /* 0x080fe20007f1e0ff */
[----:B------:R-:W-:Y:S01]  /*45d20*/  IMAD.X R243, R243, 0x1, R4, P3 ;  /* 0x00000001f3f37824 */ /* 0x000fe200018e0604 */
[-C--:B------:R-:W-:Y:S01]  /*45d30*/  IADD3 R242, P4, R242, R5.reuse, RZ ;  /* 0x00000005f2f27210 */ /* 0x080fe20007f9e0ff */
[----:B------:R-:W-:Y:S01]  /*45d40*/  STL [R1+0x2c10], R239 ;  /* 0x002c10ef01007387 */ /* 0x000fe20000100800 */
[----:B------:R-:W-:-:S03]  /*45d50*/  IADD3 R245, P3, R245, R5, RZ ;  /* 0x00000005f5f57210 */ /* 0x000fc60007f7e0ff */
[----:B------:R-:W-:Y:S01]  /*45d60*/  STL [R1+0x2c08], R236 ;  /* 0x002c08ec01007387 */ /* 0x000fe20000100800 */
[----:B----4-:R-:W-:-:S03]  /*45d70*/  IMAD.X R228, R228, 0x1, R4, P2 ;  /* 0x00000001e4e47824 */ /* 0x010fc600010e0604 */
[----:B------:R-:W-:Y:S01]  /*45d80*/  STL [R1+0x2c00], R234 ;  /* 0x002c00ea01007387 */ /* 0x000fe20000100800 */
[----:B------:R-:W-:-:S03]  /*45d90*/  IADD3 R226, P2, R226, R5, RZ ;  /* 0x00000005e2e27210 */ /* 0x000fc60007f5e0ff */
[----:B------:R-:W-:Y:S01]  /*45da0*/  STL [R1+0x2bf8], R232 ;  /* 0x002bf8e801007387 */ /* 0x000fe20000100800 */
[----:B------:R-:W-:-:S03]  /*45db0*/  IMAD.X R224, R224, 0x1, R4, P6 ;  /* 0x00000001e0e07824 */ /* 0x000fc600030e0604 */
[----:B------:R-:W-:Y:S04]  /*45dc0*/  STL [R1+0x2f94], R230 ;  /* 0x002f94e601007387 */ /* 0x000fe80000100800 */
[----:B------:R-:W-:Y:S01]  /*45dd0*/  STL [R1+0x2bf0], R241 ;  /* 0x002bf0f101007387 */ /* 0x000fe20000100800 */
[----:B------:R-:W-:-:S03]  /*45de0*/  IMAD.X R223, R223, 0x1, R4, P5 ;  /* 0x00000001dfdf7824 */ /* 0x000fc600028e0604 */
[----:B------:R-:W-:Y:S04]  /*45df0*/  STL [R1+0x2be8], R242 ;  /* 0x002be8f201007387 */ /* 0x000fe80000100800 */
[----:B------:R-:W-:Y:S04]  /*45e00*/  STL [R1+0x2c14], R243 ;  /* 0x002c14f301007387 */ /* 0x000fe80000100800 */
[----:B------:R-:W-:Y:S04]  /*45e10*/  STL [R1+0x2be0], R245 ;  /* 0x002be0f501007387 */ /* 0x000fe80000100800 */
[----:B------:R-:W-:Y:S04]  /*45e20*/  STL [R1+0x2c0c], R228 ;  /* 0x002c0ce401007387 */ /* 0x000fe80000100800 */
[----:B------:R-:W-:Y:S04]  /*45e30*/  STL [R1+0x2bd8], R226 ;  /* 0x002bd8e201007387 */ /* 0x000fe80000100800 */
[----:B------:R0:W-:Y:S04]  /*45e40*/  STL [R1+0x2bfc], R223 ;  /* 0x002bfcdf01007387 */ /* 0x0001e80000100800 */
[----:B------:R-:W-:Y:S04]  /*45e50*/  STL [R1+0x2c04], R224 ;  /* 0x002c04e001007387 */ /* 0x000fe80000100800 */
[----:B0-----:R-:W2:Y:S01]  /*45e60*/  LDL.LU R223, [R1+0x2bd4] ;  /* 0x002bd40001df7983 */ /* 0x001ea20000300800 */
[-C--:B------:R-:W-:Y:S01]  /*45e70*/  IADD3 R222, P6, R222, R5.reuse, RZ ;  /* 0x00000005dede7210 */ /* 0x080fe20007fde0ff */
[----:B------:R-:W-:Y:S01]  /*45e80*/  IMAD.X R249, R249, 0x1, R4, P1 ;  /* 0x00000001f9f97824 */ /* 0x000fe200008e0604 */
[----:B------:R-:W-:-:S02]  /*45e90*/  IADD3 R219, P1, R219, R5, RZ ;  /* 0x00000005dbdb7210 */ /* 0x000fc40007f3e0ff */
[-C--:B------:R-:W-:Y:S01]  /*45ea0*/  IADD3 R247, P5, R247, R5.reuse, RZ ;  /* 0x00000005f7f77210 */ /* 0x080fe20007fbe0ff */
[----:B------:R-:W-:Y:S01]  /*45eb0*/  STL [R1+0x2bd0], R222 ;  /* 0x002bd0de01007387 */ /* 0x000fe20000100800 */
[--C-:B------:R-:W-:Y:S01]  /*45ec0*/  IMAD.X R220, R220, 0x1, R4.reuse, P0 ;  /* 0x00000001dcdc7824 */ /* 0x100fe200000e0604 */
[-C--:B------:R-:W-:Y:S01]  /*45ed0*/  IADD3 R218, P0, R218, R5.reuse, RZ ;  /* 0x00000005dada7210 */ /* 0x080fe20007f1e0ff */
[----:B------:R-:W-:Y:S01]  /*45ee0*/  IMAD.X R216, R216, 0x1, R4, P4 ;  /* 0x00000001d8d87824 */ /* 0x000fe200020e0604 */
[----:B------:R0:W-:Y:S01]  /*45ef0*/  STL [R1+0x2bc0], R219 ;  /* 0x002bc0db01007387 */ /* 0x0001e20000100800 */
[----:B------:R-:W-:-:S03]  /*45f00*/  IADD3 R215, P4, R215, R5, RZ ;  /* 0x00000005d7d77210 */ /* 0x000fc60007f9e0ff */
[----:B------:R-:W-:Y:S04]  /*45f10*/  STL [R1+0x2bc8], R247 ;  /* 0x002bc8f701007387 */ /* 0x000fe80000100800 */
[----:B0-----:R-:W3:Y:S04]  /*45f20*/  LDL.LU R219, [R1+0x2ba0] ;  /* 0x002ba00001db7983 */ /* 0x001ee80000300800 */
[----:B------:R-:W-:Y:S04]  /*45f30*/  STL [R1+0x2bf4], R249 ;  /* 0x002bf4f901007387 */ /* 0x000fe80000100800 */
[----:B------:R-:W-:Y:S04]  /*45f40*/  STL [R1+0x2bec], R220 ;  /* 0x002becdc01007387 */ /* 0x000fe80000100800 */
[----:B------:R-:W-:Y:S04]  /*45f50*/  STL [R1+0x2bb8], R218 ;  /* 0x002bb8da01007387 */ /* 0x000fe80000100800 */
[----:B------:R-:W-:Y:S01]  /*45f60*/  STL [R1+0x2be4], R216 ;  /* 0x002be4d801007387 */ /* 0x000fe20000100800 */
[----:B------:R-:W-:-:S03]  /*45f70*/  IMAD.X R217, R217, 0x1, R4, P3 ;  /* 0x00000001d9d97824 */ /* 0x000fc600018e0604 */
[----:B------:R-:W4:Y:S04]  /*45f80*/  LDL.LU R240, [R1+0x2bcc] ;  /* 0x002bcc0001f07983 */ /* 0x000f280000300800 */
[----:B------:R-:W-:Y:S04]  /*45f90*/  STL [R1+0x2bb0], R215 ;  /* 0x002bb0d701007387 */ /* 0x000fe80000100800 */
[----:B------:R-:W4:Y:S04]  /*45fa0*/  LDL.LU R238, [R1+0x2b98] ;  /* 0x002b980001ee7983 */ /* 0x000f280000300800 */
[----:B------:R-:W-:Y:S04]  /*45fb0*/  STL [R1+0x2bdc], R217 ;  /* 0x002bdcd901007387 */ /* 0x000fe80000100800 */
[----:B------:R-:W4:Y:S01]  /*45fc0*/  LDL.LU R251, [R1+0x2bc4] ;  /* 0x002bc40001fb7983 */ /* 0x000f220000300800 */
[----:B------:R-:W-:-:S05]  /*45fd0*/  IADD3 R221, P3, R221, R5, RZ ;  /* 0x00000005dddd7210 */ /* 0x000fca0007f7e0ff */
        /* <DEDUP_REMOVED lines=18> */
[----:B------:R-:W4:Y:S04]  /*46100*/  LDL.LU R247, [R1+0x2b7c] ;  /* 0x002b7c0001f77983 */ /* 0x000f280000300800 */
[----:B------:R-:W4:Y:S01]  /*46110*/  LDL.LU R249, [R1+0x2b48] ;  /* 0x002b480001f97983 */ /* 0x000f220000300800 */
[----:B--2---:R-:W-:-:S05]  /*46120*/  IMAD.X R223, R223, 0x1, R4, P2 ;  /* 0x00000001dfdf7824 */ /* 0x004fca00010e0604 */
[----:B------:R0:W-:Y:S04]  /*46130*/  STL [R1+0x2bd4], R223 ;  /* 0x002bd4df01007387 */ /* 0x0001e80000100800 */
[----:B0-----:R-:W2:Y:S04]  /*46140*/  LDL.LU R223, [R1+0x2b74] ;  /* 0x002b740001df7983 */ /* 0x001ea80000300800 */
[----:B------:R-:W2:Y:S01]  /*46150*/  LDL.LU R220, [R1+0x2b40] ;  /* 0x002b400001dc7983 */ /* 0x000ea20000300800 */
[----:B---3--:R-:W-:-:S03]  /*46160*/  IADD3 R219, P2, R219, R5, RZ ;  /* 0x00000005dbdb7210 */ /* 0x008fc60007f5e0ff */
[----:B------:R-:W3:Y:S04]  /*46170*/  LDL.LU R218, [R1+0x2b6c] ;  /* 0x002b6c0001da7983 */ /* 0x000ee80000300800 */
[----:B------:R-:W3:Y:S04]  /*46180*/  LDL.LU R216, [R1+0x2b38] ;  /* 0x002b380001d87983 */ /* 0x000ee80000300800 */
[----:B------:R0:W-:Y:S04]  /*46190*/  STL [R1+0x2ba0], R219 ;  /* 0x002ba0db01007387 */ /* 0x0001e80000100800 */
[----:B------:R-:W3:Y:S04]  /*461a0*/  LDL.LU R215, [R1+0x2b64] ;  /* 0x002b640001d77983 */ /* 0x000ee80000300800 */
[----:B------:R-:W3:Y:S01]  /*461b0*/  LDL.LU R217, [R1+0x2b30] ;  /* 0x002b300001d97983 */ /* 0x000ee20000300800 */
[----:B----4-:R-:W-:-:S03]  /*461c0*/  IMAD.X R240, R240, 0x1, R4, P6 ;  /* 0x00000001f0f07824 */ /* 0x010fc600030e0604 */
[----:B0-----:R-:W4:Y:S01]  /*461d0*/  LDL.LU R219, [R1+0x2b5c] ;  /* 0x002b5c0001db7983 */ /* 0x001f220000300800 */
[----:B------:R-:W-:-:S03]  /*461e0*/  IADD3 R238, P6, R238, R5, RZ ;  /* 0x00000005eeee7210 */ /* 0x000fc60007fde0ff */
[----:B------:R-:W-:Y:S01]  /*461f0*/  STL [R1+0x2bcc], R240 ;  /* 0x002bccf001007387 */ /* 0x000fe20000100800 */
[----:B------:R-:W-:-:S03]  /*46200*/  IMAD.X R251, R251, 0x1, R4, P5 ;  /* 0x00000001fbfb7824 */ /* 0x000fc600028e0604 */
[----:B------:R-:W-:Y:S04]  /*46210*/  STL [R1+0x2b98], R238 ;  /* 0x002b98ee01007387 */ /* 0x000fe80000100800 */
[----:B------:R-:W-:Y:S01]  /*46220*/  STL [R1+0x2bc4], R251 ;  /* 0x002bc4fb01007387 */ /* 0x000fe20000100800 */
[----:B------:R-:W-:Y:S01]  /*46230*/  IADD3 R233, P5, R233, R5, RZ ;  /* 0x00000005e9e97210 */ /* 0x000fe20007fbe0ff */
[----:B------:R-:W-:-:S04]  /*46240*/  IMAD.X R235, R235, 0x1, R4, P1 ;  /* 0x00000001ebeb7824 */ /* 0x000fc800008e0604 */
        /* <DEDUP_REMOVED lines=25> */
[-C--:B------:R-:W-:Y:S01]  /*463e0*/  IADD3 R224, P5, R224, R5.reuse, RZ ;  /* 0x00000005e0e07210 */ /* 0x080fe20007fbe0ff */
[--C-:B------:R-:W-:Y:S01]  /*463f0*/  IMAD.X R222, R222, 0x1, R4.reuse, P1 ;  /* 0x00000001dede7824 */ /* 0x100fe200008e0604 */
[----:B------:R-:W-:Y:S01]  /*46400*/  IADD3 R221, P1, R221, R5, RZ ;  /* 0x00000005dddd7210 */ /* 0x000fe20007f3e0ff */
[----:B------:R-:W-:Y:S04]  /*46410*/  STL [R1+0x2b8c], R226 ;  /* 0x002b8ce201007387 */ /* 0x000fe80000100800 */
[----:B------:R0:W-:Y:S01]  /*46420*/  STL [R1+0x2b50], R221 ;  /* 0x002b50dd01007387 */ /* 0x0001e20000100800 */
[----:B------:R-:W-:-:S03]  /*46430*/  IMAD.X R247, R247, 0x1, R4, P0 ;  /* 0x00000001f7f77824 */ /* 0x000fc600000e0604 */
[----:B------:R-:W-:Y:S04]  /*46440*/  STL [R1+0x2b58], R224 ;  /* 0x002b58e001007387 */ /* 0x000fe80000100800 */
[----:B0-----:R-:W4:Y:S04]  /*46450*/  LDL.LU R221, [R1+0x2b28] ;  /* 0x002b280001dd7983 */ /* 0x001f280000300800 */
[----:B------:R-:W-:Y:S01]  /*46460*/  STL [R1+0x2b84], R222 ;  /* 0x002b84de01007387 */ /* 0x000fe20000100800 */
[----:B--2---:R-:W-:-:S05]  /*46470*/  IMAD.X R223, R223, 0x1, R4, P4 ;  /* 0x00000001dfdf7824 */ /* 0x004fca00020e0604 */
[----:B------:R0:W-:Y:S04]  /*46480*/  STL [R1+0x2b74], R223 ;  /* 0x002b74df01007387 */ /* 0x0001e80000100800 */
[----:B------:R-:W-:Y:S04]  /*46490*/  STL [R1+0x2b7c], R247 ;  /* 0x002b7cf701007387 */ /* 0x000fe80000100800 */
[----:B0-----:R-:W2:Y:S01]  /*464a0*/  LDL.LU R223, [R1+0x2b54] ;  /* 0x002b540001df7983 */ /* 0x001ea20000300800 */
[-C--:B------:R-:W-:Y:S01]  /*464b0*/  IADD3 R249, P0, R249, R5.reuse, RZ ;  /* 0x00000005f9f97210 */ /* 0x080fe20007f1e0ff */
[----:B---3--:R-:W-:Y:S01]  /*464c0*/  IMAD.X R218, R218, 0x1, R4, P3 ;  /* 0x00000001dada7824 */ /* 0x008fe200018e0604 */
[----:B------:R-:W-:-:S02]  /*464d0*/  IADD3 R220, P4, R220, R5, RZ ;  /* 0x00000005dcdc7210 */ /* 0x000fc40007f9e0ff */
[-C--:B------:R-:W-:Y:S01]  /*464e0*/  IADD3 R216, P3, R216, R5.reuse, RZ ;  /* 0x00000005d8d87210 */ /* 0x080fe20007f7e0ff */
[----:B------:R-:W-:Y:S01]  /*464f0*/  STL [R1+0x2b48], R249 ;  /* 0x002b48f901007387 */ /* 0x000fe20000100800 */
[--C-:B------:R-:W-:Y:S01]  /*46500*/  IMAD.X R215, R215, 0x1, R4.reuse, P2 ;  /* 0x00000001d7d77824 */ /* 0x100fe200010e0604 */
[----:B------:R-:W-:Y:S02]  /*46510*/  IADD3 R217, P2, R217, R5, RZ ;  /* 0x00000005d9d97210 */ /* 0x000fe40007f5e0ff */
[----:B------:R-:W-:Y:S04]  /*46520*/  STL [R1+0x2b40], R220 ;  /* 0x002b40dc01007387 */ /* 0x000fe80000100800 */
[----:B------:R-:W-:Y:S01]  /*46530*/  STL [R1+0x2b6c], R218 ;  /* 0x002b6cda01007387 */ /* 0x000fe20000100800 */
[----:B----4-:R-:W-:-:S03]  /*46540*/  IMAD.X R219, R219, 0x1, R4, P6 ;  /* 0x00000001dbdb7824 */ /* 0x010fc600030e0604 */
[----:B------:R-:W-:Y:S04]  /*46550*/  STL [R1+0x2b38], R216 ;  /* 0x002b38d801007387 */ /* 0x000fe80000100800 */
[----:B------:R-:W3:Y:S04]  /*46560*/  LDL.LU R240, [R1+0x2b20] ;  /* 0x002b200001f07983 */ /* 0x000ee80000300800 */
[----:B------:R-:W-:Y:S04]  /*46570*/  STL [R1+0x2b64], R215 ;  /* 0x002b64d701007387 */ /* 0x000fe80000100800 */
[----:B------:R-:W4:Y:S04]  /*46580*/  LDL.LU R238, [R1+0x2b4c] ;  /* 0x002b4c0001ee7983 */ /* 0x000f280000300800 */
[----:B------:R-:W-:Y:S04]  /*46590*/  STL [R1+0x2b30], R217 ;  /* 0x002b30d901007387 */ /* 0x000fe80000100800 */
        /* <DEDUP_REMOVED lines=21> */
[----:B------:R-:W-:-:S05]  /*466f0*/  IADD3 R221, P6, R221, R5, RZ ;  /* 0x00000005dddd7210 */ /* 0x000fca0007fde0ff */
[----:B------:R0:W-:Y:S04]  /*46700*/  STL [R1+0x2b28], R221 ;  /* 0x002b28dd01007387 */ /* 0x0001e80000100800 */
[----:B0-----:R-:W4:Y:S04]  /*46710*/  LDL.LU R221, [R1+0x2ac8] ;  /* 0x002ac80001dd7983 */ /* 0x001f280000300800 */
[----:B------:R-:W4:Y:S04]  /*46720*/  LDL.LU R220, [R1+0x2af4] ;  /* 0x002af40001dc7983 */ /* 0x000f280000300800 */
[----:B------:R-:W4:Y:S04]  /*46730*/  LDL.LU R218, [R1+0x2ac0] ;  /* 0x002ac00001da7983 */ /* 0x000f280000300800 */
[----:B------:R-:W4:Y:S01]  /*46740*/  LDL.LU R216, [R1+0x2aec] ;  /* 0x002aec0001d87983 */ /* 0x000f220000300800 */
[----:B--2---:R-:W-:-:S05]  /*46750*/  IMAD.X R223, R223, 0x1, R4, P5 ;  /* 0x00000001dfdf7824 */ /* 0x004fca00028e0604 */
[----:B------:R0:W-:Y:S04]  /*46760*/  STL [R1+0x2b54], R223 ;  /* 0x002b54df01007387 */ /* 0x0001e80000100800 */
[----:B------:R-:W2:Y:S04]  /*46770*/  LDL.LU R215, [R1+0x2ab8] ;  /* 0x002ab80001d77983 */ /* 0x000ea80000300800 */
[----:B------:R-:W2:Y:S04]  /*46780*/  LDL.LU R217, [R1+0x2ae4] ;  /* 0x002ae40001d97983 */ /* 0x000ea80000300800 */
[----:B0-----:R-:W2:Y:S01]  /*46790*/  LDL.LU R223, [R1+0x2ab0] ;  /* 0x002ab00001df7983 */ /* 0x001ea20000300800 */
[----:B---3--:R-:W-:Y:S01]  /*467a0*/  IADD3 R240, P5, R240, R5, RZ ;  /* 0x00000005f0f07210 */ /* 0x008fe20007fbe0ff */
[----:B----4-:R-:W-:-:S04]  /*467b0*/  IMAD.X R238, R238, 0x1, R4, P1 ;  /* 0x00000001eeee7824 */ /* 0x010fc800008e0604 */
        /* <DEDUP_REMOVED lines=33> */
[----:B------:R-:W-:Y:S01]  /*469d0*/  IMAD.X R219, R219, 0x1, R4, P4 ;  /* 0x00000001dbdb7824 */ /* 0x000fe200020e0604 */
[----:B------:R-:W-:-:S04]  /*469e0*/  IADD3 R222, P0, R222, R5, RZ ;  /* 0x00000005dede7210 */ /* 0x000fc80007f1e0ff */
[----:B------:R0:W-:Y:S01]  /*469f0*/  STL [R1+0x2b04], R219 ;  /* 0x002b04db01007387 */ /* 0x0001e20000100800 */
[-C--:B------:R-:W-:Y:S01]  /*46a00*/  IADD3 R247, P4, R247, R5.reuse, RZ ;  /* 0x00000005f7f77210 */ /* 0x080fe20007f9e0ff */
[--C-:B------:R-:W-:Y:S02]  /*46a10*/  IMAD.X R249, R249, 0x1, R4.reuse, P3 ;  /* 0x00000001f9f97824 */ /* 0x100fe400018e0604 */
[----:B------:R-:W-:Y:S04]  /*46a20*/  STL [R1+0x2b0c], R224 ;  /* 0x002b0ce001007387 */ /* 0x000fe80000100800 */
[----:B0-----:R-:W3:Y:S04]  /*46a30*/  LDL.LU R219, [R1+0x2adc] ;  /* 0x002adc0001db7983 */ /* 0x001ee80000300800 */
[----:B------:R-:W-:Y:S01]  /*46a40*/  STL [R1+0x2ad8], R222 ;  /* 0x002ad8de01007387 */ /* 0x000fe20000100800 */
[----:B------:R-:W-:Y:S01]  /*46a50*/  IADD3 R221, P3, R221, R5, RZ ;  /* 0x00000005dddd7210 */ /* 0x000fe20007f7e0ff */
[----:B------:R-:W-:-:S04]  /*46a60*/  IMAD.X R220, R220, 0x1, R4, P2 ;  /* 0x00000001dcdc7824 */ /* 0x000fc800010e0604 */
[----:B------:R0:W-:Y:S01]  /*46a70*/  STL [R1+0x2ac8], R221 ;  /* 0x002ac8dd01007387 */ /* 0x0001e20000100800 */
[----:B------:R-:W-:-:S03]  /*46a80*/  IADD3 R218, P2, R218, R5, RZ ;  /* 0x00000005dada7210 */ /* 0x000fc60007f5e0ff */
[----:B------:R-:W-:Y:S01]  /*46a90*/  STL [R1+0x2ad0], R247 ;  /* 0x002ad0f701007387 */ /* 0x000fe20000100800 */
[----:B------:R-:W-:-:S03]  /*46aa0*/  IMAD.X R216, R216, 0x1, R4, P6 ;  /* 0x00000001d8d87824 */ /* 0x000fc600030e0604 */
[----:B0-----:R-:W4:Y:S04]  /*46ab0*/  LDL.LU R221, [R1+0x2aa8] ;  /* 0x002aa80001dd7983 */ /* 0x001f280000300800 */
[----:B------:R-:W-:Y:S04]  /*46ac0*/  STL [R1+0x2afc], R249 ;  /* 0x002afcf901007387 */ /* 0x000fe80000100800 */
[----:B------:R-:W-:Y:S04]  /*46ad0*/  STL [R1+0x2af4], R220 ;  /* 0x002af4dc01007387 */ /* 0x000fe80000100800 */
[----:B------:R-:W-:Y:S04]  /*46ae0*/  STL [R1+0x2ac0], R218 ;  /* 0x002ac0da01007387 */ /* 0x000fe80000100800 */
[----:B------:R-:W-:Y:S04]  /*46af0*/  STL [R1+0x2aec], R216 ;  /* 0x002aecd801007387 */ /* 0x000fe80000100800 */
[----:B------:R-:W4:Y:S01]  /*46b00*/  LDL.LU R240, [R1+0x2ad4] ;  /* 0x002ad40001f07983 */ /* 0x000f220000300800 */
[----:B--2---:R-:W-:Y:S01]  /*46b10*/  IADD3 R215, P6, R215, R5, RZ ;  /* 0x00000005d7d77210 */ /* 0x004fe20007fde0ff */
[----:B------:R-:W-:-:S04]  /*46b20*/  IMAD.X R217, R217, 0x1, R4, P5 ;  /* 0x00000001d9d97824 */ /* 0x000fc800028e0604 */
[----:B------:R-:W-:Y:S01]  /*46b30*/  STL [R1+0x2ab8], R215 ;  /* 0x002ab8d701007387 */ /* 0x000fe20000100800 */
[----:B------:R-:W-:-:S03]  /*46b40*/  IADD3 R223, P5, R223, R5, RZ ;  /* 0x00000005dfdf7210 */ /* 0x000fc60007fbe0ff */
[----:B------:R-:W2:Y:S04]  /*46b50*/  LDL.LU R238, [R1+0x2aa0] ;  /* 0x002aa00001ee7983 */ /* 0x000ea80000300800 */
[----:B------:R-:W-:Y:S04]  /*46b60*/  STL [R1+0x2ae4], R217 ;  /* 0x002ae4d901007387 */ /* 0x000fe80000100800 */
[----:B------:R-:W2:Y:S04]  /*46b70*/  LDL.LU R251, [R1+0x2acc] ;  /* 0x002acc0001fb7983 */ /* 0x000ea80000300800 */
[----:B------:R0:W-:Y:S04]  /*46b80*/  STL [R1+0x2ab0], R223 ;  /* 0x002ab0df01007387 */ /* 0x0001e80000100800 */
        /* <DEDUP_REMOVED lines=16> */
[----:B0-----:R-:W2:Y:S04]  /*46c90*/  LDL.LU R223, [R1+0x2a58] ;  /* 0x002a580001df7983 */ /* 0x001ea80000300800 */
[----:B------:R-:W2:Y:S04]  /*46ca0*/  LDL.LU R247, [R1+0x2a84] ;  /* 0x002a840001f77983 */ /* 0x000ea80000300800 */
[----:B------:R-:W2:Y:S01]  /*46cb0*/  LDL.LU R249, [R1+0x2a50] ;  /* 0x002a500001f97983 */ /* 0x000ea20000300800 */
[----:B---3--:R-:W-:-:S05]  /*46cc0*/  IMAD.X R219, R219, 0x1, R4, P1 ;  /* 0x00000001dbdb7824 */ /* 0x008fca00008e0604 */
[----:B------:R0:W-:Y:S04]  /*46cd0*/  STL [R1+0x2adc], R219 ;  /* 0x002adcdb01007387 */ /* 0x0001e80000100800 */
[----:B0-----:R-:W3:Y:S04]  /*46ce0*/  LDL.LU R219, [R1+0x2a7c] ;  /* 0x002a7c0001db7983 */ /* 0x001ee80000300800 */
[----:B------:R-:W3:Y:S04]  /*46cf0*/  LDL.LU R220, [R1+0x2a48] ;  /* 0x002a480001dc7983 */ /* 0x000ee80000300800 */
[----:B------:R-:W3:Y:S04]  /*46d00*/  LDL.LU R218, [R1+0x2a74] ;  /* 0x002a740001da7983 */ /* 0x000ee80000300800 */
[----:B------:R-:W3:Y:S01]  /*46d10*/  LDL.LU R216, [R1+0x2a40] ;  /* 0x002a400001d87983 */ /* 0x000ee20000300800 */
[----:B----4-:R-:W-:-:S05]  /*46d20*/  IADD3 R221, P1, R221, R5, RZ ;  /* 0x00000005dddd7210 */ /* 0x010fca0007f3e0ff */
[----:B------:R0:W-:Y:S04]  /*46d30*/  STL [R1+0x2aa8], R221 ;  /* 0x002aa8dd01007387 */ /* 0x0001e80000100800 */
[----:B------:R-:W4:Y:S04]  /*46d40*/  LDL.LU R215, [R1+0x2a6c] ;  /* 0x002a6c0001d77983 */ /* 0x000f280000300800 */
[----:B------:R-:W4:Y:S04]  /*46d50*/  LDL.LU R217, [R1+0x2a38] ;  /* 0x002a380001d97983 */ /* 0x000f280000300800 */
[----:B0-----:R-:W4:Y:S01]  /*46d60*/  LDL.LU R221, [R1+0x2a64] ;  /* 0x002a640001dd7983 */ /* 0x001f220000300800 */
[----:B------:R-:W-:-:S05]  /*46d70*/  IMAD.X R240, R240, 0x1, R4, P0 ;  /* 0x00000001f0f07824 */ /* 0x000fca00000e0604 */
[----:B------:R-:W-:Y:S01]  /*46d80*/  STL [R1+0x2ad4], R240 ;  /* 0x002ad4f001007387 */ /* 0x000fe20000100800 */
[----:B--2---:R-:W-:Y:S01]  /*46d90*/  IADD3 R238, P0, R238, R5, RZ ;  /* 0x00000005eeee7210 */ /* 0x004fe20007f1e0ff */
        /* <DEDUP_REMOVED lines=32> */
[-C--:B------:R-:W-:Y:S01]  /*46fa0*/  IADD3 R223, P3, R223, R5.reuse, RZ ;  /* 0x00000005dfdf7210 */ /* 0x080fe20007f7e0ff */
[----:B------:R-:W-:Y:S04]  /*46fb0*/  STL [R1+0x2a94], R226 ;  /* 0x002a94e201007387 */ /* 0x000fe80000100800 */
[----:B------:R0:W-:Y:S04]  /*46fc0*/  STL [R1+0x2a58], R223 ;  /* 0x002a58df01007387 */ /* 0x0001e80000100800 */
[----:B------:R-:W-:Y:S04]  /*46fd0*/  STL [R1+0x2a60], R224 ;  /* 0x002a60e001007387 */ /* 0x000fe80000100800 */
[----:B0-----:R-:W2:Y:S01]  /*46fe0*/  LDL.LU R223, [R1+0x2a30] ;  /* 0x002a300001df7983 */ /* 0x001ea20000300800 */
[----:B------:R-:W-:Y:S01]  /*46ff0*/  IMAD.X R247, R247, 0x1, R4, P2 ;  /* 0x00000001f7f77824 */ /* 0x000fe200010e0604 */
[----:B------:R-:W-:-:S02]  /*47000*/  IADD3 R249, P2, R249, R5, RZ ;  /* 0x00000005f9f97210 */ /* 0x000fc40007f5e0ff */
[----:B------:R-:W-:Y:S01]  /*47010*/  STL [R1+0x2a8c], R222 ;  /* 0x002a8cde01007387 */ /* 0x000fe20000100800 */
[----:B---3--:R-:W-:Y:S01]  /*47020*/  IMAD.X R219, R219, 0x1, R4, P6 ;  /* 0x00000001dbdb7824 */ /* 0x008fe200030e0604 */
[----:B------:R-:W-:-:S04]  /*47030*/  IADD3 R220, P6, R220, R5, RZ ;  /* 0x00000005dcdc7210 */ /* 0x000fc80007fde0ff */
[----:B------:R0:W-:Y:S01]  /*47040*/  STL [R1+0x2a7c], R219 ;  /* 0x002a7cdb01007387 */ /* 0x0001e20000100800 */
[----:B------:R-:W-:-:S03]  /*47050*/  IMAD.X R218, R218, 0x1, R4, P5 ;  /* 0x00000001dada7824 */ /* 0x000fc600028e0604 */
[----:B------:R-:W-:Y:S01]  /*47060*/  STL [R1+0x2a84], R247 ;  /* 0x002a84f701007387 */ /* 0x000fe20000100800 */
[----:B------:R-:W-:-:S03]  /*47070*/  IADD3 R216, P5, R216, R5, RZ ;  /* 0x00000005d8d87210 */ /* 0x000fc60007fbe0ff */
[----:B0-----:R-:W3:Y:S04]  /*47080*/  LDL.LU R219, [R1+0x2a5c] ;  /* 0x002a5c0001db7983 */ /* 0x001ee80000300800 */
[----:B------:R-:W-:Y:S04]  /*47090*/  STL [R1+0x2a50], R249 ;  /* 0x002a50f901007387 */ /* 0x000fe80000100800 */
[----:B------:R-:W-:Y:S04]  /*470a0*/  STL [R1+0x2a48], R220 ;  /* 0x002a48dc01007387 */ /* 0x000fe80000100800 */
[----:B------:R-:W-:Y:S04]  /*470b0*/  STL [R1+0x2a74], R218 ;  /* 0x002a74da01007387 */ /* 0x000fe80000100800 */
[----:B------:R-:W-:Y:S04]  /*470c0*/  STL [R1+0x2a40], R216 ;  /* 0x002a40d801007387 */ /* 0x000fe80000100800 */
[----:B------:R-:W3:Y:S01]  /*470d0*/  LDL.LU R240, [R1+0x2a28] ;  /* 0x002a280001f07983 */ /* 0x000ee20000300800 */
[----:B----4-:R-:W-:Y:S01]  /*470e0*/  IMAD.X R215, R215, 0x1, R4, P1 ;  /* 0x00000001d7d77824 */ /* 0x010fe200008e0604 */
[----:B------:R-:W-:-:S04]  /*470f0*/  IADD3 R217, P1, R217, R5, RZ ;  /* 0x00000005d9d97210 */ /* 0x000fc80007f3e0ff */
[----:B------:R-:W-:Y:S01]  /*47100*/  STL [R1+0x2a6c], R215 ;  /* 0x002a6cd701007387 */ /* 0x000fe20000100800 */
[----:B------:R-:W-:-:S03]  /*47110*/  IMAD.X R221, R221, 0x1, R4, P0 ;  /* 0x00000001dddd7824 */ /* 0x000fc600000e0604 */
        /* <DEDUP_REMOVED lines=23> */
[----:B--2---:R-:W-:-:S05]  /*47290*/  IADD3 R223, P0, R223, R5, RZ ;  /* 0x00000005dfdf7210 */ /* 0x004fca0007f1e0ff */
[----:B------:R0:W-:Y:S04]  /*472a0*/  STL [R1+0x2a30], R223 ;  /* 0x002a30df01007387 */ /* 0x0001e80000100800 */
[----:B0-----:R-:W2:Y:S04]  /*472b0*/  LDL.LU R223, [R1+0x29d0] ;  /* 0x0029d00001df7983 */ /* 0x001ea80000300800 */
[----:B------:R-:W2:Y:S04]  /*472c0*/  LDL.LU R220, [R1+0x29fc] ;  /* 0x0029fc0001dc7983 */ /* 0x000ea80000300800 */
[----:B------:R-:W2:Y:S04]  /*472d0*/  LDL.LU R218, [R1+0x29c8] ;  /* 0x0029c80001da7983 */ /* 0x000ea80000300800 */
[----:B------:R-:W2:Y:S01]  /*472e0*/  LDL.LU R216, [R1+0x29f4] ;  /* 0x0029f40001d87983 */ /* 0x000ea20000300800 */
[----:B---3--:R-:W-:-:S05]  /*472f0*/  IMAD.X R219, R219, 0x1, R4, P4 ;  /* 0x00000001dbdb7824 */ /* 0x008fca00020e0604 */
[----:B------:R0:W-:Y:S04]  /*47300*/  STL [R1+0x2a5c], R219 ;  /* 0x002a5cdb01007387 */ /* 0x0001e80000100800 */
[----:B------:R-:W3:Y:S04]  /*47310*/  LDL.LU R215, [R1+0x29c0] ;  /* 0x0029c00001d77983 */ /* 0x000ee80000300800 */
[----:B------:R-:W3:Y:S04]  /*47320*/  LDL.LU R217, [R1+0x29ec] ;  /* 0x0029ec0001d97983 */ /* 0x000ee80000300800 */
[----:B0-----:R-:W3:Y:S01]  /*47330*/  LDL.LU R219, [R1+0x29b8] ;  /* 0x0029b80001db7983 */ /* 0x001ee20000300800 */
[----:B------:R-:W-:-:S05]  /*47340*/  IADD3 R240, P4, R240, R5, RZ ;  /* 0x00000005f0f07210 */ /* 0x000fca0007f9e0ff */
[----:B------:R-:W-:Y:S01]  /*47350*/  STL [R1+0x2a28], R240 ;  /* 0x002a28f001007387 */ /* 0x000fe20000100800 */
[----:B----4-:R-:W-:Y:S01]  /*47360*/  IMAD.X R238, R238, 0x1, R4, P3 ;  /* 0x00000001eeee7824 */ /* 0x010fe200018e0604 */
[----:B------:R-:W-:-:S04]  /*47370*/  IADD3 R251, P3, R251, R5, RZ ;  /* 0x00000005fbfb7210 */ /* 0x000fc80007f7e0ff */
        /* <DEDUP_REMOVED lines=35> */
[----:B------:R-:W-:Y:S02]  /*475b0*/  IMAD.X R249, R249, 0x1, R4, P5 ;  /* 0x00000001f9f97824 */ /* 0x000fe400028e0604 */
[----:B------:R-:W-:Y:S04]  /*475c0*/  STL [R1+0x2a14], R224 ;  /* 0x002a14e001007387 */ /* 0x000fe80000100800 */
[----:B0-----:R-:W4:Y:S04]  /*475d0*/  LDL.LU R221, [R1+0x29e4] ;  /* 0x0029e40001dd7983 */ /* 0x001f280000300800 */
[----:B------:R-:W-:Y:S01]  /*475e0*/  STL [R1+0x29e0], R222 ;  /* 0x0029e0de01007387 */ /* 0x000fe20000100800 */
[----:B--2---:R-:W-:-:S05]  /*475f0*/  IADD3 R223, P5, R223, R5, RZ ;  /* 0x00000005dfdf7210 */ /* 0x004fca0007fbe0ff */
[----:B------:R0:W-:Y:S04]  /*47600*/  STL [R1+0x29d0], R223 ;  /* 0x0029d0df01007387 */ /* 0x0001e80000100800 */
[----:B------:R-:W-:Y:S04]  /*47610*/  STL [R1+0x29d8], R247 ;  /* 0x0029d8f701007387 */ /* 0x000fe80000100800 */
[----:B0-----:R-:W2:Y:S01]  /*47620*/  LDL.LU R223, [R1+0x29b0] ;  /* 0x0029b00001df7983 */ /* 0x001ea20000300800 */
[--C-:B------:R-:W-:Y:S01]  /*47630*/  IMAD.X R220, R220, 0x1, R4.reuse, P1 ;  /* 0x00000001dcdc7824 */ /* 0x100fe200008e0604 */
[-C--:B------:R-:W-:Y:S01]  /*47640*/  IADD3 R218, P1, R218, R5.reuse, RZ ;  /* 0x00000005dada7210 */ /* 0x080fe20007f3e0ff */
[--C-:B------:R-:W-:Y:S01]  /*47650*/  IMAD.X R216, R216, 0x1, R4.reuse, P0 ;  /* 0x00000001d8d87824 */ /* 0x100fe200000e0604 */
[----:B------:R-:W-:Y:S04]  /*47660*/  STL [R1+0x2a04], R249 ;  /* 0x002a04f901007387 */ /* 0x000fe80000100800 */
[----:B------:R-:W-:Y:S04]  /*47670*/  STL [R1+0x29fc], R220 ;  /* 0x0029fcdc01007387 */ /* 0x000fe80000100800 */
[----:B------:R-:W-:Y:S04]  /*47680*/  STL [R1+0x29c8], R218 ;  /* 0x0029c8da01007387 */ /* 0x000fe80000100800 */
[----:B------:R-:W-:Y:S04]  /*47690*/  STL [R1+0x29f4], R216 ;  /* 0x0029f4d801007387 */ /* 0x000fe80000100800 */
[----:B------:R-:W2:Y:S01]  /*476a0*/  LDL.LU R240, [R1+0x29dc] ;  /* 0x0029dc0001f07983 */ /* 0x000ea20000300800 */
[----:B---3--:R-:W-:Y:S01]  /*476b0*/  IADD3 R215, P0, R215, R5, RZ ;  /* 0x00000005d7d77210 */ /* 0x008fe20007f1e0ff */
[----:B------:R-:W-:-:S04]  /*476c0*/  IMAD.X R217, R217, 0x1, R4, P4 ;  /* 0x00000001d9d97824 */ /* 0x000fc800020e0604 */
[----:B------:R-:W-:Y:S01]  /*476d0*/  STL [R1+0x29c0], R215 ;  /* 0x0029c0d701007387 */ /* 0x000fe20000100800 */
[----:B------:R-:W-:-:S03]  /*476e0*/  IADD3 R219, P4, R219, R5, RZ ;  /* 0x00000005dbdb7210 */ /* 0x000fc60007f9e0ff */
[----:B------:R-:W3:Y:S04]  /*476f0*/  LDL.LU R238, [R1+0x29a8] ;  /* 0x0029a80001ee7983 */ /* 0x000ee80000300800 */
[----:B------:R-:W-:Y:S04]  /*47700*/  STL [R1+0x29ec], R217 ;  /* 0x0029ecd901007387 */ /* 0x000fe80000100800 */
[----:B------:R-:W3:Y:S04]  /*47710*/  LDL.LU R251, [R1+0x29d4] ;  /* 0x0029d40001fb7983 */ /* 0x000ee80000300800 */
[----:B------:R0:W-:Y:S04]  /*47720*/  STL [R1+0x29b8], R219 ;  /* 0x0029b8db01007387 */ /* 0x0001e80000100800 */
        /* <DEDUP_REMOVED lines=16> */
[----:B0-----:R-:W3:Y:S04]  /*47830*/  LDL.LU R219, [R1+0x2978] ;  /* 0x0029780001db7983 */ /* 0x001ee80000300800 */
[----:B------:R-:W3:Y:S04]  /*47840*/  LDL.LU R247, [R1+0x298c] ;  /* 0x00298c0001f77983 */ /* 0x000ee80000300800 */
[----:B------:R-:W3:Y:S01]  /*47850*/  LDL.LU R249, [R1+0x2970] ;  /* 0x0029700001f97983 */ /* 0x000ee20000300800 */
[----:B----4-:R-:W-:-:S05]  /*47860*/  IMAD.X R221, R221, 0x1, R4, P3 ;  /* 0x00000001dddd7824 */ /* 0x010fca00018e0604 */
[----:B------:R0:W-:Y:S04]  /*47870*/  STL [R1+0x29e4], R221 ;  /* 0x0029e4dd01007387 */ /* 0x0001e80000100800 */
[----:B0-----:R-:W4:Y:S04]  /*47880*/  LDL.LU R221, [R1+0x2984] ;  /* 0x0029840001dd7983 */ /* 0x001f280000300800 */
[----:B------:R-:W4:Y:S04]  /*47890*/  LDL.LU R220, [R1+0x2968] ;  /* 0x0029680001dc7983 */ /* 0x000f280000300800 */
[----:B------:R-:W4:Y:S04]  /*478a0*/  LDL.LU R218, [R1+0x297c] ;  /* 0x00297c0001da7983 */ /* 0x000f280000300800 */
[----:B------:R-:W4:Y:S01]  /*478b0*/  LDL.LU R216, [R1+0x2960] ;  /* 0x0029600001d87983 */ /* 0x000f220000300800 */
[----:B--2---:R-:W-:-:S05]  /*478c0*/  IADD3 R223, P3, R223, R5, RZ ;  /* 0x00000005dfdf7210 */ /* 0x004fca0007f7e0ff */
[----:B------:R0:W-:Y:S04]  /*478d0*/  STL [R1+0x29b0], R223 ;  /* 0x0029b0df01007387 */ /* 0x0001e80000100800 */
[----:B------:R-:W2:Y:S04]  /*478e0*/  LDL.LU R215, [R1+0x2c2c] ;  /* 0x002c2c0001d77983 */ /* 0x000ea80000300800 */
[----:B------:R-:W2:Y:S04]  /*478f0*/  LDL.LU R217, [R1+0x2958] ;  /* 0x0029580001d97983 */ /* 0x000ea80000300800 */
[----:B0-----:R-:W2:Y:S01]  /*47900*/  LDL.LU R223, [R1+0x2c24] ;  /* 0x002c240001df7983 */ /* 0x001ea20000300800 */
[----:B------:R-:W-:-:S05]  /*47910*/  IMAD.X R240, R240, 0x1, R4, P2 ;  /* 0x00000001f0f07824 */ /* 0x000fca00010e0604 */
[----:B------:R-:W-:Y:S01]  /*47920*/  STL [R1+0x29dc], R240 ;  /* 0x0029dcf001007387 */ /* 0x000fe20000100800 */
[----:B---3--:R-:W-:Y:S01]  /*47930*/  IADD3 R238, P2, R238, R5, RZ ;  /* 0x00000005eeee7210 */ /* 0x008fe20007f5e0ff */
        /* <DEDUP_REMOVED lines=36> */
[----:B------:R-:W-:Y:S01]  /*47b80*/  STL [R1+0x2c20], R224 ;  /* 0x002c20e001007387 */ /* 0x000fe20000100800 */
[----:B------:R-:W-:-:S03]  /*47b90*/  IADD3 R249, P1, R249, R5, RZ ;  /* 0x00000005f9f97210 */ /* 0x000fc60007f3e0ff */
[----:B0-----:R-:W3:Y:S04]  /*47ba0*/  LDL.LU R219, [R1+0x2950] ;  /* 0x0029500001db7983 */ /* 0x001ee80000300800 */
[----:B------:R-:W-:Y:S01]  /*47bb0*/  STL [R1+0x2994], R222 ;  /* 0x002994de01007387 */ /* 0x000fe20000100800 */
[----:B----4-:R-:W-:Y:S01]  /*47bc0*/  IMAD.X R221, R221, 0x1, R4, P0 ;  /* 0x00000001dddd7824 */ /* 0x010fe200000e0604 */
[----:B------:R-:W-:-:S04]  /*47bd0*/  IADD3 R220, P0, R220, R5, RZ ;  /* 0x00000005dcdc7210 */ /* 0x000fc80007f1e0ff */
[----:B------:R0:W-:Y:S01]  /*47be0*/  STL [R1+0x2984], R221 ;  /* 0x002984dd01007387 */ /* 0x0001e20000100800 */
[----:B------:R-:W-:-:S03]  /*47bf0*/  IMAD.X R218, R218, 0x1, R4, P4 ;  /* 0x00000001dada7824 */ /* 0x000fc600020e0604 */
[----:B------:R-:W-:Y:S01]  /*47c00*/  STL [R1+0x298c], R247 ;  /* 0x00298cf701007387 */ /* 0x000fe20000100800 */
[----:B------:R-:W-:-:S03]  /*47c10*/  IADD3 R216, P4, R216, R5, RZ ;  /* 0x00000005d8d87210 */ /* 0x000fc60007f9e0ff */
[----:B0-----:R-:W4:Y:S04]  /*47c20*/  LDL.LU R221, [R1+0x2c1c] ;  /* 0x002c1c0001dd7983 */ /* 0x001f280000300800 */
[----:B------:R-:W-:Y:S04]  /*47c30*/  STL [R1+0x2970], R249 ;  /* 0x002970f901007387 */ /* 0x000fe80000100800 */
[----:B------:R-:W-:Y:S04]  /*47c40*/  STL [R1+0x2968], R220 ;  /* 0x002968dc01007387 */ /* 0x000fe80000100800 */
[----:B------:R-:W-:Y:S04]  /*47c50*/  STL [R1+0x297c], R218 ;  /* 0x00297cda01007387 */ /* 0x000fe80000100800 */
[----:B------:R-:W-:Y:S04]  /*47c60*/  STL [R1+0x2960], R216 ;  /* 0x002960d801007387 */ /* 0x000fe80000100800 */
[----:B------:R-:W4:Y:S01]  /*47c70*/  LDL.LU R240, [R1+0x2948] ;  /* 0x0029480001f07983 */ /* 0x000f220000300800 */
[----:B--2---:R-:W-:Y:S01]  /*47c80*/  IMAD.X R215, R215, 0x1, R4, P3 ;  /* 0x00000001d7d77824 */ /* 0x004fe200018e0604 */
[----:B------:R-:W-:-:S04]  /*47c90*/  IADD3 R217, P3, R217, R5, RZ ;  /* 0x00000005d9d97210 */ /* 0x000fc80007f7e0ff */
[----:B------:R-:W-:Y:S01]  /*47ca0*/  STL [R1+0x2c2c], R215 ;  /* 0x002c2cd701007387 */ /* 0x000fe20000100800 */
[----:B------:R-:W-:-:S03]  /*47cb0*/  IMAD.X R223, R223, 0x1, R4, P2 ;  /* 0x00000001dfdf7824 */ /* 0x000fc600010e0604 */
        /* <DEDUP_REMOVED lines=23> */
[----:B---3--:R-:W-:-:S05]  /*47e30*/  IADD3 R219, P2, R219, R5, RZ ;  /* 0x00000005dbdb7210 */ /* 0x008fca0007f5e0ff */
[----:B------:R0:W-:Y:S04]  /*47e40*/  STL [R1+0x2950], R219 ;  /* 0x002950db01007387 */ /* 0x0001e80000100800 */
[----:B0-----:R-:W3:Y:S04]  /*47e50*/  LDL.LU R219, [R1+0x28f0] ;  /* 0x0028f00001db7983 */ /* 0x001ee80000300800 */
[----:B------:R-:W3:Y:S04]  /*47e60*/  LDL.LU R220, [R1+0x291c] ;  /* 0x00291c0001dc7983 */ /* 0x000ee80000300800 */
[----:B------:R-:W3:Y:S04]  /*47e70*/  LDL.LU R218, [R1+0x28e8] ;  /* 0x0028e80001da7983 */ /* 0x000ee80000300800 */
[----:B------:R-:W3:Y:S01]  /*47e80*/  LDL.LU R216, [R1+0x2914] ;  /* 0x0029140001d87983 */ /* 0x000ee20000300800 */
[----:B----4-:R-:W-:-:S05]  /*47e90*/  IMAD.X R221, R221, 0x1, R4, P6 ;  /* 0x00000001dddd7824 */ /* 0x010fca00030e0604 */
[----:B------:R0:W-:Y:S04]  /*47ea0*/  STL [R1+0x2c1c], R221 ;  /* 0x002c1cdd01007387 */ /* 0x0001e80000100800 */
[----:B------:R-:W4:Y:S04]  /*47eb0*/  LDL.LU R215, [R1+0x28e0] ;  /* 0x0028e00001d77983 */ /* 0x000f280000300800 */
[----:B------:R-:W4:Y:S04]  /*47ec0*/  LDL.LU R217, [R1+0x290c] ;  /* 0x00290c0001d97983 */ /* 0x000f280000300800 */
[----:B0-----:R-:W4:Y:S01]  /*47ed0*/  LDL.LU R221, [R1+0x28d8] ;  /* 0x0028d80001dd7983 */ /* 0x001f220000300800 */
[----:B------:R-:W-:-:S05]  /*47ee0*/  IADD3 R240, P6, R240, R5, RZ ;  /* 0x00000005f0f07210 */ /* 0x000fca0007fde0ff */
[----:B------:R-:W-:Y:S01]  /*47ef0*/  STL [R1+0x2948], R240 ;  /* 0x002948f001007387 */ /* 0x000fe20000100800 */
[----:B--2---:R-:W-:Y:S01]  /*47f00*/  IMAD.X R238, R238, 0x1, R4, P5 ;  /* 0x00000001eeee7824 */ /* 0x004fe200028e0604 */
        /* <DEDUP_REMOVED lines=32> */
[----:B------:R-:W-:-:S05]  /*48110*/  IMAD.X R223, R223, 0x1, R4, P0 ;  /* 0x00000001dfdf7824 */ /* 0x000fca00000e0604 */
[----:B------:R0:W-:Y:S04]  /*48120*/  STL [R1+0x292c], R223 ;  /* 0x00292cdf01007387 */ /* 0x0001e80000100800 */
[----:B------:R-:W-:Y:S04]  /*48130*/  STL [R1+0x2934], R224 ;  /* 0x002934e001007387 */ /* 0x000fe80000100800 */
[----:B0-----:R-:W2:Y:S01]  /*48140*/  LDL.LU R223, [R1+0x2904] ;  /* 0x0029040001df7983 */ /* 0x001ea20000300800 */
[-C--:B------:R-:W-:Y:S01]  /*48150*/  IADD3 R222, P1, R222, R5.reuse, RZ ;  /* 0x00000005dede7210 */ /* 0x080fe20007f3e0ff */
[----:B------:R-:W-:Y:S01]  /*48160*/  IMAD.X R249, R249, 0x1, R4, P4 ;  /* 0x00000001f9f97824 */ /* 0x000fe200020e0604 */
[----:B------:R-:W-:-:S03]  /*48170*/  IADD3 R247, P0, R247, R5, RZ ;  /* 0x00000005f7f77210 */ /* 0x000fc60007f1e0ff */
[----:B------:R-:W-:Y:S01]  /*48180*/  STL [R1+0x2900], R222 ;  /* 0x002900de01007387 */ /* 0x000fe20000100800 */
[----:B---3--:R-:W-:Y:S01]  /*48190*/  IADD3 R219, P4, R219, R5, RZ ;  /* 0x00000005dbdb7210 */ /* 0x008fe20007f9e0ff */
[----:B------:R-:W-:-:S04]  /*481a0*/  IMAD.X R220, R220, 0x1, R4, P3 ;  /* 0x00000001dcdc7824 */ /* 0x000fc800018e0604 */
[----:B------:R0:W-:Y:S01]  /*481b0*/  STL [R1+0x28f0], R219 ;  /* 0x0028f0db01007387 */ /* 0x0001e20000100800 */
[----:B------:R-:W-:-:S03]  /*481c0*/  IADD3 R218, P3, R218, R5, RZ ;  /* 0x00000005dada7210 */ /* 0x000fc60007f7e0ff */
[----:B------:R-:W-:Y:S01]  /*481d0*/  STL [R1+0x28f8], R247 ;  /* 0x0028f8f701007387 */ /* 0x000fe20000100800 */
[----:B------:R-:W-:-:S03]  /*481e0*/  IMAD.X R216, R216, 0x1, R4, P2 ;  /* 0x00000001d8d87824 */ /* 0x000fc600010e0604 */
[----:B0-----:R-:W3:Y:S04]  /*481f0*/  LDL.LU R219, [R1+0x28d0] ;  /* 0x0028d00001db7983 */ /* 0x001ee80000300800 */
[----:B------:R-:W-:Y:S04]  /*48200*/  STL [R1+0x2924], R249 ;  /* 0x002924f901007387 */ /* 0x000fe80000100800 */
[----:B------:R-:W-:Y:S04]  /*48210*/  STL [R1+0x291c], R220 ;  /* 0x00291cdc01007387 */ /* 0x000fe80000100800 */
[----:B------:R-:W-:Y:S04]  /*48220*/  STL [R1+0x28e8], R218 ;  /* 0x0028e8da01007387 */ /* 0x000fe80000100800 */
[----:B------:R-:W-:Y:S04]  /*48230*/  STL [R1+0x2914], R216 ;  /* 0x002914d801007387 */ /* 0x000fe80000100800 */
[----:B------:R-:W3:Y:S01]  /*48240*/  LDL.LU R240, [R1+0x28fc] ;  /* 0x0028fc0001f07983 */ /* 0x000ee20000300800 */
[----:B----4-:R-:W-:Y:S01]  /*48250*/  IADD3 R215, P2, R215, R5, RZ ;  /* 0x00000005d7d77210 */ /* 0x010fe20007f5e0ff */
[----:B------:R-:W-:-:S04]  /*48260*/  IMAD.X R217, R217, 0x1, R4, P6 ;  /* 0x00000001d9d97824 */ /* 0x000fc800030e0604 */
[----:B------:R-:W-:Y:S01]  /*48270*/  STL [R1+0x28e0], R215 ;  /* 0x0028e0d701007387 */ /* 0x000fe20000100800 */
[----:B------:R-:W-:-:S03]  /*48280*/  IADD3 R221, P6, R221, R5, RZ ;  /* 0x00000005dddd7210 */ /* 0x000fc60007fde0ff */
        /* <DEDUP_REMOVED lines=26> */
[----:B------:R-:W2:Y:S04]  /*48430*/  LDL.LU R220, [R1+0x2870] ;  /* 0x0028700001dc7983 */ /* 0x000ea80000300800 */
[----:B------:R-:W2:Y:S04]  /*48440*/  LDL.LU R218, [R1+0x289c] ;  /* 0x00289c0001da7983 */ /* 0x000ea80000300800 */
[----:B------:R-:W2:Y:S01]  /*48450*/  LDL.LU R216, [R1+0x2868] ;  /* 0x0028680001d87983 */ /* 0x000ea20000300800 */
[----:B---3--:R-:W-:-:S05]  /*48460*/  IADD3 R219, P5, R219, R5, RZ ;  /* 0x00000005dbdb7210 */ /* 0x008fca0007fbe0ff */
[----:B------:R0:W-:Y:S04]  /*48470*/  STL [R1+0x28d0], R219 ;  /* 0x0028d0db01007387 */ /* 0x0001e80000100800 */
[----:B------:R-:W3:Y:S04]  /*48480*/  LDL.LU R215, [R1+0x2894] ;  /* 0x0028940001d77983 */ /* 0x000ee80000300800 */
[----:B------:R-:W3:Y:S04]  /*48490*/  LDL.LU R217, [R1+0x2860] ;  /* 0x0028600001d97983 */ /* 0x000ee80000300800 */
[----:B0-----:R-:W3:Y:S01]  /*484a0*/  LDL.LU R219, [R1+0x288c] ;  /* 0x00288c0001db7983 */ /* 0x001ee20000300800 */
[----:B------:R-:W-:-:S05]  /*484b0*/  IMAD.X R240, R240, 0x1, R4, P1 ;  /* 0x00000001f0f07824 */ /* 0x000fca00008e0604 */
[----:B------:R-:W-:Y:S01]  /*484c0*/  STL [R1+0x28fc], R240 ;  /* 0x0028fcf001007387 */ /* 0x000fe20000100800 */
[----:B----4-:R-:W-:Y:S01]  /*484d0*/  IADD3 R238, P1, R238, R5, RZ ;  /* 0x00000005eeee7210 */ /* 0x010fe20007f3e0ff */
        /* <DEDUP_REMOVED lines=44> */
[----:B------:R-:W-:Y:S01]  /*487a0*/  IMAD.X R218, R218, 0x1, R4, P6 ;  /* 0x00000001dada7824 */ /* 0x000fe200030e0604 */
[----:B------:R-:W-:-:S02]  /*487b0*/  IADD3 R220, P2, R220, R5, RZ ;  /* 0x00000005dcdc7210 */ /* 0x000fc40007f5e0ff */
[----:B------:R-:W-:Y:S01]  /*487c0*/  IADD3 R216, P6, R216, R5, RZ ;  /* 0x00000005d8d87210 */ /* 0x000fe20007fde0ff */
[----:B------:R-:W-:Y:S04]  /*487d0*/  STL [R1+0x2878], R249 ;  /* 0x002878f901007387 */ /* 0x000fe80000100800 */
[----:B------:R-:W-:Y:S04]  /*487e0*/  STL [R1+0x2870], R220 ;  /* 0x002870dc01007387 */ /* 0x000fe80000100800 */
[----:B------:R-:W-:Y:S04]  /*487f0*/  STL [R1+0x289c], R218 ;  /* 0x00289cda01007387 */ /* 0x000fe80000100800 */
[----:B------:R-:W-:Y:S01]  /*48800*/  STL [R1+0x2868], R216 ;  /* 0x002868d801007387 */ /* 0x000fe20000100800 */
[----:B---3--:R-:W-:-:S03]  /*48810*/  IMAD.X R215, R215, 0x1, R4, P5 ;  /* 0x00000001d7d77824 */ /* 0x008fc600028e0604 */
[----:B------:R-:W3:Y:S01]  /*48820*/  LDL.LU R240, [R1+0x2850] ;  /* 0x0028500001f07983 */ /* 0x000ee20000300800 */
[----:B------:R-:W-:-:S03]  /*48830*/  IADD3 R217, P5, R217, R5, RZ ;  /* 0x00000005d9d97210 */ /* 0x000fc60007fbe0ff */
[----:B------:R-:W-:Y:S01]  /*48840*/  STL [R1+0x2894], R215 ;  /* 0x002894d701007387 */ /* 0x000fe20000100800 */
[----:B------:R-:W-:-:S03]  /*48850*/  IMAD.X R219, R219, 0x1, R4, P1 ;  /* 0x00000001dbdb7824 */ /* 0x000fc600008e0604 */
        /* <DEDUP_REMOVED lines=23> */
[----:B----4-:R-:W-:-:S05]  /*489d0*/  IADD3 R221, P1, R221, R5, RZ ;  /* 0x00000005dddd7210 */ /* 0x010fca0007f3e0ff */
        /* <DEDUP_REMOVED lines=53> */
[----:B----4-:R-:W-:Y:S01]  /*48d30*/  IADD3 R221, P6, R221, R5, RZ ;  /* 0x00000005dddd7210 */ /* 0x010fe20007fde0ff */
        /* <DEDUP_REMOVED lines=5014> */
[----:B------:R-:W-:Y:S01]  /*5c6a0*/  IMAD.X R219, R219, 0x1, R4, P0 ;  /* 0x00000001dbdb7824 */ /* 0x000fe200000e0604 */
[----:B------:R-:W-:-:S04]  /*5c6b0*/  IADD3 R247, P0, R247, R5, RZ ;  /* 0x00000005f7f77210 */ /* 0x000fc80007f1e0ff */
[----:B------:R0:W-:Y:S01]  /*5c6c0*/  STL [R1+0x2dd8], R219 ;  /* 0x002dd8db01007387 */ /* 0x0001e20000100800 */
[----:B------:R-:W-:-:S03]  /*5c6d0*/  IMAD.X R249, R249, 0x1, R4, P4 ;  /* 0x00000001f9f97824 */ /* 0x000fc600020e0604 */
        /* <DEDUP_REMOVED lines=187> */
[----:B0-----:R-:W4:Y:S04]  /*5d290*/  LDL.LU R221, [R1+0x2ef8] ;  /* 0x002ef80001dd7983 */ /* 0x001f280000300800 */
[----:B------:R-:W-:Y:S01]  /*5d2a0*/  STL [R1+0x2f08], R222 ;  /* 0x002f08de01007387 */ /* 0x000fe20000100800 */
[----:B--2---:R-:W-:-:S05]  /*5d2b0*/  IADD3 R223, P6, R223, R5, RZ ;  /* 0x00000005dfdf7210 */ /* 0x004fca0007fde0ff */
[----:B------:R0:W-:Y:S04]  /*5d2c0*/  STL [R1+0x2f1c], R223 ;  /* 0x002f1cdf01007387 */ /* 0x0001e80000100800 */
[----:B------:R1:W-:Y:S04]  /*5d2d0*/  STL [R1+0x2f14], R247 ;  /* 0x002f14f701007387 */ /* 0x0003e80000100800 */
[----:B0-----:R-:W2:Y:S01]  /*5d2e0*/  LDL.LU R223, [R1+0x2f3c] ;  /* 0x002f3c0001df7983 */ /* 0x001ea20000300800 */
[--C-:B------:R-:W-:Y:S01]  /*5d2f0*/  IMAD.X R220, R220, 0x1, R4.reuse, P5 ;  /* 0x00000001dcdc7824 */ /* 0x100fe200028e0604 */
[-C--:B------:R-:W-:Y:S01]  /*5d300*/  IADD3 R218, P5, R218, R5.reuse, RZ ;  /* 0x00000005dada7210 */ /* 0x080fe20007fbe0ff */
[--C-:B------:R-:W-:Y:S01]  /*5d310*/  IMAD.X R216, R216, 0x1, R4.reuse, P1 ;  /* 0x00000001d8d87824 */ /* 0x100fe200008e0604 */
[----:B------:R0:W-:Y:S04]  /*5d320*/  STL [R1+0x2ed8], R249 ;  /* 0x002ed8f901007387 */ /* 0x0001e80000100800 */
[----:B------:R0:W-:Y:S04]  /*5d330*/  STL [R1+0x2ecc], R220 ;  /* 0x002eccdc01007387 */ /* 0x0001e80000100800 */
[----:B------:R0:W-:Y:S04]  /*5d340*/  STL [R1+0x2f20], R218 ;  /* 0x002f20da01007387 */ /* 0x0001e80000100800 */
[----:B------:R4:W-:Y:S04]  /*5d350*/  STL [R1+0x2ee4], R216 ;  /* 0x002ee4d801007387 */ /* 0x0009e80000100800 */
[----:B------:R-:W2:Y:S01]  /*5d360*/  LDL.LU R240, [R1+0x2eec] ;  /* 0x002eec0001f07983 */ /* 0x000ea20000300800 */
[----:B---3--:R-:W-:Y:S01]  /*5d370*/  IADD3 R215, P1, R215, R5, RZ ;  /* 0x00000005d7d77210 */ /* 0x008fe20007f3e0ff */
[----:B------:R-:W-:-:S04]  /*5d380*/  IMAD.X R217, R217, 0x1, R4, P0 ;  /* 0x00000001d9d97824 */ /* 0x000fc800000e0604 */
[----:B------:R3:W-:Y:S01]  /*5d390*/  STL [R1+0x2f28], R215 ;  /* 0x002f28d701007387 */ /* 0x0007e20000100800 */
[----:B------:R-:W-:-:S03]  /*5d3a0*/  IADD3 R219, P0, R219, R5, RZ ;  /* 0x00000005dbdb7210 */ /* 0x000fc60007f1e0ff */
[----:B------:R-:W2:Y:S04]  /*5d3b0*/  LDL.LU R238, [R1+0x2f40] ;  /* 0x002f400001ee7983 */ /* 0x000ea80000300800 */
[----:B------:R3:W-:Y:S04]  /*5d3c0*/  STL [R1+0x2ef0], R217 ;  /* 0x002ef0d901007387 */ /* 0x0007e80000100800 */
        /* <DEDUP_REMOVED lines=18> */
[----:B-1----:R-:W2:Y:S04]  /*5d4f0*/  LDL.LU R247, [R1+0x2f88] ;  /* 0x002f880001f77983 */ /* 0x002ea80000300800 */
[----:B0-----:R-:W2:Y:S04]  /*5d500*/  LDL.LU R249, [R1+0x2f50] ;  /* 0x002f500001f97983 */ /* 0x001ea80000300800 */
[----:B------:R-:W2:Y:S04]  /*5d510*/  LDL.LU R220, [R1+0x2f98] ;  /* 0x002f980001dc7983 */ /* 0x000ea80000300800 */
[----:B------:R-:W2:Y:S01]  /*5d520*/  LDL.LU R218, [R1+0x2f58] ;  /* 0x002f580001da7983 */ /* 0x000ea20000300800 */
[----:B----4-:R-:W-:-:S05]  /*5d530*/  IMAD.X R221, R221, 0x1, R4, P4 ;  /* 0x00000001dddd7824 */ /* 0x010fca00020e0604 */
[----:B------:R0:W-:Y:S04]  /*5d540*/  STL [R1+0x2ef8], R221 ;  /* 0x002ef8dd01007387 */ /* 0x0001e80000100800 */
[----:B------:R-:W4:Y:S04]  /*5d550*/  LDL.LU R216, [R1+0x2f4c] ;  /* 0x002f4c0001d87983 */ /* 0x000f280000300800 */
[----:B---3--:R-:W3:Y:S04]  /*5d560*/  LDL.LU R215, [R1+0x2f64] ;  /* 0x002f640001d77983 */ /* 0x008ee80000300800 */
[----:B------:R-:W3:Y:S01]  /*5d570*/  LDL.LU R217, [R1+0x2f70] ;  /* 0x002f700001d97983 */ /* 0x000ee20000300800 */
[----:B--2---:R-:W-:-:S05]  /*5d580*/  IADD3 R223, P4, R223, R5, RZ ;  /* 0x00000005dfdf7210 */ /* 0x004fca0007f9e0ff */
[----:B------:R1:W-:Y:S04]  /*5d590*/  STL [R1+0x2f3c], R223 ;  /* 0x002f3cdf01007387 */ /* 0x0003e80000100800 */
[----:B------:R-:W2:Y:S04]  /*5d5a0*/  LDL.LU R219, [R1+0x2f78] ;  /* 0x002f780001db7983 */ /* 0x000ea80000300800 */
[----:B0-----:R-:W2:Y:S04]  /*5d5b0*/  LDL.LU R221, [R1+0x2f6c] ;  /* 0x002f6c0001dd7983 */ /* 0x001ea80000300800 */
[----:B-1----:R-:W2:Y:S01]  /*5d5c0*/  LDL.LU R223, [R1+0x2f84] ;  /* 0x002f840001df7983 */ /* 0x002ea20000300800 */
[----:B------:R-:W-:Y:S01]  /*5d5d0*/  R2UR UR50, R9 ;  /* 0x00000000093272ca */ /* 0x000fe200000e0000 */
[----:B------:R-:W-:Y:S01]  /*5d5e0*/  UIADD3.64 UR52, UR4, 0x3e80, URZ ;  /* 0x00003e8004347897 */ /* 0x000fe2000fffe03f */
[----:B------:R-:W-:Y:S01]  /*5d5f0*/  MOV R16, UR59 ;  /* 0x0000003b00107c02 */ /* 0x000fe20008000f00 */
[----:B------:R-:W-:Y:S01]  /*5d600*/  UMOV UR55, UR51 ;  /* 0x0000003300377c82 */ /* 0x000fe20008000000 */
[----:B------:R-:W-:Y:S01]  /*5d610*/  UIADD3.64 UR56, UR4, 0x3f00, URZ ;  /* 0x00003f0004387897 */ /* 0x000fe2000fffe03f */
[----:B------:R-:W-:Y:S01]  /*5d620*/  MOV R17, UR58 ;  /* 0x0000003a00117c02 */ /* 0x000fe20008000f00 */
[----:B------:R-:W0:Y:S07]  /*5d630*/  LDC R9, c[0x0][0x230] ;  /* 0x00008c00ff097b82 */ /* 0x000e2e0000000800 */
[----:B------:R-:W-:-:S02]  /*5d640*/  UMOV UR54, UR50 ;  /* 0x0000003200367c82 */ /* 0x000fc40008000000 */
[----:B------:R-:W-:Y:S01]  /*5d650*/  HGMMA.64x32x16.F32 R24, gdesc[UR52].tnspA, R24 ;  /* 0x20600000341879f0 */ /* 0x000fe20008700818 */
[----:B------:R-:W-:Y:S02]  /*5d660*/  R2UR UR55, R12 ;  /* 0x000000000c3772ca */ /* 0x000fe400000e0000 */
[----:B------:R-:W-:-:S11]  /*5d670*/  R2UR UR54, R13 ;  /* 0x000000000d3672ca */ /* 0x000fd600000e0000 */
[----:B------:R-:W-:Y:S02]  /*5d680*/  UMOV UR59, UR55 ;  /* 0x00000037003b7c82 */ /* 0x000fe40008000000 */
[----:B------:R-:W-:Y:S01]  /*5d690*/  UMOV UR58, UR54 ;  /* 0x00000036003a7c82 */ /* 0x000fe20008000000 */
[--C-:B------:R-:W-:Y:S01]  /*5d6a0*/  IMAD.X R240, R240, 0x1, R4.reuse, P3 ;  /* 0x00000001f0f07824 */ /* 0x100fe200018e0604 */
[-C--:B------:R-:W-:Y:S01]  /*5d6b0*/  IADD3 R238, P3, R238, R5.reuse, RZ ;  /* 0x00000005eeee7210 */ /* 0x080fe20007f7e0ff */
[--C-:B------:R-:W-:Y:S01]  /*5d6c0*/  IMAD.X R251, R251, 0x1, R4.reuse, P2 ;  /* 0x00000001fbfb7824 */ /* 0x100fe200010e0604 */
[-C--:B------:R-:W-:Y:S01]  /*5d6d0*/  IADD3 R233, P2, R233, R5.reuse, RZ ;  /* 0x00000005e9e97210 */ /* 0x080fe20007f5e0ff */
[--C-:B------:R-:W-:Y:S01]  /*5d6e0*/  IMAD.X R235, R235, 0x1, R4.reuse, P6 ;  /* 0x00000001ebeb7824 */ /* 0x100fe200030e0604 */
[----:B------:R1:W-:Y:S01]  /*5d6f0*/  STL [R1+0x2eec], R240 ;  /* 0x002eecf001007387 */ /* 0x0003e20000100800 */
[----:B------:R-:W-:Y:S01]  /*5d700*/  IADD3 R237, P6, R237, R5, RZ ;  /* 0x00000005eded7210 */ /* 0x000fe20007fde0ff */
[----:B------:R-:W-:-:S02]  /*5d710*/  IMAD.X R239, R239, 0x1, R4, P5 ;  /* 0x00000001efef7824 */ /* 0x000fc400028e0604 */
[----:B------:R1:W-:Y:S01]  /*5d720*/  STL [R1+0x2f40], R238 ;  /* 0x002f40ee01007387 */ /* 0x0003e20000100800 */
[----:B------:R-:W-:-:S03]  /*5d730*/  IADD3 R236, P5, R236, R5, RZ ;  /* 0x00000005ecec7210 */ /* 0x000fc60007fbe0ff */
[----:B------:R1:W-:Y:S01]  /*5d740*/  STL [R1+0x2f04], R251 ;  /* 0x002f04fb01007387 */ /* 0x0003e20000100800 */
[----:B------:R-:W-:-:S03]  /*5d750*/  IMAD.X R234, R234, 0x1, R4, P1 ;  /* 0x00000001eaea7824 */ /* 0x000fc600008e0604 */
[----:B------:R1:W-:Y:S01]  /*5d760*/  STL [R1+0x2f48], R233 ;  /* 0x002f48e901007387 */ /* 0x0003e20000100800 */
[----:B------:R-:W-:-:S03]  /*5d770*/  IADD3 R232, P1, R232, R5, RZ ;  /* 0x00000005e8e87210 */ /* 0x000fc60007f3e0ff */
[----:B------:R1:W-:Y:S01]  /*5d780*/  STL [R1+0x2f10], R235 ;  /* 0x002f10eb01007387 */ /* 0x0003e20000100800 */
[----:B------:R-:W-:Y:S03]  /*5d790*/  HGMMA.64x32x16.F32 R24, gdesc[UR56].tnspA, R24, gsb0 ;  /* 0x20600000381879f0 */ /* 0x000fe60008000818 */
[----:B------:R1:W-:Y:S01]  /*5d7a0*/  STL [R1+0x2f54], R237 ;  /* 0x002f54ed01007387 */ /* 0x0003e20000100800 */
        /* <DEDUP_REMOVED lines=19> */
[----:B0-----:R-:W-:Y:S01]  /*5d8e0*/  VIADD R6, R9, 0xff ;  /* 0x000000ff09067836 */ /* 0x001fe20000000000 */
[----:B------:R-:W-:Y:S02]  /*5d8f0*/  IADD3 R220, P5, R220, R5, RZ ;  /* 0x00000005dcdc7210 */ /* 0x000fe40007fbe0ff */
[----:B------:R1:W-:Y:S01]  /*5d900*/  STL [R1+0x2f38], R245 ;  /* 0x002f38f501007387 */ /* 0x0003e20000100800 */
[----:B------:R-:W-:-:S03]  /*5d910*/  IMAD.X R218, R218, 0x1, R4, P1 ;  /* 0x00000001dada7824 */ /* 0x000fc600008e0604 */
[----:B------:R1:W-:Y:S04]  /*5d920*/  STL [R1+0x2f7c], R228 ;  /* 0x002f7ce401007387 */ /* 0x0003e80000100800 */
[----:B------:R1:W-:Y:S04]  /*5d930*/  STL [R1+0x2f2c], R226 ;  /* 0x002f2ce201007387 */ /* 0x0003e80000100800 */
[----:B------:R1:W-:Y:S01]  /*5d940*/  STL [R1+0x2f80], R224 ;  /* 0x002f80e001007387 */ /* 0x0003e20000100800 */
[----:B------:R-:W-:-:S03]  /*5d950*/  SHF.R.S32.HI R7, RZ, 0x1f, R6 ;  /* 0x0000001fff077819 */ /* 0x000fc60000011406 */
[----:B------:R1:W-:Y:S04]  /*5d960*/  STL [R1+0x2f44], R222 ;  /* 0x002f44de01007387 */ /* 0x0003e80000100800 */
[----:B------:R1:W-:Y:S04]  /*5d970*/  STL [R1+0x2f88], R247 ;  /* 0x002f88f701007387 */ /* 0x0003e80000100800 */
[----:B------:R1:W-:Y:S04]  /*5d980*/  STL [R1+0x2f50], R249 ;  /* 0x002f50f901007387 */ /* 0x0003e80000100800 */
[----:B------:R1:W-:Y:S01]  /*5d990*/  STL [R1+0x2f98], R220 ;  /* 0x002f98dc01007387 */ /* 0x0003e20000100800 */
[----:B------:R-:W-:-:S03]  /*5d9a0*/  LEA.HI R6, R7, R6, RZ, 0x8 ;  /* 0x0000000607067211 */ /* 0x000fc600078f40ff */
[----:B------:R1:W-:Y:S01]  /*5d9b0*/  STL [R1+0x2f58], R218 ;  /* 0x002f58da01007387 */ /* 0x0003e20000100800 */
[--C-:B----4-:R-:W-:Y:S02]  /*5d9c0*/  IMAD.X R216, R216, 0x1, R4.reuse, P0 ;  /* 0x00000001d8d87824 */ /* 0x110fe400000e0604 */
[----:B---3--:R-:W-:-:S03]  /*5d9d0*/  IMAD.X R215, R215, 0x1, R4, P4 ;  /* 0x00000001d7d77824 */ /* 0x008fc600020e0604 */
[----:B------:R1:W-:Y:S01]  /*5d9e0*/  STL [R1+0x2f4c], R216 ;  /* 0x002f4cd801007387 */ /* 0x0003e20000100800 */
[----:B------:R-:W-:-:S03]  /*5d9f0*/  IMAD.X R217, R217, 0x1, R4, P3 ;  /* 0x00000001d9d97824 */ /* 0x000fc600018e0604 */
[----:B------:R1:W-:Y:S01]  /*5da00*/  STL [R1+0x2f64], R215 ;  /* 0x002f64d701007387 */ /* 0x0003e20000100800 */
[----:B------:R-:W-:-:S03]  /*5da10*/  VIADD R3, R3, 0x1 ;  /* 0x0000000103037836 */ /* 0x000fc60000000000 */
[----:B------:R1:W-:Y:S01]  /*5da20*/  STL [R1+0x2f70], R217 ;  /* 0x002f70d901007387 */ /* 0x0003e20000100800 */
[----:B------:R-:W-:-:S04]  /*5da30*/  SHF.R.S32.HI R6, RZ, 0x8, R6 ;  /* 0x00000008ff067819 */ /* 0x000fc80000011406 */
[----:B------:R-:W-:Y:S01]  /*5da40*/  ISETP.NE.U32.AND P1, PT, R3, R6, PT ;  /* 0x000000060300720c */ /* 0x000fe20003f25070 */
[----:B------:R-:W-:Y:S02]  /*5da50*/  WARPGROUP.DEPBAR.LE gsb0, 0x0 ;  /* 0x00008000000079c5 */ /* 0x000fe40000010000 */
[----:B------:R-:W-:Y:S02]  /*5da60*/  R2UR UR49, R10 ;  /* 0x000000000a3172ca */ /* 0x000fe400000e0000 */
[----:B------:R-:W-:Y:S02]  /*5da70*/  R2UR UR48, R11 ;  /* 0x000000000b3072ca */ /* 0x000fe400000e0000 */
[----:B------:R-:W-:Y:S02]  /*5da80*/  R2UR UR53, R14 ;  /* 0x000000000e3572ca */ /* 0x000fe400000e0000 */
[----:B------:R-:W-:Y:S02]  /*5da90*/  R2UR UR52, R15 ;  /* 0x000000000f3472ca */ /* 0x000fe400000e0000 */
[----:B------:R-:W-:-:S02]  /*5daa0*/  R2UR UR59, R16 ;  /* 0x00000000103b72ca */ /* 0x000fc400000e0000 */
[----:B------:R-:W-:Y:S01]  /*5dab0*/  R2UR UR58, R17 ;  /* 0x00000000113a72ca */ /* 0x000fe200000e0000 */
[--C-:B--2---:R-:W-:Y:S02]  /*5dac0*/  IMAD.X R219, R219, 0x1, R4.reuse, P2 ;  /* 0x00000001dbdb7824 */ /* 0x104fe400010e0604 */
[----:B------:R-:W-:-:S03]  /*5dad0*/  IMAD.X R221, R221, 0x1, R4, P6 ;  /* 0x00000001dddd7824 */ /* 0x000fc600030e0604 */
[----:B------:R1:W-:Y:S01]  /*5dae0*/  STL [R1+0x2f78], R219 ;  /* 0x002f78db01007387 */ /* 0x0003e20000100800 */
[----:B------:R-:W-:-:S03]  /*5daf0*/  IMAD.X R223, R223, 0x1, R4, P5 ;  /* 0x00000001dfdf7824 */ /* 0x000fc600028e0604 */
[----:B------:R1:W-:Y:S04]  /*5db00*/  STL [R1+0x2f6c], R221 ;  /* 0x002f6cdd01007387 */ /* 0x0003e80000100800 */
[----:B------:R1:W-:Y:S01]  /*5db10*/  STL [R1+0x2f84], R223 ;  /* 0x002f84df01007387 */ /* 0x0003e20000100800 */
[----:B------:R-:W-:Y:S05]  /*5db20*/  @P1 BRA `(.L_x_1) ;  /* 0xfffffb4000641947 */ /* 0x000fea000383ffff */
[----:B------:R-:W-:Y:S02]  /*5db30*/  F2FP.F16.F32.PACK_AB R5, R55, R87 ;  /* 0x000000573705723e */ /* 0x000fe400000000ff */
[----:B------:R-:W-:Y:S02]  /*5db40*/  F2FP.F16.F32.PACK_AB R4, R53, R85 ;  /* 0x000000553504723e */ /* 0x000fe400000000ff */
[----:B------:R-:W-:Y:S02]  /*5db50*/  F2FP.F16.F32.PACK_AB R11, R103, R135 ;  /* 0x00000087670b723e */ /* 0x000fe400000000ff */
[----:B------:R-:W-:Y:S02]  /*5db60*/  F2FP.F16.F32.PACK_AB R10, R101, R133 ;  /* 0x00000085650a723e */ /* 0x000fe400000000ff */
[----:B------:R-:W-:Y:S02]  /*5db70*/  F2FP.F16.F32.PACK_AB R13, R54, R86 ;  /* 0x00000056360d723e */ /* 0x000fe400000000ff */
[----:B------:R-:W-:-:S02]  /*5db80*/  F2FP.F16.F32.PACK_AB R19, R102, R134 ;  /* 0x000000866613723e */ /* 0x000fc400000000ff */
        /* <DEDUP_REMOVED lines=57> */
[----:B------:R-:W-:-:S07]  /*5df20*/  F2FP.F16.F32.PACK_AB R28, R104, R136 ;  /* 0x00000088681c723e */ /* 0x000fce00000000ff */
.L_x_0:
[----:B------:R-:W0:Y:S01]  /*5df30*/  S2R R22, SR_TID.X ;  /* 0x0000000000167919 */ /* 0x000e220000002100 */
[----:B------:R-:W2:Y:S01]  /*5df40*/  LDC R89, c[0x0][0x244] ;  /* 0x00009100ff597b82 */ /* 0x000ea20000000800 */
[----:B------:R-:W2:Y:S04]  /*5df50*/  LDL.LU R155, [R1+0x2fc8] ;  /* 0x002fc800019b7983 */ /* 0x000ea80000300800 */
[----:B------:R-:W3:Y:S03]  /*5df60*/  LDL.LU R154, [R1+0x2fcc] ;  /* 0x002fcc00019a7983 */ /* 0x000ee60000300800 */
[----:B------:R-:W4:Y:S01]  /*5df70*/  LDC.64 R76, c[0x0][0x228] ;  /* 0x00008a00ff4c7b82 */ /* 0x000f220000000a00 */
[----:B------:R-:W3:Y:S04]  /*5df80*/  LDL.LU R153, [R1+0x2fd0] ;  /* 0x002fd00001997983 */ /* 0x000ee80000300800 */
[----:B------:R-:W3:Y:S01]  /*5df90*/  LDL.LU R152, [R1+0x2fd4] ;  /* 0x002fd40001987983 */ /* 0x000ee20000300800 */
[----:B0-----:R-:W-:-:S02]  /*5dfa0*/  IMAD.SHL.U32 R3, R22, 0x10, RZ ;  /* 0x0000001016037824 */ /* 0x001fc400078e00ff */
[C---:B------:R-:W-:Y:S02]  /*5dfb0*/  IMAD.SHL.U32 R21, R22.reuse, 0x40, RZ ;  /* 0x0000004016157824 */ /* 0x040fe400078e00ff */
[----:B------:R-:W-:Y:S01]  /*5dfc0*/  IMAD.SHL.U32 R20, R22, 0x8, RZ ;  /* 0x0000000816147824 */ /* 0x000fe200078e00ff */
[----:B------:R-:W-:Y:S02]  /*5dfd0*/  LOP3.LUT R3, R3, 0xf0, RZ, 0xc0, !PT ;  /* 0x000000f003037812 */ /* 0x000fe400078ec0ff */
[----:B------:R-:W-:Y:S02]  /*5dfe0*/  LOP3.LUT R21, R21, 0x400, RZ, 0xc0, !PT ;  /* 0x0000040015157812 */ /* 0x000fe400078ec0ff */
[----:B------:R-:W-:Y:S02]  /*5dff0*/  LOP3.LUT R20, R20, 0x300, RZ, 0xc0, !PT ;  /* 0x0000030014147812 */ /* 0x000fe400078ec0ff */
[----:B------:R-:W-:Y:S02]  /*5e000*/  IADD3 R3, R21, R0, R3 ;  /* 0x0000000015037210 */ /* 0x000fe40007ffe003 */
[----:B------:R-:W-:-:S03]  /*5e010*/  LOP3.LUT R21, R22, 0x7f, RZ, 0xc0, !PT ;  /* 0x0000007f16157812 */ /* 0x000fc600078ec0ff */
[----:B------:R-:W-:Y:S01]  /*5e020*/  IMAD.IADD R88, R20, 0x1, R3 ;  /* 0x0000000114587824 */ /* 0x000fe200078e0203 */
[----:B------:R-:W-:Y:S01]  /*5e030*/  BAR.SYNC.DEFER_BLOCKING 0x0 ;  /* 0x0000000000007b1d */ /* 0x000fe20000010000 */
[----:B------:R-:W-:-:S07]  /*5e040*/  IMAD R0, R21, 0x10, R0 ;  /* 0x0000001015007824 */ /* 0x000fce00078e0200 */
[----:B------:R-:W0:Y:S01]  /*5e050*/  LDC R3, c[0x0][0x248] ;  /* 0x00009200ff037b82 */ /* 0x000e220000000800 */
[----:B------:R-:W-:Y:S07]  /*5e060*/  STSM.16.M88.4 [R88], R28 ;  /* 0x0000001c58007844 */ /* 0x000fee0000000200 */
[----:B------:R-:W-:Y:S01]  /*5e070*/  BAR.SYNC.DEFER_BLOCKING 0x0 ;  /* 0x0000000000007b1d */ /* 0x000fe20000010000 */
[----:B0----5:R-:W-:-:S05]  /*5e080*/  IMAD R79, R2, R3, RZ ;  /* 0x00000003024f7224 */ /* 0x021fca00078e02ff */
[----:B------:R-:W-:Y:S02]  /*5e090*/  LDS.128 R20, [R0] ;  /* 0x0000000000147984 */ /* 0x000fe40000000c00 */
[----:B------:R-:W-:Y:S06]  /*5e0a0*/  BAR.SYNC.DEFER_BLOCKING 0x0 ;  /* 0x0000000000007b1d */ /* 0x000fec0000010000 */
[----:B------:R-:W-:Y:S02]  /*5e0b0*/  STSM.16.M88.4 [R88], R36 ;  /* 0x0000002458007844 */ /* 0x000fe40000000200 */
[----:B------:R-:W-:Y:S06]  /*5e0c0*/  BAR.SYNC.DEFER_BLOCKING 0x0 ;  /* 0x0000000000007b1d */ /* 0x000fec0000010000 */
[----:B------:R-:W0:Y:S02]  /*5e0d0*/  LDS.128 R24, [R0] ;  /* 0x0000000000187984 */ /* 0x000e240000000c00 */
[----:B------:R-:W-:Y:S06]  /*5e0e0*/  BAR.SYNC.DEFER_BLOCKING 0x0 ;  /* 0x0000000000007b1d */ /* 0x000fec0000010000 */
[----:B------:R-:W-:Y:S02]  /*5e0f0*/  STSM.16.M88.4 [R88], R60 ;  /* 0x0000003c58007844 */ /* 0x000fe40000000200 */
[----:B------:R-:W-:Y:S06]  /*5e100*/  BAR.SYNC.DEFER_BLOCKING 0x0 ;  /* 0x0000000000007b1d */ /* 0x000fec0000010000 */
[----:B------:R-:W1:Y:S02]  /*5e110*/  LDS.128 R28, [R0] ;  /* 0x00000000001c7984 */ /* 0x000e640000000c00 */
[----:B------:R-:W-:Y:S06]  /*5e120*/  BAR.SYNC.DEFER_BLOCKING 0x0 ;  /* 0x0000000000007b1d */ /* 0x000fec0000010000 */
[----:B------:R-:W-:Y:S02]  /*5e130*/  STSM.16.M88.4 [R88], R44 ;  /* 0x0000002c58007844 */ /* 0x000fe40000000200 */
[----:B------:R-:W-:Y:S06]  /*5e140*/  BAR.SYNC.DEFER_BLOCKING 0x0 ;  /* 0x0000000000007b1d */ /* 0x000fec0000010000 */
[----:B------:R-:W1:Y:S02]  /*5e150*/  LDS.128 R32, [R0] ;  /* 0x0000000000207984 */ /* 0x000e640000000c00 */
[----:B------:R-:W-:Y:S06]  /*5e160*/  BAR.SYNC.DEFER_BLOCKING 0x0 ;  /* 0x0000000000007b1d */ /* 0x000fec0000010000 */
[----:B------:R-:W-:Y:S02]  /*5e170*/  STSM.16.M88.4 [R88], R48 ;  /* 0x0000003058007844 */ /* 0x000fe40000000200 */
[----:B------:R-:W-:Y:S01]  /*5e180*/  BAR.SYNC.DEFER_BLOCKING 0x0 ;  /* 0x0000000000007b1d */ /* 0x000fe20000010000 */
[C---:B--2---:R-:W-:Y:S01]  /*5e190*/  IMAD R78, R155.reuse, R89, RZ ;  /* 0x000000599b4e7224 */ /* 0x044fe200078e02ff */
[----:B----4-:R-:W-:-:S04]  /*5e1a0*/  ISETP.GE.AND P2, PT, R155, R76, PT ;  /* 0x0000004c9b00720c */ /* 0x010fc80003f46270 */
[C---:B------:R-:W-:Y:S01]  /*5e1b0*/  ISETP.LT.AND P2, PT, R2.reuse, R77, !P2 ;  /* 0x0000004d0200720c */ /* 0x040fe20005741270 */
[----:B------:R-:W-:Y:S01]  /*5e1c0*/  LDS.128 R36, [R0] ;  /* 0x0000000000247984 */ /* 0x000fe20000000c00 */
[----:B------:R-:W-:Y:S06]  /*5e1d0*/  BAR.SYNC.DEFER_BLOCKING 0x0 ;  /* 0x0000000000007b1d */ /* 0x000fec0000010000 */
[----:B------:R-:W-:Y:S02]  /*5e1e0*/  STSM.16.M88.4 [R88], R52 ;  /* 0x0000003458007844 */ /* 0x000fe40000000200 */
[----:B------:R-:W-:Y:S06]  /*5e1f0*/  BAR.SYNC.DEFER_BLOCKING 0x0 ;  /* 0x0000000000007b1d */ /* 0x000fec0000010000 */
[----:B------:R-:W-:Y:S02]  /*5e200*/  LDS.128 R40, [R0] ;  /* 0x0000000000287984 */ /* 0x000fe40000000c00 */
[----:B------:R-:W-:Y:S06]  /*5e210*/  BAR.SYNC.DEFER_BLOCKING 0x0 ;  /* 0x0000000000007b1d */ /* 0x000fec0000010000 */
[----:B------:R-:W-:Y:S02]  /*5e220*/  STSM.16.M88.4 [R88], R96 ;  /* 0x0000006058007844 */ /* 0x000fe40000000200 */
[----:B------:R-:W-:Y:S06]  /*5e230*/  BAR.SYNC.DEFER_BLOCKING 0x0 ;  /* 0x0000000000007b1d */ /* 0x000fec0000010000 */
[----:B------:R-:W-:Y:S02]  /*5e240*/  LDS.128 R44, [R0] ;  /* 0x00000000002c7984 */ /* 0x000fe40000000c00 */
[----:B------:R-:W-:Y:S06]  /*5e250*/  BAR.SYNC.DEFER_BLOCKING 0x0 ;  /* 0x0000000000007b1d */ /* 0x000fec0000010000 */
[----:B------:R-:W-:Y:S02]  /*5e260*/  STSM.16.M88.4 [R88], R64 ;  /* 0x0000004058007844 */ /* 0x000fe40000000200 */
[----:B------:R-:W-:Y:S06]  /*5e270*/  BAR.SYNC.DEFER_BLOCKING 0x0 ;  /* 0x0000000000007b1d */ /* 0x000fec0000010000 */
[----:B------:R-:W2:Y:S02]  /*5e280*/  LDS.128 R48, [R0] ;  /* 0x0000000000307984 */ /* 0x000ea40000000c00 */
[----:B------:R-:W-:Y:S06]  /*5e290*/  BAR.SYNC.DEFER_BLOCKING 0x0 ;  /* 0x0000000000007b1d */ /* 0x000fec0000010000 */
[----:B------:R4:W-:Y:S02]  /*5e2a0*/  STSM.16.M88.4 [R88], R80 ;  /* 0x0000005058007844 */ /* 0x0009e40000000200 */
[----:B------:R-:W-:Y:S08]  /*5e2b0*/  BAR.SYNC.DEFER_BLOCKING 0x0 ;  /* 0x0000000000007b1d */ /* 0x000ff00000010000 */
[----:B----4-:R-:W4:Y:S01]  /*5e2c0*/  LDC.64 R80, c[0x0][0x220] ;  /* 0x00008800ff507b82 */ /* 0x010f220000000a00 */
[----:B------:R-:W-:-:S02]  /*5e2d0*/  VIADD R82, R2, 0x2 ;  /* 0x0000000202527836 */ /* 0x000fc40000000000 */
[----:B------:R-:W-:-:S03]  /*5e2e0*/  IMAD.IADD R83, R79, 0x1, R3 ;  /* 0x000000014f537824 */ /* 0x000fc600078e0203 */
[----:B------:R-:W-:Y:S01]  /*5e2f0*/  ISETP.GE.AND P0, PT, R82, R77, PT ;  /* 0x0000004d5200720c */ /* 0x000fe20003f06270 */
[C---:B------:R-:W-:Y:S01]  /*5e300*/  VIADD R82, R2.reuse, 0x3 ;  /* 0x0000000302527836 */ /* 0x040fe20000000000 */
        /* <DEDUP_REMOVED lines=10> */
[----:B------:R0:W-:Y:S02]  /*5e3b0*/  STSM.16.M88.4 [R88], R84 ;  /* 0x0000005458007844 */ /* 0x0001e40000000200 */
[----:B------:R-:W-:Y:S01]  /*5e3c0*/  BAR.SYNC.DEFER_BLOCKING 0x0 ;  /* 0x0000000000007b1d */ /* 0x000fe20000010000 */
[----:B0-----:R-:W-:Y:S01]  /*5e3d0*/  VIADD R84, R2, 0x1 ;  /* 0x0000000102547836 */ /* 0x001fe20000000000 */
[----:B------:R-:W-:Y:S01]  /*5e3e0*/  PRMT R86, R24, 0x7632, R86 ;  /* 0x0000763218567816 */ /* 0x000fe20000000056 */
[----:B------:R-:W-:-:S03]  /*5e3f0*/  IMAD.IADD R85, R83, 0x1, R3 ;  /* 0x0000000153557824 */ /* 0x000fc600078e0203 */
[----:B------:R-:W-:Y:S02]  /*5e400*/  ISETP.GE.AND P1, PT, R84, R77, PT ;  /* 0x0000004d5400720c */ /* 0x000fe40003f26270 */
[----:B------:R-:W-:Y:S02]  /*5e410*/  PRMT R84, R20, 0x7632, R84 ;  /* 0x0000763214547816 */ /* 0x000fe40000000054 */
[----:B------:R-:W-:Y:S01]  /*5e420*/  ISETP.LT.AND P6, PT, R155, R76, !P1 ;  /* 0x0000004c9b00720c */ /* 0x000fe20004fc1270 */
[----:B------:R-:W0:Y:S01]  /*5e430*/  LDS.128 R60, [R0] ;  /* 0x00000000003c7984 */ /* 0x000e220000000c00 */
[----:B------:R-:W-:Y:S06]  /*5e440*/  BAR.SYNC.DEFER_BLOCKING 0x0 ;  /* 0x0000000000007b1d */ /* 0x000fec0000010000 */
[----:B------:R-:W-:Y:S02]  /*5e450*/  STSM.16.M88.4 [R88], R16 ;  /* 0x0000001058007844 */ /* 0x000fe40000000200 */
[----:B------:R-:W-:Y:S06]  /*5e460*/  BAR.SYNC.DEFER_BLOCKING 0x0 ;  /* 0x0000000000007b1d */ /* 0x000fec0000010000 */
[----:B------:R-:W0:Y:S02]  /*5e470*/  LDS.128 R68, [R0] ;  /* 0x0000000000447984 */ /* 0x000e240000000c00 */
[----:B------:R-:W-:Y:S06]  /*5e480*/  BAR.SYNC.DEFER_BLOCKING 0x0 ;  /* 0x0000000000007b1d */ /* 0x000fec0000010000 */
[----:B------:R1:W-:Y:S02]  /*5e490*/  STSM.16.M88.4 [R88], R12 ;  /* 0x0000000c58007844 */ /* 0x0003e40000000200 */
[----:B------:R-:W-:Y:S01]  /*5e4a0*/  BAR.SYNC.DEFER_BLOCKING 0x0 ;  /* 0x0000000000007b1d */ /* 0x000fe20000010000 */
[----:B-1----:R-:W-:-:S04]  /*5e4b0*/  IMAD R14, R89, 0x100, R78 ;  /* 0x00000100590e7824 */ /* 0x002fc800078e024e */
[----:B------:R-:W-:Y:S01]  /*5e4c0*/  IMAD R15, R89, 0x80, R14 ;  /* 0x00000080590f7824 */ /* 0x000fe200078e020e */
[----:B------:R-:W1:Y:S02]  /*5e4d0*/  LDS.128 R72, [R0] ;  /* 0x0000000000487984 */ /* 0x000e640000000c00 */
[----:B------:R-:W-:Y:S06]  /*5e4e0*/  BAR.SYNC.DEFER_BLOCKING 0x0 ;  /* 0x0000000000007b1d */ /* 0x000fec0000010000 */
[----:B------:R4:W-:Y:S02]  /*5e4f0*/  STSM.16.M88.4 [R88], R8 ;  /* 0x0000000858007844 */ /* 0x0009e40000000200 */
[----:B------:R-:W-:Y:S01]  /*5e500*/  BAR.SYNC.DEFER_BLOCKING 0x0 ;  /* 0x0000000000007b1d */ /* 0x000fe20000010000 */
[----:B----4-:R-:W-:Y:S01]  /*5e510*/  LEA R10, P3, R78, R80, 0x1 ;  /* 0x000000504e0a7211 */ /* 0x010fe200078608ff */
[----:B---3--:R-:W-:-:S03]  /*5e520*/  IMAD R9, R154, R89, RZ ;  /* 0x000000599a097224 */ /* 0x008fc600078e02ff */
[----:B------:R-:W-:Y:S02]  /*5e530*/  LEA.HI.X.SX32 R11, R78, R81, 0x1, P3 ;  /* 0x000000514e0b7211 */ /* 0x000fe400018f0eff */
[----:B------:R-:W-:Y:S01]  /*5e540*/  LEA R8, P3, R9, R80, 0x1 ;  /* 0x0000005009087211 */ /* 0x000fe200078608ff */
[----:B------:R-:W-:-:S03]  /*5e550*/  IMAD.WIDE R12, R79, 0x2, R10 ;  /* 0x000000024f0c7825 */ /* 0x000fc600078e020a */
[----:B------:R-:W-:Y:S01]  /*5e560*/  LEA.HI.X.SX32 R9, R9, R81, 0x1, P3 ;  /* 0x0000005109097211 */ /* 0x000fe200018f0eff */
[----:B------:R-:W3:Y:S01]  /*5e570*/  LDS.128 R16, [R0] ;  /* 0x0000000000107984 */ /* 0x000ee20000000c00 */
[----:B------:R-:W-:Y:S01]  /*5e580*/  BAR.SYNC.DEFER_BLOCKING 0x0 ;  /* 0x0000000000007b1d */ /* 0x000fe20000010000 */
[----:B------:R-:W-:-:S04]  /*5e590*/  ISETP.GE.AND P3, PT, R154, R76, PT ;  /* 0x0000004c9a00720c */ /* 0x000fc80003f66270 */
[----:B------:R-:W-:Y:S01]  /*5e5a0*/  ISETP.LT.AND P3, PT, R2, R77, !P3 ;  /* 0x0000004d0200720c */ /* 0x000fe20005f61270 */
[----:B------:R4:W-:Y:S02]  /*5e5b0*/  STSM.16.M88.4 [R88], R4 ;  /* 0x0000000458007844 */ /* 0x0009e40000000200 */
[----:B------:R-:W-:Y:S01]  /*5e5c0*/  BAR.SYNC.DEFER_BLOCKING 0x0 ;  /* 0x0000000000007b1d */ /* 0x000fe20000010000 */
[CC--:B----4-:R-:W-:Y:S02]  /*5e5d0*/  LEA R4, P5, R15.reuse, R80.reuse, 0x1 ;  /* 0x000000500f047211 */ /* 0x0d0fe400078a08ff */
[C---:B------:R-:W-:Y:S02]  /*5e5e0*/  LEA R6, P4, R14.reuse, R80, 0x1 ;  /* 0x000000500e067211 */ /* 0x040fe400078808ff */
[-C--:B------:R-:W-:Y:S02]  /*5e5f0*/  LEA.HI.X.SX32 R5, R15, R81.reuse, 0x1, P5 ;  /* 0x000000510f057211 */ /* 0x080fe400028f0eff */
[----:B------:R-:W-:Y:S01]  /*5e600*/  LEA.HI.X.SX32 R7, R14, R81, 0x1, P4 ;  /* 0x000000510e077211 */ /* 0x000fe200020f0eff */
[----:B------:R-:W-:-:S04]  /*5e610*/  IMAD.WIDE R14, R79, 0x2, R8 ;  /* 0x000000024f0e7825 */ /* 0x000fc800078e0208 */
[----:B------:R-:W-:Y:S01]  /*5e620*/  IMAD.WIDE R80, R83, 0x2, R10 ;  /* 0x0000000253507825 */ /* 0x000fe200078e020a */
[----:B------:R4:W-:Y:S01]  /*5e630*/  @P2 STG.E.U16 desc[UR60][R12.64], R20 ;  /* 0x000000140c002986 */ /* 0x0009e2000c10153c */
[----:B------:R-:W-:-:S03]  /*5e640*/  ISETP.GE.AND P2, PT, R2, R77, PT ;  /* 0x0000004d0200720c */ /* 0x000fc60003f46270 */
[----:B------:R2:W-:Y:S01]  /*5e650*/  @P3 STG.E.U16 desc[UR60][R14.64], R84 ;  /* 0x000000540e003986 */ /* 0x0005e2000c10153c */
[-C--:B------:R-:W-:Y:S02]  /*5e660*/  ISETP.LT.AND P5, PT, R153, R76.reuse, !P2 ;  /* 0x0000004c9900720c */ /* 0x080fe400057a1270 */
[-C--:B------:R-:W-:Y:S02]  /*5e670*/  ISETP.LT.AND P4, PT, R152, R76.reuse, !P2 ;  /* 0x0000004c9800720c */ /* 0x080fe40005781270 */
[----:B------:R-:W-:Y:S02]  /*5e680*/  ISETP.LT.AND P3, PT, R154, R76, !P1 ;  /* 0x0000004c9a00720c */ /* 0x000fe40004f61270 */
[----:B------:R-:W-:Y:S01]  /*5e690*/  ISETP.GE.AND P2, PT, R82, R77, PT ;  /* 0x0000004d5200720c */ /* 0x000fe20003f46270 */
[----:B----4-:R-:W-:Y:S01]  /*5e6a0*/  IMAD.WIDE R12, R79, 0x2, R6 ;  /* 0x000000024f0c7825 */ /* 0x010fe200078e0206 */
[----:B------:R-:W-:-:S03]  /*5e6b0*/  PRMT R82, R28, 0x7632, R82 ;  /* 0x000076321c527816 */ /* 0x000fc60000000052 */
[----:B------:R-:W-:Y:S01]  /*5e6c0*/  IMAD.WIDE R78, R79, 0x2, R4 ;  /* 0x000000024f4e7825 */ /* 0x000fe200078e0204 */
[----:B--2---:R-:W-:Y:S01]  /*5e6d0*/  PRMT R84, R21, 0x7632, R84 ;  /* 0x0000763215547816 */ /* 0x004fe20000000054 */
[----:B------:R2:W-:Y:S01]  /*5e6e0*/  @P5 STG.E.U16 desc[UR60][R12.64], R24 ;  /* 0x000000180c005986 */ /* 0x0005e2000c10153c */
[-C--:B------:R-:W-:Y:S01]  /*5e6f0*/  ISETP.LT.AND P5, PT, R153, R76.reuse, !P1 ;  /* 0x0000004c9900720c */ /* 0x080fe20004fa1270 */
[----:B------:R-:W-:Y:S01]  /*5e700*/  IMAD.WIDE R14, R83, 0x2, R8 ;  /* 0x00000002530e7825 */ /* 0x000fe200078e0208 */
[-C--:B------:R-:W-:Y:S01]  /*5e710*/  ISETP.LT.AND P1, PT, R152, R76.reuse, !P1 ;  /* 0x0000004c9800720c */ /* 0x080fe20004f21270 */
[----:B------:R4:W-:Y:S02]  /*5e720*/  @P4 STG.E.U16 desc[UR60][R78.64], R86 ;  /* 0x000000564e004986 */ /* 0x0009e4000c10153c */
[----:B------:R-:W-:Y:S02]  /*5e730*/  VIADD R20, R2, 0x4 ;  /* 0x0000000402147836 */ /* 0x000fe40000000000 */
[----:B------:R0:W-:Y:S01]  /*5e740*/  @P6 STG.E.U16 desc[UR60][R80.64], R28 ;  /* 0x0000001c50006986 */ /* 0x0001e2000c10153c */
[----:B------:R-:W-:-:S02]  /*5e750*/  ISETP.LT.AND P6, PT, R155, R76, !P0 ;  /* 0x0000004c9b00720c */ /* 0x000fc400047c1270 */
[-C--:B------:R-:W-:Y:S01]  /*5e760*/  ISETP.GE.AND P4, PT, R20, R77.reuse, PT ;  /* 0x0000004d1400720c */ /* 0x080fe20003f86270 */
[C---:B--2---:R-:W-:Y:S01]  /*5e770*/  IMAD.WIDE R12, R83.reuse, 0x2, R6 ;  /* 0x00000002530c7825 */ /* 0x044fe200078e0206 */
[----:B------:R-:W-:Y:S01]  /*5e780*/  PRMT R24, R32, 0x7632, R24 ;  /* 0x0000763220187816 */ /* 0x000fe20000000018 */
[----:B------:R2:W-:Y:S02]  /*5e790*/  @P3 STG.E.U16 desc[UR60][R14.64], R82 ;  /* 0x000000520e003986 */ /* 0x0005e4000c10153c */
[----:B----4-:R-:W-:Y:S02]  /*5e7a0*/  IMAD.WIDE R78, R83, 0x2, R4 ;  /* 0x00000002534e7825 */ /* 0x010fe400078e0204 */
[----:B------:R4:W-:Y:S01]  /*5e7b0*/  @P5 STG.E.U16 desc[UR60][R12.64], R32 ;  /* 0x000000200c005986 */ /* 0x0009e2000c10153c */
[-C--:B------:R-:W-:Y:S01]  /*5e7c0*/  ISETP.LT.AND P5, PT, R153, R76.reuse, !P0 ;  /* 0x0000004c9900720c */ /* 0x080fe200047a1270 */
[----:B0-----:R-:W-:Y:S02]  /*5e7d0*/  IMAD.WIDE R80, R85, 0x2, R10 ;  /* 0x0000000255507825 */ /* 0x001fe400078e020a */
[----:B------:R0:W-:Y:S01]  /*5e7e0*/  @P1 STG.E.U16 desc[UR60][R78.64], R24 ;  /* 0x000000184e001986 */ /* 0x0001e2000c10153c */
[-C--:B------:R-:W-:Y:S01]  /*5e7f0*/  ISETP.LT.AND P1, PT, R154, R76.reuse, !P0 ;  /* 0x0000004c9a00720c */ /* 0x080fe20004721270 */
[----:B------:R-:W-:Y:S01]  /*5e800*/  VIADD R20, R2, 0x5 ;  /* 0x0000000502147836 */ /* 0x000fe20000000000 */
[-C--:B------:R-:W-:Y:S01]  /*5e810*/  ISETP.LT.AND P0, PT, R152, R76.reuse, !P0 ;  /* 0x0000004c9800720c */ /* 0x080fe20004701270 */
[----:B------:R1:W-:Y:S01]  /*5e820*/  @P6 STG.E.U16 desc[UR60][R80.64], R21 ;  /* 0x0000001550006986 */ /* 0x0003e2000c10153c */
[----:B------:R-:W-:Y:S01]  /*5e830*/  ISETP.LT.AND P6, PT, R155, R76, !P2 ;  /* 0x0000004c9b00720c */ /* 0x000fe200057c1270 */
[C---:B------:R-:W-:Y:S01]  /*5e840*/  IMAD.IADD R83, R85.reuse, 0x1, R3 ;  /* 0x0000000155537824 */ /* 0x040fe200078e0203 */
[----:B------:R-:W-:Y:S01]  /*5e850*/  ISETP.GE.AND P3, PT, R20, R77, PT ;  /* 0x0000004d1400720c */ /* 0x000fe20003f66270 */
[----:B--2---:R-:W-:Y:S01]  /*5e860*/  IMAD.WIDE R14, R85, 0x2, R8 ;  /* 0x00000002550e7825 */ /* 0x004fe200078e0208 */
[----:B----4-:R-:W-:-:S03]  /*5e870*/  PRMT R32, R33, 0x7632, R32 ;  /* 0x0000763221207816 */ /* 0x010fc60000000020 */
[----:B------:R-:W-:Y:S01]  /*5e880*/  IMAD.WIDE R12, R85, 0x2, R6 ;  /* 0x00000002550c7825 */ /* 0x000fe200078e0206 */
[----:B0-----:R-:W-:Y:S01]  /*5e890*/  PRMT R24, R25, 0x7632, R24 ;  /* 0x0000763219187816 */ /* 0x001fe20000000018 */
[----:B------:R0:W-:Y:S02]  /*5e8a0*/  @P1 STG.E.U16 desc[UR60][R14.64], R84 ;  /* 0x000000540e001986 */ /* 0x0001e4000c10153c */
[----:B------:R-:W-:Y:S02]  /*5e8b0*/  IMAD.WIDE R78, R85, 0x2, R4 ;  /* 0x00000002554e7825 */ /* 0x000fe400078e0204 */
[----:B------:R2:W-:Y:S01]  /*5e8c0*/  @P5 STG.E.U16 desc[UR60][R12.64], R25 ;  /* 0x000000190c005986 */ /* 0x0005e2000c10153c */
[-C--:B------:R-:W-:Y:S01]  /*5e8d0*/  ISETP.LT.AND P5, PT, R153, R76.reuse, !P2 ;  /* 0x0000004c9900720c */ /* 0x080fe200057a1270 */
[C---:B-1----:R-:W-:Y:S02]  /*5e8e0*/  IMAD.WIDE R20, R83.reuse, 0x2, R10 ;  /* 0x0000000253147825 */ /* 0x042fe400078e020a */
[----:B------:R1:W-:Y:S01]  /*5e8f0*/  @P0 STG.E.U16 desc[UR60][R78.64], R24 ;  /* 0x000000184e000986 */ /* 0x0003e2000c10153c */
[----:B------:R-:W-:Y:S01]  /*5e900*/  ISETP.LT.AND P0, PT, R154, R76, !P2 ;  /* 0x0000004c9a00720c */ /* 0x000fe20005701270 */
[----:B------:R-:W-:-:S02]  /*5e910*/  IMAD.IADD R81, R83, 0x1, R3 ;  /* 0x0000000153517824 */ /* 0x000fc400078e0203 */
[----:B------:R4:W-:Y:S01]  /*5e920*/  @P6 STG.E.U16 desc[UR60][R20.64], R29 ;  /* 0x0000001d14006986 */ /* 0x0009e2000c10153c */
[-C--:B------:R-:W-:Y:S01]  /*5e930*/  ISETP.LT.AND P6, PT, R152, R76.reuse, !P2 ;  /* 0x0000004c9800720c */ /* 0x080fe200057c1270 */
[----:B0-----:R-:W-:Y:S01]  /*5e940*/  IMAD.WIDE R14, R83, 0x2, R8 ;  /* 0x00000002530e7825 */ /* 0x001fe200078e0208 */
[----:B------:R-:W-:-:S03]  /*5e950*/  ISETP.LT.AND P2, PT, R155, R76, !P4 ;  /* 0x0000004c9b00720c */ /* 0x000fc60006741270 */
[----:B--2---:R-:W-:-:S04]  /*5e960*/  IMAD.WIDE R12, R83, 0x2, R6 ;  /* 0x00000002530c7825 */ /* 0x004fc800078e0206 */
[----:B-1----:R-:W-:Y:S01]  /*5e970*/  IMAD.WIDE R24, R83, 0x2, R4 ;  /* 0x0000000253187825 */ /* 0x002fe200078e0204 */
[----:B----4-:R-:W-:Y:S02]  /*5e980*/  PRMT R21, R29, 0x7632, R21 ;  /* 0x000076321d157816 */ /* 0x010fe40000000015 */
[----:B------:R-:W-:Y:S01]  /*5e990*/  PRMT R29, R22, 0x7632, R29 ;  /* 0x00007632161d7816 */ /* 0x000fe2000000001d */
[----:B------:R-:W-:Y:S02]  /*5e9a0*/  IMAD.IADD R79, R81, 0x1, R3 ;  /* 0x00000001514f7824 */ /* 0x000fe400078e0203 */
[----:B------:R0:W-:Y:S01]  /*5e9b0*/  @P0 STG.E.U16 desc[UR60][R14.64], R21 ;  /* 0x000000150e000986 */ /* 0x0001e2000c10153c */
[----:B------:R-:W-:-:S03]  /*5e9c0*/  VIADD R28, R2, 0x6 ;  /* 0x00000006021c7836 */ /* 0x000fc60000000000 */
[----:B------:R1:W-:Y:S01]  /*5e9d0*/  @P5 STG.E.U16 desc[UR60][R12.64], R33 ;  /* 0x000000210c005986 */ /* 0x0003e2000c10153c */
[-C--:B------:R-:W-:Y:S02]  /*5e9e0*/  ISETP.LT.AND P5, PT, R154, R76.reuse, !P4 ;  /* 0x0000004c9a00720c */ /* 0x080fe400067a1270 */
[----:B------:R-:W-:Y:S01]  /*5e9f0*/  ISETP.GE.AND P1, PT, R28, R77, PT ;  /* 0x0000004d1c00720c */ /* 0x000fe20003f26270 */
[----:B------:R2:W-:Y:S01]  /*5ea00*/  @P6 STG.E.U16 desc[UR60][R24.64], R32 ;  /* 0x0000002018006986 */ /* 0x0005e2000c10153c */
[-C--:B------:R-:W-:Y:S01]  /*5ea10*/  ISETP.LT.AND P6, PT, R153, R76.reuse, !P4 ;  /* 0x0000004c9900720c */ /* 0x080fe200067c1270 */
[----:B------:R-:W-:Y:S01]  /*5ea20*/  VIADD R28, R2, 0x7 ;  /* 0x00000007021c7836 */ /* 0x000fe20000000000 */
[----:B------:R-:W-:Y:S01]  /*5ea30*/  ISETP.LT.AND P4, PT, R152, R76, !P4 ;  /* 0x0000004c9800720c */ /* 0x000fe20006781270 */
[----:B0-----:R-:W-:-:S03]  /*5ea40*/  IMAD.WIDE R20, R81, 0x2, R10 ;  /* 0x0000000251147825 */ /* 0x001fc600078e020a */
[----:B------:R-:W-:Y:S01]  /*5ea50*/  ISETP.GE.AND P0, PT, R28, R77, PT ;  /* 0x0000004d1c00720c */ /* 0x000fe20003f06270 */
[----:B------:R-:W-:Y:S01]  /*5ea60*/  IMAD.WIDE R14, R81, 0x2, R8 ;  /* 0x00000002510e7825 */ /* 0x000fe200078e0208 */
[----:B------:R0:W-:Y:S01]  /*5ea70*/  @P2 STG.E.U16 desc[UR60][R20.64], R22 ;  /* 0x0000001614002986 */ /* 0x0001e2000c10153c */
[-C--:B------:R-:W-:Y:S01]  /*5ea80*/  ISETP.LT.AND P2, PT, R155, R76.reuse, !P3 ;  /* 0x0000004c9b00720c */ /* 0x080fe20005f41270 */
[----:B-1----:R-:W1:Y:S01]  /*5ea90*/  LDC R33, c[0x0][0x228] ;  /* 0x00008a00ff217b82 */ /* 0x002e620000000800 */
[C---:B------:R-:W-:Y:S01]  /*5eaa0*/  IMAD.WIDE R12, R81.reuse, 0x2, R6 ;  /* 0x00000002510c7825 */ /* 0x040fe200078e0206 */
[----:B------:R4:W-:Y:S01]  /*5eab0*/  @P5 STG.E.U16 desc[UR60][R14.64], R29 ;  /* 0x0000001d0e005986 */ /* 0x0009e2000c10153c */
[----:B------:R-:W-:Y:S02]  /*5eac0*/  ISETP.LT.AND P5, PT, R154, R76, !P3 ;  /* 0x0000004c9a00720c */ /* 0x000fe40005fa1270 */
[----:B--2---:R-:W-:Y:S01]  /*5ead0*/  IMAD.WIDE R24, R81, 0x2, R4 ;  /* 0x0000000251187825 */ /* 0x004fe200078e0204 */
[----:B------:R2:W-:Y:S01]  /*5eae0*/  @P6 STG.E.U16 desc[UR60][R12.64], R26 ;  /* 0x0000001a0c006986 */ /* 0x0005e2000c10153c */
[----:B------:R-:W-:-:S02]  /*5eaf0*/  PRMT R32, R26, 0x7632, R32 ;  /* 0x000076321a207816 */ /* 0x000fc40000000020 */
[-C--:B------:R-:W-:Y:S01]  /*5eb00*/  ISETP.LT.AND P6, PT, R153, R76.reuse, !P3 ;  /* 0x0000004c9900720c */ /* 0x080fe20005fc1270 */
[C---:B0-----:R-:W-:Y:S01]  /*5eb10*/  IMAD.WIDE R20, R79.reuse, 0x2, R10 ;  /* 0x000000024f147825 */ /* 0x041fe200078e020a */
[-C--:B------:R-:W-:Y:S01]  /*5eb20*/  ISETP.LT.AND P3, PT, R152, R76.reuse, !P3 ;  /* 0x0000004c9800720c */ /* 0x080fe20005f61270 */
[----:B------:R0:W-:Y:S02]  /*5eb30*/  @P4 STG.E.U16 desc[UR60][R24.64], R32 ;  /* 0x0000002018004986 */ /* 0x0001e4000c10153c */
[----:B----4-:R-:W-:Y:S02]  /*5eb40*/  IMAD.WIDE R14, R79, 0x2, R8 ;  /* 0x000000024f0e7825 */ /* 0x010fe400078e0208 */
[----:B------:R4:W-:Y:S01]  /*5eb50*/  @P2 STG.E.U16 desc[UR60][R20.64], R30 ;  /* 0x0000001e14002986 */ /* 0x0009e2000c10153c */
[----:B------:R-:W-:Y:S01]  /*5eb60*/  ISETP.LT.AND P2, PT, R155, R76, !P1 ;  /* 0x0000004c9b00720c */ /* 0x000fe20004f41270 */
[----:B--2---:R-:W-:-:S04]  /*5eb70*/  IMAD.WIDE R12, R79, 0x2, R6 ;  /* 0x000000024f0c7825 */ /* 0x004fc800078e0206 */
[----:B------:R-:W-:Y:S01]  /*5eb80*/  IMAD.WIDE R28, R79, 0x2, R4 ;  /* 0x000000024f1c7825 */ /* 0x000fe200078e0204 */
[----:B0-----:R-:W-:-:S03]  /*5eb90*/  PRMT R24, R34, 0x7632, R24 ;  /* 0x0000763222187816 */ /* 0x001fc60000000018 */
[----:B------:R-:W-:Y:S01]  /*5eba0*/  IMAD.IADD R79, R79, 0x1, R3 ;  /* 0x000000014f4f7824 */ /* 0x000fe200078e0203 */
[----:B----4-:R-:W-:Y:S01]  /*5ebb0*/  PRMT R21, R30, 0x7632, R21 ;  /* 0x000076321e157816 */ /* 0x010fe20000000015 */
[C---:B------:R-:W-:Y:S01]  /*5ebc0*/  VIADD R22, R2.reuse, 0x8 ;  /* 0x0000000802167836 */ /* 0x040fe20000000000 */
[----:B------:R-:W-:Y:S01]  /*5ebd0*/  PRMT R30, R49, 0x7632, R30 ;  /* 0x00007632311e7816 */ /* 0x000fe2000000001e */
[----:B------:R-:W-:Y:S02]  /*5ebe0*/  VIADD R26, R2, 0xa ;  /* 0x0000000a021a7836 */ /* 0x000fe40000000000 */
[----:B------:R0:W-:Y:S01]  /*5ebf0*/  @P5 STG.E.U16 desc[UR60][R14.64], R21 ;  /* 0x000000150e005986 */ /* 0x0001e2000c10153c */
[-C--:B------:R-:W-:Y:S01]  /*5ec00*/  ISETP.LT.AND P5, PT, R154, R76.reuse, !P1 ;  /* 0x0000004c9a00720c */ /* 0x080fe20004fa1270 */
[----:B------:R-:W-:Y:S01]  /*5ec10*/  VIADD R32, R2, 0x13 ;  /* 0x0000001302207836 */ /* 0x000fe20000000000 */
[-C--:B------:R-:W-:Y:S01]  /*5ec20*/  ISETP.GE.AND P4, PT, R22, R77.reuse, PT ;  /* 0x0000004d1600720c */ /* 0x080fe20003f86270 */
[----:B------:R-:W-:Y:S01]  /*5ec30*/  @P6 STG.E.U16 desc[UR60][R12.64], R34 ;  /* 0x000000220c006986 */ /* 0x000fe2000c10153c */
[-C--:B------:R-:W-:Y:S01]  /*5ec40*/  ISETP.LT.AND P6, PT, R153, R76.reuse, !P1 ;  /* 0x0000004c9900720c */ /* 0x080fe20004fc1270 */
[----:B------:R-:W-:Y:S01]  /*5ec50*/  VIADD R22, R2, 0x9 ;  /* 0x0000000902167836 */ /* 0x000fe20000000000 */
[----:B------:R-:W-:Y:S01]  /*5ec60*/  ISETP.LT.AND P1, PT, R152, R76, !P1 ;  /* 0x0000004c9800720c */ /* 0x000fe20004f21270 */
[----:B------:R2:W-:Y:S03]  /*5ec70*/  @P3 STG.E.U16 desc[UR60][R28.64], R24 ;  /* 0x000000181c003986 */ /* 0x0005e6000c10153c */
[----:B------:R-:W-:Y:S01]  /*5ec80*/  ISETP.GE.AND P3, PT, R22, R77, PT ;  /* 0x0000004d1600720c */ /* 0x000fe20003f66270 */
[----:B0-----:R-:W-:-:S04]  /*5ec90*/  IMAD.WIDE R20, R79, 0x2, R10 ;  /* 0x000000024f147825 */ /* 0x001fc800078e020a */
[----:B------:R-:W-:Y:S01]  /*5eca0*/  IMAD.WIDE R14, R79, 0x2, R8 ;  /* 0x000000024f0e7825 */ /* 0x000fe200078e0208 */
[----:B------:R0:W-:Y:S01]  /*5ecb0*/  @P2 STG.E.U16 desc[UR60][R20.64], R23 ;  /* 0x0000001714002986 */ /* 0x0001e2000c10153c */
[-C--:B------:R-:W-:Y:S02]  /*5ecc0*/  ISETP.LT.AND P2, PT, R155, R76.reuse, !P0 ;  /* 0x0000004c9b00720c */ /* 0x080fe40004741270 */
[----:B--2---:R-:W-:Y:S01]  /*5ecd0*/  PRMT R29, R23, 0x7632, R29 ;  /* 0x00007632171d7816 */ /* 0x004fe2000000001d */
[----:B------:R-:W-:Y:S01]  /*5ece0*/  IMAD.WIDE R12, R79, 0x2, R6 ;  /* 0x000000024f0c7825 */ /* 0x000fe200078e0206 */
[----:B------:R-:W-:Y:S02]  /*5ecf0*/  PRMT R28, R31, 0x7632, R28 ;  /* 0x000076321f1c7816 */ /* 0x000fe4000000001c */
[----:B------:R-:W-:Y:S01]  /*5ed00*/  PRMT R34, R60, 0x7632, R34 ;  /* 0x000076323c227816 */ /* 0x000fe20000000022 */
[----:B------:R-:W-:Y:S01]  /*5ed10*/  IMAD.WIDE R24, R79, 0x2, R4 ;  /* 0x000000024f187825 */ /* 0x000fe200078e0204 */
[----:B------:R2:W-:Y:S01]  /*5ed20*/  @P5 STG.E.U16 desc[UR60][R14.64], R29 ;  /* 0x0000001d0e005986 */ /* 0x0005e2000c10153c */
[----:B------:R-:W-:-:S02]  /*5ed30*/  ISETP.LT.AND P5, PT, R154, R76, !P0 ;  /* 0x0000004c9a00720c */ /* 0x000fc400047a1270 */
[----:B0-----:R-:W-:Y:S01]  /*5ed40*/  PRMT R21, R27, 0x7632, R21 ;  /* 0x000076321b157816 */ /* 0x001fe20000000015 */
[----:B------:R-:W-:Y:S01]  /*5ed50*/  IMAD.IADD R79, R79, 0x1, R3 ;  /* 0x000000014f4f7824 */ /* 0x000fe200078e0203 */
[----:B------:R0:W-:Y:S01]  /*5ed60*/  @P6 STG.E.U16 desc[UR60][R12.64], R27 ;  /* 0x0000001b0c006986 */ /* 0x0001e2000c10153c */
[-C--:B------:R-:W-:Y:S02]  /*5ed70*/  ISETP.LT.AND P6, PT, R153, R76.reuse, !P0 ;  /* 0x0000004c9900720c */ /* 0x080fe400047c1270 */
[-C--:B------:R-:W-:Y:S01]  /*5ed80*/  ISETP.LT.AND P0, PT, R152, R76.reuse, !P0 ;  /* 0x0000004c9800720c */ /* 0x080fe20004701270 */
[----:B------:R4:W-:Y:S01]  /*5ed90*/  @P1 STG.E.U16 desc[UR60][R24.64], R21 ;  /* 0x0000001518001986 */ /* 0x0009e2000c10153c */
[----:B------:R-:W-:Y:S01]  /*5eda0*/  ISETP.LT.AND P1, PT, R155, R76, !P4 ;  /* 0x0000004c9b00720c */ /* 0x000fe20006721270 */
[----:B------:R-:W-:-:S04]  /*5edb0*/  IMAD.WIDE R22, R79, 0x2, R4 ;  /* 0x000000024f167825 */ /* 0x000fc800078e0204 */
[----:B--2---:R-:W-:-:S04]  /*5edc0*/  IMAD.WIDE R14, R79, 0x2, R6 ;  /* 0x000000024f0e7825 */ /* 0x004fc800078e0206 */
[----:B0-----:R-:W-:-:S04]  /*5edd0*/  IMAD.WIDE R12, R79, 0x2, R8 ;  /* 0x000000024f0c7825 */ /* 0x001fc800078e0208 */
[----:B----4-:R-:W-:-:S04]  /*5ede0*/  IMAD.WIDE R20, R79, 0x2, R10 ;  /* 0x000000024f147825 */ /* 0x010fc800078e020a */
[----:B------:R-:W-:Y:S01]  /*5edf0*/  IMAD.IADD R29, R79, 0x1, R3 ;  /* 0x000000014f1d7824 */ /* 0x000fe200078e0203 */
[----:B------:R0:W-:Y:S01]  /*5ee00*/  @P2 STG.E.U16 desc[UR60][R20.64], R31 ;  /* 0x0000001f14002986 */ /* 0x0001e2000c10153c */
[----:B------:R-:W-:Y:S01]  /*5ee10*/  ISETP.GE.AND P2, PT, R26, R77, PT ;  /* 0x0000004d1a00720c */ /* 0x000fe20003f46270 */
[----:B------:R-:W-:Y:S02]  /*5ee20*/  VIADD R26, R2, 0xb ;  /* 0x0000000b021a7836 */ /* 0x000fe40000000000 */
[----:B------:R2:W-:Y:S01]  /*5ee30*/  @P5 STG.E.U16 desc[UR60][R12.64], R28 ;  /* 0x0000001c0c005986 */ /* 0x0005e2000c10153c */
[-C--:B------:R-:W-:Y:S01]  /*5ee40*/  ISETP.LT.AND P5, PT, R153, R76.reuse, !P4 ;  /* 0x0000004c9900720c */ /* 0x080fe200067a1270 */
[----:B------:R-:W-:Y:S02]  /*5ee50*/  IMAD.WIDE R24, R29, 0x2, R10 ;  /* 0x000000021d187825 */ /* 0x000fe400078e020a */
[----:B------:R4:W-:Y:S01]  /*5ee60*/  @P6 STG.E.U16 desc[UR60][R14.64], R35 ;  /* 0x000000230e006986 */ /* 0x0009e2000c10153c */
[----:B------:R-:W-:Y:S01]  /*5ee70*/  ISETP.LT.AND P6, PT, R155, R76, !P3 ;  /* 0x0000004c9b00720c */ /* 0x000fe20005fc1270 */
[----:B------:R-:W-:Y:S01]  /*5ee80*/  IMAD.IADD R27, R29, 0x1, R3 ;  /* 0x000000011d1b7824 */ /* 0x000fe200078e0203 */
[----:B0-----:R-:W-:Y:S01]  /*5ee90*/  PRMT R21, R35, 0x7632, R21 ;  /* 0x0000763223157816 */ /* 0x001fe20000000015 */
[----:B------:R-:W0:Y:S01]  /*5eea0*/  LDC R31, c[0x0][0x228] ;  /* 0x00008a00ff1f7b82 */ /* 0x000e220000000800 */
[----:B--2---:R-:W-:-:S03]  /*5eeb0*/  IMAD.WIDE R12, R29, 0x2, R8 ;  /* 0x000000021d0c7825 */ /* 0x004fc600078e0208 */
[----:B------:R2:W-:Y:S01]  /*5eec0*/  @P0 STG.E.U16 desc[UR60][R22.64], R21 ;  /* 0x0000001516000986 */ /* 0x0005e2000c10153c */
[-C--:B------:R-:W-:Y:S02]  /*5eed0*/  ISETP.LT.AND P0, PT, R154, R76.reuse, !P4 ;  /* 0x0000004c9a00720c */ /* 0x080fe40006701270 */
[-C--:B------:R-:W-:Y:S01]  /*5eee0*/  ISETP.LT.AND P4, PT, R152, R76.reuse, !P4 ;  /* 0x0000004c9800720c */ /* 0x080fe20006781270 */
[----:B------:R3:W-:Y:S01]  /*5eef0*/  @P1 STG.E.U16 desc[UR60][R24.64], R36 ;  /* 0x0000002418001986 */ /* 0x0007e2000c10153c */
[----:B------:R-:W-:Y:S01]  /*5ef00*/  ISETP.LT.AND P1, PT, R154, R76, !P3 ;  /* 0x0000004c9a00720c */ /* 0x000fe20005f21270 */
[C---:B----4-:R-:W-:Y:S01]  /*5ef10*/  IMAD.WIDE R14, R29.reuse, 0x2, R6 ;  /* 0x000000021d0e7825 */ /* 0x050fe200078e0206 */
[----:B------:R-:W-:Y:S01]  /*5ef20*/  PRMT R28, R40, 0x7632, R28 ;  /* 0x00007632281c7816 */ /* 0x000fe2000000001c */
[----:B------:R-:W4:Y:S02]  /*5ef30*/  LDC R35, c[0x0][0x228] ;  /* 0x00008a00ff237b82 */ /* 0x000f240000000800 */
[----:B--2---:R-:W-:Y:S01]  /*5ef40*/  IMAD.WIDE R20, R29, 0x2, R4 ;  /* 0x000000021d147825 */ /* 0x004fe200078e0204 */
[----:B---3--:R-:W-:-:S03]  /*5ef50*/  PRMT R25, R36, 0x7632, R25 ;  /* 0x0000763224197816 */ /* 0x008fc60000000019 */
[C---:B------:R-:W-:Y:S02]  /*5ef60*/  IMAD.WIDE R22, R27.reuse, 0x2, R10 ;  /* 0x000000021b167825 */ /* 0x040fe400078e020a */
[----:B------:R-:W2:Y:S01]  /*5ef70*/  LDC R36, c[0x0][0x228] ;  /* 0x00008a00ff247b82 */ /* 0x000ea20000000800 */
[----:B------:R3:W-:Y:S01]  /*5ef80*/  @P0 STG.E.U16 desc[UR60][R12.64], R25 ;  /* 0x000000190c000986 */ /* 0x0007e2000c10153c */
[----:B------:R-:W-:Y:S01]  /*5ef90*/  IMAD.IADD R29, R27, 0x1, R3 ;  /* 0x000000011b1d7824 */ /* 0x000fe200078e0203 */
[----:B------:R-:W-:Y:S01]  /*5efa0*/  ISETP.GE.AND P0, PT, R26, R77, PT ;  /* 0x0000004d1a00720c */ /* 0x000fe20003f06270 */
[----:B------:R-:W-:Y:S01]  /*5efb0*/  VIADD R26, R2, 0xc ;  /* 0x0000000c021a7836 */ /* 0x000fe20000000000 */
[----:B------:R1:W-:Y:S01]  /*5efc0*/  @P5 STG.E.U16 desc[UR60][R14.64], R40 ;  /* 0x000000280e005986 */ /* 0x0003e2000c10153c */
[-C--:B------:R-:W-:Y:S02]  /*5efd0*/  ISETP.LT.AND P5, PT, R153, R76.reuse, !P3 ;  /* 0x0000004c9900720c */ /* 0x080fe40005fa1270 */
[-C--:B------:R-:W-:Y:S01]  /*5efe0*/  ISETP.LT.AND P3, PT, R152, R76.reuse, !P3 ;  /* 0x0000004c9800720c */ /* 0x080fe20005f61270 */
[----:B------:R0:W-:Y:S01]  /*5eff0*/  @P4 STG.E.U16 desc[UR60][R20.64], R28 ;  /* 0x0000001c14004986 */ /* 0x0001e2000c10153c */
[----:B------:R-:W-:-:S02]  /*5f000*/  ISETP.LT.AND P4, PT, R155, R76, !P2 ;  /* 0x0000004c9b00720c */ /* 0x000fc40005781270 */
[----:B---3--:R-:W-:Y:S01]  /*5f010*/  PRMT R13, R44, 0x7632, R13 ;  /* 0x000076322c0d7816 */ /* 0x008fe2000000000d */
[C---:B------:R-:W-:Y:S01]  /*5f020*/  IMAD.WIDE R24, R27.reuse, 0x2, R8 ;  /* 0x000000021b187825 */ /* 0x040fe200078e0208 */
[----:B------:R3:W-:Y:S01]  /*5f030*/  @P6 STG.E.U16 desc[UR60][R22.64], R44 ;  /* 0x0000002c16006986 */ /* 0x0007e2000c10153c */
[----:B------:R-:W-:Y:S02]  /*5f040*/  ISETP.LT.AND P6, PT, R154, R76, !P2 ;  /* 0x0000004c9a00720c */ /* 0x000fe400057c1270 */
[----:B-1----:R-:W-:Y:S01]  /*5f050*/  IMAD.WIDE R14, R27, 0x2, R4 ;  /* 0x000000021b0e7825 */ /* 0x002fe200078e0204 */
[----:B------:R1:W-:Y:S01]  /*5f060*/  @P1 STG.E.U16 desc[UR60][R24.64], R13 ;  /* 0x0000000d18001986 */ /* 0x0003e2000c10153c */
[----:B------:R-:W-:Y:S02]  /*5f070*/  ISETP.GE.AND P1, PT, R26, R77, PT ;  /* 0x0000004d1a00720c */ /* 0x000fe40003f26270 */
[----:B0-----:R-:W-:Y:S01]  /*5f080*/  IMAD.WIDE R20, R29, 0x2, R10 ;  /* 0x000000021d147825 */ /* 0x001fe200078e020a */
[----:B------:R-:W-:-:S03]  /*5f090*/  PRMT R28, R37, 0x7632, R28 ;  /* 0x00007632251c7816 */ /* 0x000fc6000000001c */
[----:B------:R-:W-:Y:S02]  /*5f0a0*/  VIADD R26, R2, 0xe ;  /* 0x0000000e021a7836 */ /* 0x000fe40000000000 */
[----:B---3--:R-:W-:Y:S01]  /*5f0b0*/  IMAD.WIDE R22, R29, 0x2, R8 ;  /* 0x000000021d167825 */ /* 0x008fe200078e0208 */
[----:B-1----:R-:W-:-:S03]  /*5f0c0*/  PRMT R25, R48, 0x7632, R25 ;  /* 0x0000763230197816 */ /* 0x002fc60000000019 */
[----:B------:R-:W-:-:S04]  /*5f0d0*/  IMAD.WIDE R12, R27, 0x2, R6 ;  /* 0x000000021b0c7825 */ /* 0x000fc800078e0206 */
[----:B------:R-:W-:Y:S01]  /*5f0e0*/  IMAD.IADD R27, R29, 0x1, R3 ;  /* 0x000000011d1b7824 */ /* 0x000fe200078e0203 */
[----:B------:R0:W-:Y:S01]  /*5f0f0*/  @P5 STG.E.U16 desc[UR60][R12.64], R48 ;  /* 0x000000300c005986 */ /* 0x0001e2000c10153c */
[CC--:B------:R-:W-:Y:S01]  /*5f100*/  ISETP.LT.AND P5, PT, R153.reuse, R76.reuse, !P0 ;  /* 0x0000004c9900720c */ /* 0x0c0fe200047a1270 */
[----:B------:R-:W-:Y:S02]  /*5f110*/  VIADD R24, R2, 0xd ;  /* 0x0000000d02187836 */ /* 0x000fe40000000000 */
[----:B------:R1:W-:Y:S01]  /*5f120*/  @P3 STG.E.U16 desc[UR60][R14.64], R25 ;  /* 0x000000190e003986 */ /* 0x0003e2000c10153c */
[-C--:B------:R-:W-:Y:S02]  /*5f130*/  ISETP.LT.AND P3, PT, R153, R76.reuse, !P2 ;  /* 0x0000004c9900720c */ /* 0x080fe40005761270 */
[-C--:B------:R-:W-:Y:S01]  /*5f140*/  ISETP.LT.AND P2, PT, R152, R76.reuse, !P2 ;  /* 0x0000004c9800720c */ /* 0x080fe20005741270 */
[----:B------:R3:W-:Y:S01]  /*5f150*/  @P4 STG.E.U16 desc[UR60][R20.64], R37 ;  /* 0x0000002514004986 */ /* 0x0007e2000c10153c */
[----:B------:R-:W-:-:S03]  /*5f160*/  ISETP.LT.AND P4, PT, R155, R76, !P0 ;  /* 0x0000004c9b00720c */ /* 0x000fc60004781270 */
[----:B------:R4:W-:Y:S01]  /*5f170*/  @P6 STG.E.U16 desc[UR60][R22.64], R28 ;  /* 0x0000001c16006986 */ /* 0x0009e2000c10153c */
[-C--:B------:R-:W-:Y:S01]  /*5f180*/  ISETP.LT.AND P6, PT, R154, R76.reuse, !P0 ;  /* 0x0000004c9a00720c */ /* 0x080fe200047c1270 */
[----:B0-----:R-:W-:Y:S01]  /*5f190*/  IMAD.WIDE R12, R29, 0x2, R6 ;  /* 0x000000021d0c7825 */ /* 0x001fe200078e0206 */
[----:B------:R-:W-:Y:S02]  /*5f1a0*/  ISETP.LT.AND P0, PT, R152, R76, !P0 ;  /* 0x0000004c9800720c */ /* 0x000fe40004701270 */
[----:B-1----:R-:W-:Y:S01]  /*5f1b0*/  PRMT R25, R41, 0x7632, R25 ;  /* 0x0000763229197816 */ /* 0x002fe20000000019 */
[----:B------:R-:W-:Y:S01]  /*5f1c0*/  IMAD.WIDE R14, R29, 0x2, R4 ;  /* 0x000000021d0e7825 */ /* 0x000fe200078e0204 */
[----:B------:R0:W-:Y:S01]  /*5f1d0*/  @P3 STG.E.U16 desc[UR60][R12.64], R41 ;  /* 0x000000290c003986 */ /* 0x0001e2000c10153c */
[----:B------:R-:W-:Y:S02]  /*5f1e0*/  ISETP.GE.AND P3, PT, R24, R77, PT ;  /* 0x0000004d1800720c */ /* 0x000fe40003f66270 */
[----:B---3--:R-:W-:Y:S01]  /*5f1f0*/  IMAD.WIDE R20, R27, 0x2, R10 ;  /* 0x000000021b147825 */ /* 0x008fe200078e020a */
[----:B------:R1:W-:Y:S01]  /*5f200*/  @P2 STG.E.U16 desc[UR60][R14.64], R25 ;  /* 0x000000190e002986 */ /* 0x0003e2000c10153c */
[----:B----4-:R-:W-:-:S02]  /*5f210*/  PRMT R28, R45, 0x7632, R28 ;  /* 0x000076322d1c7816 */ /* 0x010fc4000000001c */
[----:B------:R-:W-:Y:S01]  /*5f220*/  IMAD.WIDE R22, R27, 0x2, R8 ;  /* 0x000000021b167825 */ /* 0x000fe200078e0208 */
[-C--:B------:R-:W-:Y:S01]  /*5f230*/  ISETP.LT.AND P2, PT, R155, R76.reuse, !P1 ;  /* 0x0000004c9b00720c */ /* 0x080fe20004f41270 */
[----:B------:R3:W-:Y:S01]  /*5f240*/  @P4 STG.E.U16 desc[UR60][R20.64], R45 ;  /* 0x0000002d14004986 */ /* 0x0007e2000c10153c */
[-C--:B------:R-:W-:Y:S01]  /*5f250*/  ISETP.LT.AND P4, PT, R153, R76.reuse, !P1 ;  /* 0x0000004c9900720c */ /* 0x080fe20004f81270 */
[C---:B------:R-:W-:Y:S02]  /*5f260*/  IMAD.IADD R29, R27.reuse, 0x1, R3 ;  /* 0x000000011b1d7824 */ /* 0x040fe400078e0203 */
[----:B------:R4:W-:Y:S01]  /*5f270*/  @P6 STG.E.U16 desc[UR60][R22.64], R28 ;  /* 0x0000001c16006986 */ /* 0x0009e2000c10153c */
[----:B------:R-:W-:Y:S01]  /*5f280*/  ISETP.LT.AND P6, PT, R154, R76, !P1 ;  /* 0x0000004c9a00720c */ /* 0x000fe20004fc1270 */
[----:B0-----:R-:W-:-:S04]  /*5f290*/  IMAD.WIDE R12, R27, 0x2, R4 ;  /* 0x000000021b0c7825 */ /* 0x001fc800078e0204 */
[----:B-1----:R-:W-:Y:S01]  /*5f2a0*/  IMAD.WIDE R24, R27, 0x2, R6 ;  /* 0x000000021b187825 */ /* 0x002fe200078e0206 */
[----:B------:R-:W-:-:S03]  /*5f2b0*/  PRMT R27, R38, 0x7632, R27 ;  /* 0x00007632261b7816 */ /* 0x000fc6000000001b */
[C---:B------:R-:W-:Y:S01]  /*5f2c0*/  IMAD.WIDE R14, R29.reuse, 0x2, R10 ;  /* 0x000000021d0e7825 */ /* 0x040fe200078e020a */
[----:B------:R0:W-:Y:S01]  /*5f2d0*/  @P5 STG.E.U16 desc[UR60][R24.64], R49 ;  /* 0x0000003118005986 */ /* 0x0001e2000c10153c */
[----:B------:R-:W-:Y:S02]  /*5f2e0*/  ISETP.GE.AND P5, PT, R26, R77, PT ;  /* 0x0000004d1a00720c */ /* 0x000fe40003fa6270 */
[C---:B---3--:R-:W-:Y:S01]  /*5f2f0*/  IMAD.WIDE R20, R29.reuse, 0x2, R8 ;  /* 0x000000021d147825 */ /* 0x048fe200078e0208 */
[----:B------:R1:W-:Y:S01]  /*5f300*/  @P0 STG.E.U16 desc[UR60][R12.64], R30 ;  /* 0x0000001e0c000986 */ /* 0x0003e2000c10153c */
[-C--:B------:R-:W-:Y:S02]  /*5f310*/  ISETP.LT.AND P0, PT, R152, R76.reuse, !P1 ;  /* 0x0000004c9800720c */ /* 0x080fe40004f01270 */
[----:B----4-:R-:W-:Y:S01]  /*5f320*/  IMAD.WIDE R22, R29, 0x2, R6 ;  /* 0x000000021d167825 */ /* 0x010fe200078e0206 */
[----:B------:R3:W-:Y:S01]  /*5f330*/  @P2 STG.E.U16 desc[UR60][R14.64], R38 ;  /* 0x000000260e002986 */ /* 0x0007e2000c10153c */
[----:B------:R-:W-:-:S02]  /*5f340*/  ISETP.LT.AND P2, PT, R155, R76, !P3 ;  /* 0x0000004c9b00720c */ /* 0x000fc40005f41270 */
[----:B------:R-:W-:Y:S01]  /*5f350*/  PRMT R26, R42, 0x7632, R26 ;  /* 0x000076322a1a7816 */ /* 0x000fe2000000001a */
[----:B------:R4:W-:Y:S01]  /*5f360*/  @P6 STG.E.U16 desc[UR60][R20.64], R27 ;  /* 0x0000001b14006986 */ /* 0x0009e2000c10153c */
[----:B0-----:R-:W-:Y:S01]  /*5f370*/  IMAD.IADD R25, R29, 0x1, R3 ;  /* 0x000000011d197824 */ /* 0x001fe200078e0203 */
[-C--:B------:R-:W-:Y:S01]  /*5f380*/  ISETP.LT.AND P6, PT, R154, R76.reuse, !P3 ;  /* 0x0000004c9a00720c */ /* 0x080fe20005fc1270 */
[----:B------:R-:W-:Y:S01]  /*5f390*/  VIADD R24, R2, 0xf ;  /* 0x0000000f02187836 */ /* 0x000fe20000000000 */
[----:B------:R0:W-:Y:S01]  /*5f3a0*/  @P4 STG.E.U16 desc[UR60][R22.64], R42 ;  /* 0x0000002a16004986 */ /* 0x0001e2000c10153c */
[-C--:B------:R-:W-:Y:S01]  /*5f3b0*/  ISETP.LT.AND P4, PT, R153, R76.reuse, !P3 ;  /* 0x0000004c9900720c */ /* 0x080fe20005f81270 */
[----:B-1----:R-:W-:Y:S01]  /*5f3c0*/  IMAD.WIDE R12, R29, 0x2, R4 ;  /* 0x000000021d0c7825 */ /* 0x002fe200078e0204 */
[----:B------:R-:W-:Y:S01]  /*5f3d0*/  PRMT R28, R46, 0x7632, R28 ;  /* 0x000076322e1c7816 */ /* 0x000fe2000000001c */
[----:B------:R-:W1:Y:S01]  /*5f3e0*/  LDC R29, c[0x0][0x228] ;  /* 0x00008a00ff1d7b82 */ /* 0x000e620000000800 */
[----:B------:R-:W-:Y:S01]  /*5f3f0*/  ISETP.GE.AND P1, PT, R24, R77, PT ;  /* 0x0000004d1800720c */ /* 0x000fe20003f26270 */
[C---:B---3--:R-:W-:Y:S01]  /*5f400*/  IMAD.WIDE R14, R25.reuse, 0x2, R10 ;  /* 0x00000002190e7825 */ /* 0x048fe200078e020a */
[----:B------:R3:W-:Y:S03]  /*5f410*/  @P0 STG.E.U16 desc[UR60][R12.64], R26 ;  /* 0x0000001a0c000986 */ /* 0x0007e6000c10153c */
[C---:B----4-:R-:W-:Y:S01]  /*5f420*/  IMAD.WIDE R20, R25.reuse, 0x2, R8 ;  /* 0x0000000219147825 */ /* 0x050fe200078e0208 */
[----:B------:R4:W-:Y:S01]  /*5f430*/  @P2 STG.E.U16 desc[UR60][R14.64], R46 ;  /* 0x0000002e0e002986 */ /* 0x0009e2000c10153c */
[-C--:B------:R-:W-:Y:S01]  /*5f440*/  ISETP.LT.AND P2, PT, R152, R76.reuse, !P3 ;  /* 0x0000004c9800720c */ /* 0x080fe20005f41270 */
[----:B------:R-:W2:Y:S01]  /*5f450*/  LDC R30, c[0x0][0x228] ;  /* 0x00008a00ff1e7b82 */ /* 0x000ea20000000800 */
[----:B0-----:R-:W-:Y:S01]  /*5f460*/  IMAD.WIDE R22, R25, 0x2, R6 ;  /* 0x0000000219167825 */ /* 0x001fe200078e0206 */
[----:B------:R-:W-:Y:S01]  /*5f470*/  @P6 STG.E.U16 desc[UR60][R20.64], R28 ;  /* 0x0000001c14006986 */ /* 0x000fe2000c10153c */
[----:B------:R-:W-:-:S02]  /*5f480*/  ISETP.LT.AND P3, PT, R155, R76, !P5 ;  /* 0x0000004c9b00720c */ /* 0x000fc40006f61270 */
[-C--:B------:R-:W-:Y:S01]  /*5f490*/  ISETP.LT.AND P6, PT, R153, R76.reuse, !P5 ;  /* 0x0000004c9900720c */ /* 0x080fe20006fc1270 */
[----:B------:R0:W-:Y:S01]  /*5f4a0*/  @P4 STG.E.U16 desc[UR60][R22.64], R50 ;  /* 0x0000003216004986 */ /* 0x0001e2000c10153c */
[----:B------:R-:W-:Y:S01]  /*5f4b0*/  ISETP.LT.AND P4, PT, R154, R76, !P5 ;  /* 0x0000004c9a00720c */ /* 0x000fe20006f81270 */
[----:B---3--:R-:W-:-:S04]  /*5f4c0*/  IMAD.WIDE R12, R25, 0x2, R4 ;  /* 0x00000002190c7825 */ /* 0x008fc800078e0204 */
[----:B------:R-:W-:Y:S01]  /*5f4d0*/  IMAD.IADD R27, R25, 0x1, R3 ;  /* 0x00000001191b7824 */ /* 0x000fe200078e0203 */
[----:B------:R-:W-:Y:S01]  /*5f4e0*/  PRMT R25, R39, 0x7632, R25 ;  /* 0x0000763227197816 */ /* 0x000fe20000000019 */
[----:B------:R-:W-:Y:S02]  /*5f4f0*/  VIADD R24, R2, 0x10 ;  /* 0x0000001002187836 */ /* 0x000fe40000000000 */
[----:B----4-:R-:W-:Y:S01]  /*5f500*/  IMAD.WIDE R14, R27, 0x2, R10 ;  /* 0x000000021b0e7825 */ /* 0x010fe200078e020a */
[----:B0-----:R-:W-:-:S03]  /*5f510*/  PRMT R23, R50, 0x7632, R23 ;  /* 0x0000763232177816 */ /* 0x001fc60000000017 */
[----:B------:R-:W-:Y:S01]  /*5f520*/  IMAD.WIDE R20, R27, 0x2, R8 ;  /* 0x000000021b147825 */ /* 0x000fe200078e0208 */
[-C--:B------:R-:W-:Y:S01]  /*5f530*/  ISETP.GE.AND P0, PT, R24, R77.reuse, PT ;  /* 0x0000004d1800720c */ /* 0x080fe20003f06270 */
[----:B------:R0:W-:Y:S01]  /*5f540*/  @P2 STG.E.U16 desc[UR60][R12.64], R23 ;  /* 0x000000170c002986 */ /* 0x0001e2000c10153c */
[-C--:B------:R-:W-:Y:S01]  /*5f550*/  ISETP.LT.AND P2, PT, R152, R76.reuse, !P5 ;  /* 0x0000004c9800720c */ /* 0x080fe20006f41270 */
[----:B------:R-:W-:Y:S01]  /*5f560*/  VIADD R26, R2, 0x11 ;  /* 0x00000011021a7836 */ /* 0x000fe20000000000 */
[-C--:B------:R-:W-:Y:S01]  /*5f570*/  ISETP.LT.AND P5, PT, R154, R76.reuse, !P1 ;  /* 0x0000004c9a00720c */ /* 0x080fe20004fa1270 */
[----:B------:R-:W-:Y:S01]  /*5f580*/  @P3 STG.E.U16 desc[UR60][R14.64], R39 ;  /* 0x000000270e003986 */ /* 0x000fe2000c10153c */
[----:B------:R-:W-:Y:S02]  /*5f590*/  VIADD R28, R2, 0x12 ;  /* 0x00000012021c7836 */ /* 0x000fe40000000000 */
[----:B------:R-:W-:Y:S01]  /*5f5a0*/  ISETP.GE.AND P3, PT, R26, R77, PT ;  /* 0x0000004d1a00720c */ /* 0x000fe20003f66270 */
[----:B------:R3:W-:Y:S01]  /*5f5b0*/  @P4 STG.E.U16 desc[UR60][R20.64], R25 ;  /* 0x0000001914004986 */ /* 0x0007e2000c10153c */
[----:B------:R-:W-:Y:S01]  /*5f5c0*/  ISETP.LT.AND P4, PT, R155, R76, !P1 ;  /* 0x0000004c9b00720c */ /* 0x000fe20004f81270 */
[----:B------:R-:W4:Y:S01]  /*5f5d0*/  LDC R26, c[0x0][0x228] ;  /* 0x00008a00ff1a7b82 */ /* 0x000f220000000800 */
[----:B0-----:R-:W-:Y:S01]  /*5f5e0*/  IMAD.WIDE R22, R27, 0x2, R6 ;  /* 0x000000021b167825 */ /* 0x001fe200078e0206 */
[----:B------:R-:W-:-:S04]  /*5f5f0*/  PRMT R13, R43, 0x7632, R13 ;  /* 0x000076322b0d7816 */ /* 0x000fc8000000000d */
[----:B------:R0:W-:Y:S01]  /*5f600*/  @P6 STG.E.U16 desc[UR60][R22.64], R43 ;  /* 0x0000002b16006986 */ /* 0x0001e2000c10153c */
[-C--:B------:R-:W-:Y:S01]  /*5f610*/  ISETP.LT.AND P6, PT, R153, R76.reuse, !P1 ;  /* 0x0000004c9900720c */ /* 0x080fe20004fc1270 */
[----:B---3--:R-:W-:Y:S01]  /*5f620*/  IMAD.WIDE R24, R27, 0x2, R4 ;  /* 0x000000021b187825 */ /* 0x008fe200078e0204 */
[----:B------:R-:W-:-:S03]  /*5f630*/  ISETP.LT.AND P1, PT, R152, R76, !P1 ;  /* 0x0000004c9800720c */ /* 0x000fc60004f21270 */
[----:B------:R-:W-:Y:S01]  /*5f640*/  IMAD.IADD R27, R27, 0x1, R3 ;  /* 0x000000011b1b7824 */ /* 0x000fe200078e0203 */
[----:B------:R3:W-:Y:S01]  /*5f650*/  @P2 STG.E.U16 desc[UR60][R24.64], R13 ;  /* 0x0000000d18002986 */ /* 0x0007e2000c10153c */
[----:B------:R-:W-:Y:S02]  /*5f660*/  ISETP.GE.AND P2, PT, R28, R77, PT ;  /* 0x0000004d1c00720c */ /* 0x000fe40003f46270 */
[----:B------:R-:W-:Y:S01]  /*5f670*/  IMAD.WIDE R14, R27, 0x2, R8 ;  /* 0x000000021b0e7825 */ /* 0x000fe200078e0208 */
[----:B0-----:R-:W-:Y:S01]  /*5f680*/  PRMT R22, R47, 0x7632, R22 ;  /* 0x000076322f167816 */ /* 0x001fe20000000016 */
[----:B------:R-:W0:Y:S01]  /*5f690*/  LDC R28, c[0x0][0x228] ;  /* 0x00008a00ff1c7b82 */ /* 0x000e220000000800 */
[----:B------:R-:W-:Y:S01]  /*5f6a0*/  PRMT R23, R51, 0x7632, R23 ;  /* 0x0000763233177816 */ /* 0x000fe20000000017 */
[----:B------:R-:W-:-:S04]  /*5f6b0*/  IMAD.WIDE R20, R27, 0x2, R6 ;  /* 0x000000021b147825 */ /* 0x000fc800078e0206 */
[C---:B---3--:R-:W-:Y:S02]  /*5f6c0*/  IMAD.WIDE R12, R27.reuse, 0x2, R10 ;  /* 0x000000021b0c7825 */ /* 0x048fe400078e020a */
[----:B------:R-:W3:Y:S02]  /*5f6d0*/  LDC R24, c[0x0][0x228] ;  /* 0x00008a00ff187b82 */ /* 0x000ee40000000800 */
[----:B------:R-:W-:Y:S01]  /*5f6e0*/  IMAD.IADD R25, R27, 0x1, R3 ;  /* 0x000000011b197824 */ /* 0x000fe200078e0203 */
[----:B------:R1:W-:Y:S01]  /*5f6f0*/  @P4 STG.E.U16 desc[UR60][R12.64], R47 ;  /* 0x0000002f0c004986 */ /* 0x0003e2000c10153c */
[----:B------:R-:W-:-:S03]  /*5f700*/  ISETP.LT.AND P4, PT, R153, R76, !P0 ;  /* 0x0000004c9900720c */ /* 0x000fc60004781270 */
[----:B------:R2:W-:Y:S01]  /*5f710*/  @P5 STG.E.U16 desc[UR60][R14.64], R22 ;  /* 0x000000160e005986 */ /* 0x0005e2000c10153c */
[----:B------:R-:W-:-:S03]  /*5f720*/  ISETP.LT.AND P5, PT, R155, R76, !P0 ;  /* 0x0000004c9b00720c */ /* 0x000fc600047a1270 */
[----:B------:R4:W-:Y:S01]  /*5f730*/  @P6 STG.E.U16 desc[UR60][R20.64], R51 ;  /* 0x0000003314006986 */ /* 0x0009e2000c10153c */
[----:B------:R-:W-:Y:S01]  /*5f740*/  ISETP.LT.AND P6, PT, R154, R76, !P0 ;  /* 0x0000004c9a00720c */ /* 0x000fe200047c1270 */
[----:B-1----:R-:W-:Y:S01]  /*5f750*/  IMAD.WIDE R12, R27, 0x2, R4 ;  /* 0x000000021b0c7825 */ /* 0x002fe200078e0204 */
[----:B------:R-:W-:-:S03]  /*5f760*/  PRMT R27, R52, 0x7632, R27 ;  /* 0x00007632341b7816 */ /* 0x000fc6000000001b */
[C---:B--2---:R-:W-:Y:S01]  /*5f770*/  IMAD.WIDE R14, R25.reuse, 0x2, R10 ;  /* 0x00000002190e7825 */ /* 0x044fe200078e020a */
[----:B------:R1:W-:Y:S01]  /*5f780*/  @P1 STG.E.U16 desc[UR60][R12.64], R23 ;  /* 0x000000170c001986 */ /* 0x0003e2000c10153c */
[----:B------:R-:W-:Y:S02]  /*5f790*/  ISETP.GE.AND P1, PT, R32, R77, PT ;  /* 0x0000004d2000720c */ /* 0x000fe40003f26270 */
[----:B----4-:R-:W-:Y:S01]  /*5f7a0*/  IMAD.WIDE R20, R25, 0x2, R8 ;  /* 0x0000000219147825 */ /* 0x010fe200078e0208 */
[----:B------:R2:W-:Y:S01]  /*5f7b0*/  @P5 STG.E.U16 desc[UR60][R14.64], R52 ;  /* 0x000000340e005986 */ /* 0x0005e2000c10153c */
[----:B------:R-:W4:Y:S01]  /*5f7c0*/  LDC R32, c[0x0][0x228] ;  /* 0x00008a00ff207b82 */ /* 0x000f220000000800 */
[----:B------:R-:W-:Y:S02]  /*5f7d0*/  ISETP.LT.AND P5, PT, R153, R29, !P3 ;  /* 0x0000001d9900720c */ /* 0x000fe40005fa1270 */
[----:B------:R3:W-:Y:S01]  /*5f7e0*/  @P6 STG.E.U16 desc[UR60][R20.64], R27 ;  /* 0x0000001b14006986 */ /* 0x0007e2000c10153c */
[----:B------:R-:W-:-:S02]  /*5f7f0*/  ISETP.LT.AND P6, PT, R152, R26, !P0 ;  /* 0x0000001a9800720c */ /* 0x000fc400047c1270 */
[----:B0-----:R-:W-:Y:S01]  /*5f800*/  ISETP.LT.AND P0, PT, R155, R28, !P3 ;  /* 0x0000001c9b00720c */ /* 0x001fe20005f01270 */
[C---:B-1----:R-:W-:Y:S01]  /*5f810*/  IMAD.WIDE R22, R25.reuse, 0x2, R6 ;  /* 0x0000000219167825 */ /* 0x042fe200078e0206 */
[----:B------:R-:W0:Y:S01]  /*5f820*/  LDC R26, c[0x0][0x228] ;  /* 0x00008a00ff1a7b82 */ /* 0x000e220000000800 */
[----:B--2---:R-:W-:Y:S02]  /*5f830*/  PRMT R15, R56, 0x7632, R15 ;  /* 0x00007632380f7816 */ /* 0x004fe4000000000f */
[----:B------:R-:W-:Y:S01]  /*5f840*/  IMAD.WIDE R12, R25, 0x2, R4 ;  /* 0x00000002190c7825 */ /* 0x000fe200078e0204 */
[----:B------:R1:W-:Y:S01]  /*5f850*/  @P4 STG.E.U16 desc[UR60][R22.64], R56 ;  /* 0x0000003816004986 */ /* 0x0003e2000c10153c */
[----:B---3--:R-:W-:-:S03]  /*5f860*/  ISETP.LT.AND P4, PT, R154, R24, !P3 ;  /* 0x000000189a00720c */ /* 0x008fc60005f81270 */
[----:B------:R-:W2:Y:S01]  /*5f870*/  LDC R28, c[0x0][0x228] ;  /* 0x00008a00ff1c7b82 */ /* 0x000ea20000000800 */
[----:B------:R3:W-:Y:S01]  /*5f880*/  @P6 STG.E.U16 desc[UR60][R12.64], R15 ;  /* 0x0000000f0c006986 */ /* 0x0007e2000c10153c */
[----:B------:R-:W-:Y:S01]  /*5f890*/  VIADD R20, R2, 0x14 ;  /* 0x0000001402147836 */ /* 0x000fe20000000000 */
[----:B------:R-:W-:Y:S01]  /*5f8a0*/  ISETP.LT.AND P6, PT, R152, R30, !P3 ;  /* 0x0000001e9800720c */ /* 0x000fe20005fc1270 */
[----:B------:R-:W-:-:S03]  /*5f8b0*/  IMAD.IADD R27, R25, 0x1, R3 ;  /* 0x00000001191b7824 */ /* 0x000fc600078e0203 */
[----:B------:R-:W-:Y:S01]  /*5f8c0*/  ISETP.GE.AND P3, PT, R20, R77, PT ;  /* 0x0000004d1400720c */ /* 0x000fe20003f66270 */
[C---:B------:R-:W-:Y:S01]  /*5f8d0*/  IMAD.WIDE R20, R27.reuse, 0x2, R8 ;  /* 0x000000021b147825 */ /* 0x040fe200078e0208 */
[----:B------:R-:W4:Y:S03]  /*5f8e0*/  LDC R29, c[0x0][0x228] ;  /* 0x00008a00ff1d7b82 */ /* 0x000f260000000800 */
[----:B-1----:R-:W-:Y:S01]  /*5f8f0*/  IMAD.WIDE R22, R27, 0x2, R6 ;  /* 0x000000021b167825 */ /* 0x002fe200078e0206 */
[----:B---3--:R-:W-:-:S03]  /*5f900*/  PRMT R13, R64, 0x7632, R13 ;  /* 0x00007632400d7816 */ /* 0x008fc6000000000d */
[C---:B------:R-:W-:Y:S01]  /*5f910*/  IMAD.WIDE R14, R27.reuse, 0x2, R10 ;  /* 0x000000021b0e7825 */ /* 0x040fe200078e020a */
[----:B------:R-:W1:Y:S03]  /*5f920*/  LDC R30, c[0x0][0x228] ;  /* 0x00008a00ff1e7b82 */ /* 0x000e660000000800 */
[C---:B------:R-:W-:Y:S01]  /*5f930*/  IMAD.WIDE R24, R27.reuse, 0x2, R4 ;  /* 0x000000021b187825 */ /* 0x040fe200078e0204 */
[----:B------:R3:W-:Y:S03]  /*5f940*/  @P0 STG.E.U16 desc[UR60][R14.64], R64 ;  /* 0x000000400e000986 */ /* 0x0007e6000c10153c */
[----:B------:R-:W-:Y:S01]  /*5f950*/  IMAD.IADD R27, R27, 0x1, R3 ;  /* 0x000000011b1b7824 */ /* 0x000fe200078e0203 */
[----:B------:R4:W-:Y:S01]  /*5f960*/  @P4 STG.E.U16 desc[UR60][R20.64], R13 ;  /* 0x0000000d14004986 */ /* 0x0009e2000c10153c */
[----:B0-----:R-:W-:-:S02]  /*5f970*/  ISETP.LT.AND P4, PT, R155, R26, !P2 ;  /* 0x0000001a9b00720c */ /* 0x001fc40005781270 */
[----:B------:R-:W0:Y:S01]  /*5f980*/  LDC R26, c[0x0][0x228] ;  /* 0x00008a00ff1a7b82 */ /* 0x000e220000000800 */
[----:B------:R-:W-:Y:S01]  /*5f990*/  @P5 STG.E.U16 desc[UR60][R22.64], R60 ;  /* 0x0000003c16005986 */ /* 0x000fe2000c10153c */
[----:B------:R-:W-:-:S03]  /*5f9a0*/  ISETP.LT.AND P5, PT, R153, R31, !P2 ;  /* 0x0000001f9900720c */ /* 0x000fc600057a1270 */
[----:B------:R1:W-:Y:S01]  /*5f9b0*/  @P6 STG.E.U16 desc[UR60][R24.64], R34 ;  /* 0x0000002218006986 */ /* 0x0003e2000c10153c */
[----:B--2---:R-:W-:Y:S01]  /*5f9c0*/  ISETP.LT.AND P6, PT, R154, R28, !P2 ;  /* 0x0000001c9a00720c */ /* 0x004fe200057c1270 */
[C---:B---3--:R-:W-:Y:S01]  /*5f9d0*/  IMAD.WIDE R14, R27.reuse, 0x2, R8 ;  /* 0x000000021b0e7825 */ /* 0x048fe200078e0208 */
[----:B----4-:R-:W-:Y:S01]  /*5f9e0*/  ISETP.LT.AND P2, PT, R152, R32, !P2 ;  /* 0x000000209800720c */ /* 0x010fe20005741270 */
[----:B------:R-:W2:Y:S02]  /*5f9f0*/  LDC R28, c[0x0][0x228] ;  /* 0x00008a00ff1c7b82 */ /* 0x000ea40000000800 */
[----:B------:R-:W-:-:S04]  /*5fa00*/  IMAD.WIDE R12, R27, 0x2, R10 ;  /* 0x000000021b0c7825 */ /* 0x000fc800078e020a */
[----:B------:R-:W-:Y:S01]  /*5fa10*/  IMAD.WIDE R20, R27, 0x2, R6 ;  /* 0x000000021b147825 */ /* 0x000fe200078e0206 */
[----:B------:R3:W-:Y:S01]  /*5fa20*/  @P4 STG.E.U16 desc[UR60][R12.64], R53 ;  /* 0x000000350c004986 */ /* 0x0007e2000c10153c */
[----:B-1----:R-:W-:Y:S01]  /*5fa30*/  PRMT R25, R53, 0x7632, R25 ;  /* 0x0000763235197816 */ /* 0x002fe20000000019 */
[----:B------:R-:W1:Y:S01]  /*5fa40*/  LDC R31, c[0x0][0x228] ;  /* 0x00008a00ff1f7b82 */ /* 0x000e620000000800 */
[----:B------:R-:W-:Y:S01]  /*5fa50*/  IMAD.WIDE R22, R27, 0x2, R4 ;  /* 0x000000021b167825 */ /* 0x000fe200078e0204 */
[----:B------:R-:W-:Y:S02]  /*5fa60*/  PRMT R34, R57, 0x7632, R34 ;  /* 0x0000763239227816 */ /* 0x000fe40000000022 */
[----:B------:R4:W-:Y:S01]  /*5fa70*/  @P6 STG.E.U16 desc[UR60][R14.64], R25 ;  /* 0x000000190e006986 */ /* 0x0009e2000c10153c */
[----:B------:R-:W-:Y:S01]  /*5fa80*/  ISETP.LT.AND P6, PT, R154, R30, !P1 ;  /* 0x0000001e9a00720c */ /* 0x000fe20004fc1270 */
[----:B------:R-:W-:Y:S02]  /*5fa90*/  IMAD.IADD R27, R27, 0x1, R3 ;  /* 0x000000011b1b7824 */ /* 0x000fe400078e0203 */
[----:B------:R4:W-:Y:S01]  /*5faa0*/  @P5 STG.E.U16 desc[UR60][R20.64], R57 ;  /* 0x0000003914005986 */ /* 0x0009e2000c10153c */
[----:B------:R-:W1:Y:S01]  /*5fab0*/  LDC R24, c[0x0][0x228] ;  /* 0x00008a00ff187b82 */ /* 0x000e620000000800 */
[----:B------:R-:W-:Y:S01]  /*5fac0*/  ISETP.LT.AND P5, PT, R153, R33, !P1 ;  /* 0x000000219900720c */ /* 0x000fe20004fa1270 */
[----:B---3--:R-:W-:Y:S01]  /*5fad0*/  IMAD.WIDE R12, R27, 0x2, R10 ;  /* 0x000000021b0c7825 */ /* 0x008fe200078e020a */
[----:B------:R3:W-:Y:S01]  /*5fae0*/  @P2 STG.E.U16 desc[UR60][R22.64], R34 ;  /* 0x0000002216002986 */ /* 0x0007e2000c10153c */
[----:B------:R-:W-:-:S02]  /*5faf0*/  ISETP.LT.AND P2, PT, R155, R29, !P1 ;  /* 0x0000001d9b00720c */ /* 0x000fc40004f41270 */
[----:B------:R-:W-:Y:S02]  /*5fb00*/  VIADD R30, R2, 0x16 ;  /* 0x00000016021e7836 */ /* 0x000fe40000000000 */
[----:B------:R-:W1:Y:S01]  /*5fb10*/  LDC R29, c[0x0][0x228] ;  /* 0x00008a00ff1d7b82 */ /* 0x000e620000000800 */
[C---:B----4-:R-:W-:Y:S02]  /*5fb20*/  IMAD.WIDE R14, R27.reuse, 0x2, R8 ;  /* 0x000000021b0e7825 */ /* 0x050fe400078e0208 */
[----:B------:R-:W-:Y:S02]  /*5fb30*/  ISETP.GE.AND P4, PT, R30, R77, PT ;  /* 0x0000004d1e00720c */ /* 0x000fe40003f86270 */
[----:B------:R-:W-:Y:S01]  /*5fb40*/  IMAD.WIDE R20, R27, 0x2, R6 ;  /* 0x000000021b147825 */ /* 0x000fe200078e0206 */
[----:B---3--:R-:W-:Y:S02]  /*5fb50*/  PRMT R23, R65, 0x7632, R23 ;  /* 0x0000763241177816 */ /* 0x008fe40000000017 */
[----:B------:R-:W3:Y:S01]  /*5fb60*/  LDC R30, c[0x0][0x228] ;  /* 0x00008a00ff1e7b82 */ /* 0x000ee20000000800 */
[----:B------:R4:W-:Y:S01]  /*5fb70*/  @P2 STG.E.U16 desc[UR60][R12.64], R65 ;  /* 0x000000410c002986 */ /* 0x0009e2000c10153c */
[----:B0-----:R-:W-:Y:S01]  /*5fb80*/  ISETP.LT.AND P2, PT, R152, R26, !P1 ;  /* 0x0000001a9800720c */ /* 0x001fe20004f41270 */
[----:B------:R-:W-:-:S02]  /*5fb90*/  IMAD.IADD R25, R27, 0x1, R3 ;  /* 0x000000011b197824 */ /* 0x000fc400078e0203 */
[----:B------:R0:W-:Y:S01]  /*5fba0*/  @P6 STG.E.U16 desc[UR60][R14.64], R23 ;  /* 0x000000170e006986 */ /* 0x0001e2000c10153c */
[----:B--2---:R-:W-:Y:S01]  /*5fbb0*/  ISETP.LT.AND P6, PT, R155, R28, !P3 ;  /* 0x0000001c9b00720c */ /* 0x004fe20005fc1270 */
[----:B------:R-:W-:Y:S01]  /*5fbc0*/  VIADD R32, R2, 0x15 ;  /* 0x0000001502207836 */ /* 0x000fe20000000000 */
[----:B------:R-:W2:Y:S01]  /*5fbd0*/  LDC R26, c[0x0][0x228] ;  /* 0x00008a00ff1a7b82 */ /* 0x000ea20000000800 */
[----:B------:R0:W-:Y:S01]  /*5fbe0*/  @P5 STG.E.U16 desc[UR60][R20.64], R61 ;  /* 0x0000003d14005986 */ /* 0x0001e2000c10153c */
[----:B-1----:R-:W-:Y:S02]  /*5fbf0*/  ISETP.LT.AND P5, PT, R154, R31, !P3 ;  /* 0x0000001f9a00720c */ /* 0x002fe40005fa1270 */
[----:B------:R-:W-:Y:S01]  /*5fc00*/  ISETP.GE.AND P0, PT, R32, R77, PT ;  /* 0x0000004d2000720c */ /* 0x000fe20003f06270 */
[----:B----4-:R-:W-:-:S03]  /*5fc10*/  IMAD.WIDE R12, R25, 0x2, R10 ;  /* 0x00000002190c7825 */ /* 0x010fc600078e020a */
[----:B------:R-:W1:Y:S01]  /*5fc20*/  LDC R28, c[0x0][0x228] ;  /* 0x00008a00ff1c7b82 */ /* 0x000e620000000800 */
[----:B0-----:R-:W-:Y:S01]  /*5fc30*/  PRMT R15, R61, 0x7632, R15 ;  /* 0x000076323d0f7816 */ /* 0x001fe2000000000f */
[----:B------:R-:W-:-:S04]  /*5fc40*/  IMAD.WIDE R22, R27, 0x2, R4 ;  /* 0x000000021b167825 */ /* 0x000fc800078e0204 */
[----:B------:R-:W-:Y:S01]  /*5fc50*/  IMAD.WIDE R20, R25, 0x2, R4 ;  /* 0x0000000219147825 */ /* 0x000fe200078e0204 */
[----:B------:R0:W-:Y:S01]  /*5fc60*/  @P2 STG.E.U16 desc[UR60][R22.64], R15 ;  /* 0x0000000f16002986 */ /* 0x0001e2000c10153c */
[----:B------:R-:W4:Y:S01]  /*5fc70*/  LDC R31, c[0x0][0x228] ;  /* 0x00008a00ff1f7b82 */ /* 0x000f220000000800 */
[----:B------:R-:W-:Y:S01]  /*5fc80*/  ISETP.LT.AND P2, PT, R153, R24, !P3 ;  /* 0x000000189900720c */ /* 0x000fe20005f41270 */
[----:B------:R-:W-:Y:S01]  /*5fc90*/  IMAD.IADD R27, R25, 0x1, R3 ;  /* 0x00000001191b7824 */ /* 0x000fe200078e0203 */
[----:B------:R0:W-:Y:S01]  /*5fca0*/  @P6 STG.E.U16 desc[UR60][R12.64], R54 ;  /* 0x000000360c006986 */ /* 0x0001e2000c10153c */
[----:B------:R-:W-:Y:S01]  /*5fcb0*/  ISETP.LT.AND P3, PT, R152, R29, !P3 ;  /* 0x0000001d9800720c */ /* 0x000fe20005f61270 */
[C---:B------:R-:W-:Y:S01]  /*5fcc0*/  VIADD R32, R2.reuse, 0x17 ;  /* 0x0000001702207836 */ /* 0x040fe20000000000 */
[----:B---3--:R-:W-:Y:S01]  /*5fcd0*/  ISETP.LT.AND P6, PT, R155, R30, !P0 ;  /* 0x0000001e9b00720c */ /* 0x008fe200047c1270 */
[----:B------:R-:W-:Y:S01]  /*5fce0*/  VIADD R30, R2, 0x18 ;  /* 0x00000018021e7836 */ /* 0x000fe20000000000 */
[----:B------:R-:W3:Y:S02]  /*5fcf0*/  LDC R24, c[0x0][0x228] ;  /* 0x00008a00ff187b82 */ /* 0x000ee40000000800 */
[----:B------:R-:W-:Y:S01]  /*5fd00*/  ISETP.GE.AND P1, PT, R32, R77, PT ;  /* 0x0000004d2000720c */ /* 0x000fe20003f26270 */
[----:B0-----:R-:W-:Y:S01]  /*5fd10*/  IMAD.WIDE R14, R25, 0x2, R8 ;  /* 0x00000002190e7825 */ /* 0x001fe200078e0208 */
[----:B------:R-:W-:-:S04]  /*5fd20*/  PRMT R13, R54, 0x7632, R13 ;  /* 0x00007632360d7816 */ /* 0x000fc8000000000d */
[----:B------:R-:W0:Y:S01]  /*5fd30*/  LDC R29, c[0x0][0x228] ;  /* 0x00008a00ff1d7b82 */ /* 0x000e220000000800 */
[----:B------:R-:W-:Y:S01]  /*5fd40*/  IMAD.WIDE R22, R27, 0x2, R10 ;  /* 0x000000021b167825 */ /* 0x000fe200078e020a */
[----:B------:R1:W-:Y:S01]  /*5fd50*/  @P5 STG.E.U16 desc[UR60][R14.64], R13 ;  /* 0x0000000d0e005986 */ /* 0x0003e2000c10153c */
[----:B--2---:R-:W-:-:S05]  /*5fd60*/  ISETP.LT.AND P5, PT, R154, R26, !P0 ;  /* 0x0000001a9a00720c */ /* 0x004fca00047a1270 */
[----:B------:R-:W2:Y:S01]  /*5fd70*/  LDC R26, c[0x0][0x228] ;  /* 0x00008a00ff1a7b82 */ /* 0x000ea20000000800 */
[----:B-1----:R-:W-:Y:S01]  /*5fd80*/  IMAD.WIDE R12, R25, 0x2, R6 ;  /* 0x00000002190c7825 */ /* 0x002fe200078e0206 */
[----:B------:R-:W-:-:S06]  /*5fd90*/  PRMT R15, R58, 0x7632, R15 ;  /* 0x000076323a0f7816 */ /* 0x000fcc000000000f */
[----:B------:R-:W1:Y:S01]  /*5fda0*/  LDC R25, c[0x0][0x228] ;  /* 0x00008a00ff197b82 */ /* 0x000e620000000800 */
[----:B------:R0:W-:Y:S01]  /*5fdb0*/  @P2 STG.E.U16 desc[UR60][R12.64], R58 ;  /* 0x0000003a0c002986 */ /* 0x0001e2000c10153c */
[----:B------:R-:W-:-:S03]  /*5fdc0*/  ISETP.GE.AND P2, PT, R30, R77, PT ;  /* 0x0000004d1e00720c */ /* 0x000fc60003f46270 */
[----:B------:R3:W-:Y:S01]  /*5fdd0*/  @P3 STG.E.U16 desc[UR60][R20.64], R15 ;  /* 0x0000000f14003986 */ /* 0x0007e2000c10153c */
[----:B------:R-:W-:Y:S02]  /*5fde0*/  ISETP.LT.AND P3, PT, R153, R28, !P0 ;  /* 0x0000001c9900720c */ /* 0x000fe40004761270 */
[----:B------:R-:W2:Y:S01]  /*5fdf0*/  LDC R30, c[0x0][0x228] ;  /* 0x00008a00ff1e7b82 */ /* 0x000ea20000000800 */
[----:B----4-:R-:W-:Y:S01]  /*5fe00*/  ISETP.LT.AND P0, PT, R152, R31, !P0 ;  /* 0x0000001f9800720c */ /* 0x010fe20004701270 */
[----:B------:R4:W-:Y:S01]  /*5fe10*/  @P6 STG.E.U16 desc[UR60][R22.64], R66 ;  /* 0x0000004216006986 */ /* 0x0009e2000c10153c */
[----:B0-----:R-:W-:Y:S02]  /*5fe20*/  ISETP.LT.AND P6, PT, R154, R29, !P4 ;  /* 0x0000001d9a00720c */ /* 0x001fe400067c1270 */
[----:B------:R-:W-:-:S03]  /*5fe30*/  PRMT R13, R66, 0x7632, R13 ;  /* 0x00007632420d7816 */ /* 0x000fc6000000000d */
[----:B------:R-:W0:Y:S01]  /*5fe40*/  LDC R28, c[0x0][0x228] ;  /* 0x00008a00ff1c7b82 */ /* 0x000e220000000800 */
[----:B---3--:R-:W-:-:S04]  /*5fe50*/  IMAD.WIDE R14, R27, 0x2, R8 ;  /* 0x000000021b0e7825 */ /* 0x008fc800078e0208 */
[----:B------:R-:W-:Y:S01]  /*5fe60*/  IMAD.WIDE R20, R27, 0x2, R4 ;  /* 0x000000021b147825 */ /* 0x000fe200078e0204 */
[----:B------:R3:W-:Y:S01]  /*5fe70*/  @P5 STG.E.U16 desc[UR60][R14.64], R13 ;  /* 0x0000000d0e005986 */ /* 0x0007e2000c10153c */
[----:B------:R-:W-:Y:S01]  /*5fe80*/  ISETP.LT.AND P5, PT, R155, R24, !P4 ;  /* 0x000000189b00720c */ /* 0x000fe200067a1270 */
[----:B------:R-:W0:Y:S01]  /*5fe90*/  LDC R32, c[0x0][0x228] ;  /* 0x00008a00ff207b82 */ /* 0x000e220000000800 */
[----:B----4-:R-:W-:-:S07]  /*5fea0*/  VIADD R22, R2, 0x19 ;  /* 0x0000001902167836 */ /* 0x010fce0000000000 */
[----:B------:R-:W4:Y:S01]  /*5feb0*/  LDC R33, c[0x0][0x228] ;  /* 0x00008a00ff217b82 */ /* 0x000f220000000800 */
[----:B---3--:R-:W-:Y:S01]  /*5fec0*/  IMAD.WIDE R12, R27, 0x2, R6 ;  /* 0x000000021b0c7825 */ /* 0x008fe200078e0206 */
[----:B------:R-:W-:-:S03]  /*5fed0*/  PRMT R15, R62, 0x7632, R15 ;  /* 0x000076323e0f7816 */ /* 0x000fc6000000000f */
[----:B------:R-:W-:Y:S01]  /*5fee0*/  IMAD.IADD R27, R27, 0x1, R3 ;  /* 0x000000011b1b7824 */ /* 0x000fe200078e0203 */
[----:B------:R3:W-:Y:S02]  /*5fef0*/  @P3 STG.E.U16 desc[UR60][R12.64], R62 ;  /* 0x0000003e0c003986 */ /* 0x0007e4000c10153c */
[----:B------:R-:W4:Y:S01]  /*5ff00*/  LDC R24, c[0x0][0x228] ;  /* 0x00008a00ff187b82 */ /* 0x000f220000000800 */
[----:B------:R-:W-:Y:S01]  /*5ff10*/  ISETP.GE.AND P3, PT, R22, R77, PT ;  /* 0x0000004d1600720c */ /* 0x000fe20003f66270 */
[----:B------:R-:W-:Y:S01]  /*5ff20*/  IMAD.WIDE R22, R27, 0x2, R8 ;  /* 0x000000021b167825 */ /* 0x000fe200078e0208 */
[----:B------:R3:W-:Y:S01]  /*5ff30*/  @P0 STG.E.U16 desc[UR60][R20.64], R15 ;  /* 0x0000000f14000986 */ /* 0x0007e2000c10153c */
[----:B-1----:R-:W-:Y:S02]  /*5ff40*/  ISETP.LT.AND P0, PT, R153, R25, !P4 ;  /* 0x000000199900720c */ /* 0x002fe40006701270 */
[----:B--2---:R-:W-:Y:S01]  /*5ff50*/  ISETP.LT.AND P4, PT, R152, R26, !P4 ;  /* 0x0000001a9800720c */ /* 0x004fe20006781270 */
[----:B------:R-:W-:Y:S01]  /*5ff60*/  IMAD.IADD R29, R27, 0x1, R3 ;  /* 0x000000011b1d7824 */ /* 0x000fe200078e0203 */
[----:B------:R-:W1:Y:S01]  /*5ff70*/  LDC R31, c[0x0][0x228] ;  /* 0x00008a00ff1f7b82 */ /* 0x000e620000000800 */
[----:B------:R-:W-:-:S02]  /*5ff80*/  PRMT R25, R59, 0x7632, R25 ;  /* 0x000076323b197816 */ /* 0x000fc40000000019 */
[----:B---3--:R-:W-:Y:S01]  /*5ff90*/  PRMT R13, R55, 0x7632, R13 ;  /* 0x00007632370d7816 */ /* 0x008fe2000000000d */
[----:B------:R-:W-:-:S04]  /*5ffa0*/  IMAD.WIDE R14, R27, 0x2, R10 ;  /* 0x000000021b0e7825 */ /* 0x000fc800078e020a */
[----:B------:R-:W2:Y:S01]  /*5ffb0*/  LDC R26, c[0x0][0x228] ;  /* 0x00008a00ff1a7b82 */ /* 0x000ea20000000800 */
[----:B------:R-:W-:Y:S01]  /*5ffc0*/  IMAD.WIDE R20, R29, 0x2, R10 ;  /* 0x000000021d147825 */ /* 0x000fe200078e020a */
[----:B------:R3:W-:Y:S01]  /*5ffd0*/  @P5 STG.E.U16 desc[UR60][R14.64], R55 ;  /* 0x000000370e005986 */ /* 0x0007e2000c10153c */
[----:B0-----:R-:W-:Y:S02]  /*5ffe0*/  ISETP.LT.AND P5, PT, R155, R28, !P1 ;  /* 0x0000001c9b00720c */ /* 0x001fe40004fa1270 */
[----:B------:R-:W-:Y:S01]  /*5fff0*/  VIADD R28, R2, 0x1a ;  /* 0x0000001a021c7836 */ /* 0x000fe20000000000 */
[----:B------:R0:W-:Y:S01]  /*60000*/  @P6 STG.E.U16 desc[UR60][R22.64], R13 ;  /* 0x0000000d16006986 */ /* 0x0001e2000c10153c */
[----:B------:R-:W-:Y:S01]  /*60010*/  ISETP.LT.AND P6, PT, R154, R30, !P1 ;  /* 0x0000001e9a00720c */ /* 0x000fe20004fc1270 */
[----:B------:R-:W2:Y:S01]  /*60020*/  LDC R34, c[0x0][0x228] ;  /* 0x00008a00ff227b82 */ /* 0x000ea20000000800 */
[----:B---3--:R-:W-:-:S07]  /*60030*/  IMAD.WIDE R14, R27, 0x2, R4 ;  /* 0x000000021b0e7825 */ /* 0x008fce00078e0204 */
[----:B------:R-:W3:Y:S01]  /*60040*/  LDC R30, c[0x0][0x228] ;  /* 0x00008a00ff1e7b82 */ /* 0x000ee20000000800 */
[----:B0-----:R-:W-:Y:S01]  /*60050*/  IMAD.WIDE R12, R27, 0x2, R6 ;  /* 0x000000021b0c7825 */ /* 0x001fe200078e0206 */
[----:B------:R-:W-:-:S03]  /*60060*/  PRMT R27, R67, 0x7632, R27 ;  /* 0x00007632431b7816 */ /* 0x000fc6000000001b */
[----:B------:R-:W-:Y:S01]  /*60070*/  IMAD.WIDE R22, R29, 0x2, R8 ;  /* 0x000000021d167825 */ /* 0x000fe200078e0208 */
[----:B------:R-:W-:Y:S01]  /*60080*/  @P0 STG.E.U16 desc[UR60][R12.64], R59 ;  /* 0x0000003b0c000986 */ /* 0x000fe2000c10153c */
[----:B------:R-:W-:Y:S02]  /*60090*/  ISETP.GE.AND P0, PT, R28, R77, PT ;  /* 0x0000004d1c00720c */ /* 0x000fe40003f06270 */
[----:B------:R-:W-:Y:S01]  /*600a0*/  VIADD R28, R2, 0x1b ;  /* 0x0000001b021c7836 */ /* 0x000fe20000000000 */
[----:B------:R0:W-:Y:S01]  /*600b0*/  @P4 STG.E.U16 desc[UR60][R14.64], R25 ;  /* 0x000000190e004986 */ /* 0x0001e2000c10153c */
[----:B----4-:R-:W-:Y:S02]  /*600c0*/  ISETP.LT.AND P4, PT, R153, R24, !P1 ;  /* 0x000000189900720c */ /* 0x010fe40004f81270 */
[----:B-1----:R-:W-:Y:S01]  /*600d0*/  ISETP.LT.AND P1, PT, R152, R31, !P1 ;  /* 0x0000001f9800720c */ /* 0x002fe20004f21270 */
[----:B------:R1:W-:Y:S01]  /*600e0*/  @P5 STG.E.U16 desc[UR60][R20.64], R67 ;  /* 0x0000004314005986 */ /* 0x0003e2000c10153c */
[----:B------:R-:W-:Y:S01]  /*600f0*/  ISETP.LT.AND P5, PT, R155, R32, !P2 ;  /* 0x000000209b00720c */ /* 0x000fe200057a1270 */
[----:B------:R-:W-:Y:S01]  /*60100*/  IMAD.IADD R31, R29, 0x1, R3 ;  /* 0x000000011d1f7824 */ /* 0x000fe200078e0203 */
[----:B------:R-:W4:Y:S01]  /*60110*/  LDC R32, c[0x0][0x228] ;  /* 0x00008a00ff207b82 */ /* 0x000f220000000800 */
[----:B------:R2:W-:Y:S01]  /*60120*/  @P6 STG.E.U16 desc[UR60][R22.64], R27 ;  /* 0x0000001b16006986 */ /* 0x0005e2000c10153c */
[----:B------:R-:W-:-:S03]  /*60130*/  ISETP.LT.AND P6, PT, R154, R33, !P2 ;  /* 0x000000219a00720c */ /* 0x000fc600057c1270 */
[----:B------:R2:W4:Y:S01]  /*60140*/  LDS.128 R12, [R0] ;  /* 0x00000000000c7984 */ /* 0x0005220000000c00 */
[C---:B0-----:R-:W-:Y:S02]  /*60150*/  IMAD.WIDE R24, R29.reuse, 0x2, R6 ;  /* 0x000000021d187825 */ /* 0x041fe400078e0206 */
[----:B------:R-:W0:Y:S02]  /*60160*/  LDC R33, c[0x0][0x228] ;  /* 0x00008a00ff217b82 */ /* 0x000e240000000800 */
[----:B-1----:R-:W-:Y:S01]  /*60170*/  IMAD.WIDE R20, R29, 0x2, R4 ;  /* 0x000000021d147825 */ /* 0x002fe200078e0204 */
[----:B------:R-:W-:Y:S01]  /*60180*/  @P4 STG.E.U16 desc[UR60][R24.64], R63 ;  /* 0x0000003f18004986 */ /* 0x000fe2000c10153c */
[----:B--2---:R-:W-:Y:S02]  /*60190*/  ISETP.LT.AND P4, PT, R153, R26, !P2 ;  /* 0x0000001a9900720c */ /* 0x004fe40005781270 */
[----:B------:R-:W-:Y:S01]  /*601a0*/  PRMT R23, R63, 0x7632, R23 ;  /* 0x000076323f177816 */ /* 0x000fe20000000017 */
[----:B------:R-:W-:Y:S01]  /*601b0*/  IMAD.WIDE R26, R31, 0x2, R8 ;  /* 0x000000021f1a7825 */ /* 0x000fe200078e0208 */
[----:B------:R-:W1:Y:S01]  /*601c0*/  LDC R0, c[0x0][0x228] ;  /* 0x00008a00ff007b82 */ /* 0x000e620000000800 */
[----:B---3--:R-:W-:-:S02]  /*601d0*/  ISETP.LT.AND P2, PT, R152, R30, !P2 ;  /* 0x0000001e9800720c */ /* 0x008fc40005741270 */
[----:B------:R2:W-:Y:S01]  /*601e0*/  @P1 STG.E.U16 desc[UR60][R20.64], R23 ;  /* 0x0000001714001986 */ /* 0x0005e2000c10153c */
[----:B------:R-:W-:Y:S01]  /*601f0*/  ISETP.GE.AND P1, PT, R28, R77, PT ;  /* 0x0000004d1c00720c */ /* 0x000fe20003f26270 */
[----:B------:R-:W-:-:S03]  /*60200*/  IMAD.WIDE R28, R31, 0x2, R6 ;  /* 0x000000021f1c7825 */ /* 0x000fc600078e0206 */
[----:B------:R-:W3:Y:S01]  /*60210*/  LDC R30, c[0x0][0x228] ;  /* 0x00008a00ff1e7b82 */ /* 0x000ee20000000800 */
[----:B--2---:R-:W-:Y:S01]  /*60220*/  IMAD.WIDE R22, R31, 0x2, R10 ;  /* 0x000000021f167825 */ /* 0x004fe200078e020a */
[----:B------:R-:W-:-:S04]  /*60230*/  PRMT R21, R68, 0x7632, R21 ;  /* 0x0000763244157816 */ /* 0x000fc80000000015 */
[----:B------:R2:W-:Y:S01]  /*60240*/  @P5 STG.E.U16 desc[UR60][R22.64], R68 ;  /* 0x0000004416005986 */ /* 0x0005e2000c10153c */
[----:B----4-:R-:W-:Y:S02]  /*60250*/  ISETP.LT.AND P5, PT, R155, R32, !P3 ;  /* 0x000000209b00720c */ /* 0x010fe40005fa1270 */
[----:B------:R-:W4:Y:S01]  /*60260*/  LDC R32, c[0x0][0x228] ;  /* 0x00008a00ff207b82 */ /* 0x000f220000000800 */
[----:B------:R1:W-:Y:S01]  /*60270*/  @P6 STG.E.U16 desc[UR60][R26.64], R21 ;  /* 0x000000151a006986 */ /* 0x0003e2000c10153c */
[----:B0-----:R-:W-:Y:S01]  /*60280*/  ISETP.LT.AND P6, PT, R154, R33, !P3 ;  /* 0x000000219a00720c */ /* 0x001fe20005fc1270 */
[----:B------:R-:W-:Y:S02]  /*60290*/  IMAD.IADD R33, R31, 0x1, R3 ;  /* 0x000000011f217824 */ /* 0x000fe400078e0203 */
[----:B------:R0:W-:Y:S01]  /*602a0*/  @P4 STG.E.U16 desc[UR60][R28.64], R72 ;  /* 0x000000481c004986 */ /* 0x0001e2000c10153c */
[----:B------:R-:W-:Y:S01]  /*602b0*/  ISETP.LT.AND P4, PT, R153, R34, !P3 ;  /* 0x000000229900720c */ /* 0x000fe20005f81270 */
[----:B------:R-:W-:Y:S01]  /*602c0*/  IMAD.WIDE R24, R33, 0x2, R8 ;  /* 0x0000000221187825 */ /* 0x000fe200078e0208 */
[----:B------:R-:W-:-:S03]  /*602d0*/  ISETP.LT.AND P3, PT, R152, R35, !P3 ;  /* 0x000000239800720c */ /* 0x000fc60005f61270 */
[----:B--2---:R-:W-:Y:S01]  /*602e0*/  IMAD.WIDE R22, R33, 0x2, R10 ;  /* 0x0000000221167825 */ /* 0x004fe200078e020a */
[----:B-1----:R-:W-:-:S03]  /*602f0*/  PRMT R27, R72, 0x7632, R27 ;  /* 0x00007632481b7816 */ /* 0x002fc6000000001b */
[----:B------:R-:W-:Y:S01]  /*60300*/  IMAD.WIDE R20, R31, 0x2, R4 ;  /* 0x000000021f147825 */ /* 0x000fe200078e0204 */
[----:B------:R-:W-:Y:S01]  /*60310*/  PRMT R31, R16, 0x7632, R31 ;  /* 0x00007632101f7816 */ /* 0x000fe2000000001f */
[----:B0-----:R-:W0:Y:S02]  /*60320*/  LDC R28, c[0x0][0x228] ;  /* 0x00008a00ff1c7b82 */ /* 0x001e240000000800 */
[----:B------:R-:W-:Y:S01]  /*60330*/  VIADD R26, R2, 0x1c ;  /* 0x0000001c021a7836 */ /* 0x000fe20000000000 */
[----:B------:R1:W-:Y:S04]  /*60340*/  @P2 STG.E.U16 desc[UR60][R20.64], R27 ;  /* 0x0000001b14002986 */ /* 0x0003e8000c10153c */
[----:B------:R2:W-:Y:S01]  /*60350*/  @P5 STG.E.U16 desc[UR60][R22.64], R16 ;  /* 0x0000001016005986 */ /* 0x0005e2000c10153c */
[----:B------:R-:W-:Y:S01]  /*60360*/  ISETP.LT.AND P5, PT, R155, R0, !P0 ;  /* 0x000000009b00720c */ /* 0x000fe200047a1270 */
[----:B------:R-:W4:Y:S01]  /*60370*/  LDC R29, c[0x0][0x228] ;  /* 0x00008a00ff1d7b82 */ /* 0x000f220000000800 */
[----:B------:R-:W-:Y:S01]  /*60380*/  ISETP.GE.AND P2, PT, R26, R77, PT ;  /* 0x0000004d1a00720c */ /* 0x000fe20003f46270 */
[----:B------:R0:W-:Y:S01]  /*60390*/  @P6 STG.E.U16 desc[UR60][R24.64], R31 ;  /* 0x0000001f18006986 */ /* 0x0001e2000c10153c */
[----:B------:R-:W-:Y:S01]  /*603a0*/  ISETP.LT.AND P6, PT, R154, R36, !P0 ;  /* 0x000000249a00720c */ /* 0x000fe200047c1270 */
[----:B-1----:R-:W-:-:S04]  /*603b0*/  IMAD.WIDE R26, R33, 0x2, R6 ;  /* 0x00000002211a7825 */ /* 0x002fc800078e0206 */
[----:B------:R-:W1:Y:S01]  /*603c0*/  LDC R0, c[0x0][0x228] ;  /* 0x00008a00ff007b82 */ /* 0x000e620000000800 */
[----:B--2---:R-:W-:Y:S01]  /*603d0*/  PRMT R23, R12, 0x7632, R23 ;  /* 0x000076320c177816 */ /* 0x004fe20000000017 */
[----:B------:R2:W-:Y:S01]  /*603e0*/  @P4 STG.E.U16 desc[UR60][R26.64], R12 ;  /* 0x0000000c1a004986 */ /* 0x0005e2000c10153c */
[----:B------:R-:W-:Y:S01]  /*603f0*/  IMAD.WIDE R20, R33, 0x2, R4 ;  /* 0x0000000221147825 */ /* 0x000fe200078e0204 */
[----:B---3--:R-:W-:Y:S02]  /*60400*/  ISETP.LT.AND P4, PT, R153, R30, !P0 ;  /* 0x0000001e9900720c */ /* 0x008fe40004781270 */
[----:B0-----:R-:W-:Y:S01]  /*60410*/  ISETP.LT.AND P0, PT, R152, R28, !P0 ;  /* 0x0000001c9800720c */ /* 0x001fe20004701270 */
[----:B------:R-:W-:Y:S01]  /*60420*/  VIADD R22, R2, 0x1d ;  /* 0x0000001d02167836 */ /* 0x000fe20000000000 */
[----:B------:R-:W0:Y:S01]  /*60430*/  LDC R16, c[0x0][0x228] ;  /* 0x00008a00ff107b82 */ /* 0x000e220000000800 */
[----:B------:R-:W-:Y:S01]  /*60440*/  IMAD.IADD R33, R33, 0x1, R3 ;  /* 0x0000000121217824 */ /* 0x000fe200078e0203 */
[----:B------:R3:W-:Y:S02]  /*60450*/  @P3 STG.E.U16 desc[UR60][R20.64], R23 ;  /* 0x0000001714003986 */ /* 0x0007e4000c10153c */
[----:B------:R-:W-:Y:S01]  /*60460*/  ISETP.GE.AND P3, PT, R22, R77, PT ;  /* 0x0000004d1600720c */ /* 0x000fe20003f66270 */
[----:B------:R-:W-:-:S03]  /*60470*/  IMAD.WIDE R24, R33, 0x2, R8 ;  /* 0x0000000221187825 */ /* 0x000fc600078e0208 */
[----:B------:R-:W0:Y:S01]  /*60480*/  LDC R30, c[0x0][0x228] ;  /* 0x00008a00ff1e7b82 */ /* 0x000e220000000800 */
[----:B--2---:R-:W-:-:S04]  /*60490*/  IMAD.WIDE R26, R33, 0x2, R6 ;  /* 0x00000002211a7825 */ /* 0x004fc800078e0206 */
[----:B------:R-:W-:Y:S01]  /*604a0*/  VIADD R12, R2, 0x1e ;  /* 0x0000001e020c7836 */ /* 0x000fe20000000000 */
[----:B---3--:R-:W-:Y:S01]  /*604b0*/  PRMT R21, R69, 0x7632, R21 ;  /* 0x0000763245157816 */ /* 0x008fe20000000015 */
[----:B------:R-:W-:Y:S01]  /*604c0*/  IMAD.WIDE R22, R33, 0x2, R10 ;  /* 0x0000000221167825 */ /* 0x000fe200078e020a */
[----:B------:R-:W2:Y:S04]  /*604d0*/  LDC R28, c[0x0][0x228] ;  /* 0x00008a00ff1c7b82 */ /* 0x000ea80000000800 */
[----:B------:R3:W-:Y:S01]  /*604e0*/  @P5 STG.E.U16 desc[UR60][R22.64], R69 ;  /* 0x0000004516005986 */ /* 0x0007e2000c10153c */
[----:B------:R-:W-:-:S03]  /*604f0*/  ISETP.GE.AND P5, PT, R12, R77, PT ;  /* 0x0000004d0c00720c */ /* 0x000fc60003fa6270 */
[----:B------:R3:W-:Y:S01]  /*60500*/  @P6 STG.E.U16 desc[UR60][R24.64], R21 ;  /* 0x0000001518006986 */ /* 0x0007e2000c10153c */
[----:B------:R-:W2:Y:S01]  /*60510*/  LDC R12, c[0x0][0x228] ;  /* 0x00008a00ff0c7b82 */ /* 0x000ea20000000800 */
[----:B----4-:R-:W-:Y:S02]  /*60520*/  ISETP.LT.AND P6, PT, R155, R29, !P1 ;  /* 0x0000001d9b00720c */ /* 0x010fe40004fc1270 */
[----:B------:R4:W-:Y:S01]  /*60530*/  @P4 STG.E.U16 desc[UR60][R26.64], R73 ;  /* 0x000000491a004986 */ /* 0x0009e2000c10153c */
[----:B-1----:R-:W-:Y:S02]  /*60540*/  ISETP.LT.AND P4, PT, R154, R0, !P1 ;  /* 0x000000009a00720c */ /* 0x002fe40004f81270 */
[----:B---3--:R-:W-:Y:S02]  /*60550*/  PRMT R23, R73, 0x7632, R23 ;  /* 0x0000763249177816 */ /* 0x008fe40000000017 */
[----:B------:R-:W1:Y:S01]  /*60560*/  LDC R0, c[0x0][0x228] ;  /* 0x00008a00ff007b82 */ /* 0x000e620000000800 */
[----:B------:R-:W-:-:S04]  /*60570*/  IMAD.WIDE R20, R33, 0x2, R4 ;  /* 0x0000000221147825 */ /* 0x000fc800078e0204 */
[----:B------:R-:W-:Y:S01]  /*60580*/  IMAD.IADD R33, R33, 0x1, R3 ;  /* 0x0000000121217824 */ /* 0x000fe200078e0203 */
[----:B------:R3:W-:Y:S01]  /*60590*/  @P0 STG.E.U16 desc[UR60][R20.64], R23 ;  /* 0x0000001714000986 */ /* 0x0007e2000c10153c */
[----:B0-----:R-:W-:Y:S01]  /*605a0*/  ISETP.LT.AND P0, PT, R153, R16, !P1 ;  /* 0x000000109900720c */ /* 0x001fe20004f01270 */
[----:B------:R-:W0:Y:S01]  /*605b0*/  LDC R29, c[0x0][0x228] ;  /* 0x00008a00ff1d7b82 */ /* 0x000e220000000800 */
[----:B------:R-:W-:Y:S01]  /*605c0*/  IMAD.WIDE R24, R33, 0x2, R8 ;  /* 0x0000000221187825 */ /* 0x000fe200078e0208 */
[----:B------:R-:W-:-:S03]  /*605d0*/  ISETP.LT.AND P1, PT, R152, R30, !P1 ;  /* 0x0000001e9800720c */ /* 0x000fc60004f21270 */
[----:B------:R-:W-:Y:S02]  /*605e0*/  VIADD R16, R2, 0x1f ;  /* 0x0000001f02107836 */ /* 0x000fe40000000000 */
[----:B----4-:R-:W-:Y:S01]  /*605f0*/  IMAD.WIDE R26, R33, 0x2, R4 ;  /* 0x00000002211a7825 */ /* 0x010fe200078e0204 */
[----:B------:R-:W4:Y:S01]  /*60600*/  LDC R2, c[0x0][0x228] ;  /* 0x00008a00ff027b82 */ /* 0x000f220000000800 */
[----:B---3--:R-:W-:Y:S02]  /*60610*/  PRMT R21, R17, 0x7632, R21 ;  /* 0x0000763211157816 */ /* 0x008fe40000000015 */
[----:B------:R-:W-:-:S05]  /*60620*/  IMAD.WIDE R22, R33, 0x2, R10 ;  /* 0x0000000221167825 */ /* 0x000fca00078e020a */
[----:B------:R3:W-:Y:S01]  /*60630*/  @P6 STG.E.U16 desc[UR60][R22.64], R17 ;  /* 0x0000001116006986 */ /* 0x0007e2000c10153c */
[----:B------:R-:W4:Y:S01]  /*60640*/  LDC R30, c[0x0][0x228] ;  /* 0x00008a00ff1e7b82 */ /* 0x000f220000000800 */
[----:B------:R-:W-:Y:S02]  /*60650*/  ISETP.GE.AND P6, PT, R16, R77, PT ;  /* 0x0000004d1000720c */ /* 0x000fe40003fc6270 */
[----:B------:R1:W-:Y:S01]  /*60660*/  @P4 STG.E.U16 desc[UR60][R24.64], R21 ;  /* 0x0000001518004986 */ /* 0x0003e2000c10153c */
[----:B--2---:R-:W-:-:S04]  /*60670*/  ISETP.LT.AND P4, PT, R155, R12, !P2 ;  /* 0x0000000c9b00720c */ /* 0x004fc80005781270 */
[----:B------:R-:W2:Y:S01]  /*60680*/  LDC R31, c[0x0][0x228] ;  /* 0x00008a00ff1f7b82 */ /* 0x000ea20000000800 */
[----:B---3--:R-:W-:Y:S01]  /*60690*/  PRMT R23, R13, 0x7632, R23 ;  /* 0x000076320d177816 */ /* 0x008fe20000000017 */
[----:B-1----:R-:W-:-:S06]  /*606a0*/  IMAD.WIDE R20, R33, 0x2, R6 ;  /* 0x0000000221147825 */ /* 0x002fcc00078e0206 */
[----:B------:R-:W1:Y:S01]  /*606b0*/  LDC R24, c[0x0][0x228] ;  /* 0x00008a00ff187b82 */ /* 0x000e620000000800 */
[----:B------:R-:W-:Y:S01]  /*606c0*/  IMAD.IADD R33, R33, 0x1, R3 ;  /* 0x0000000121217824 */ /* 0x000fe200078e0203 */
[----:B------:R3:W-:Y:S01]  /*606d0*/  @P0 STG.E.U16 desc[UR60][R20.64], R13 ;  /* 0x0000000d14000986 */ /* 0x0007e2000c10153c */
[----:B------:R-:W-:Y:S02]  /*606e0*/  ISETP.LT.AND P0, PT, R154, R0, !P2 ;  /* 0x000000009a00720c */ /* 0x000fe40005701270 */
[----:B------:R-:W-:-:S03]  /*606f0*/  IMAD.WIDE R16, R33, 0x2, R10 ;  /* 0x0000000221107825 */ /* 0x000fc600078e020a */
[----:B------:R-:W1:Y:S01]  /*60700*/  LDC R0, c[0x0][0x228] ;  /* 0x00008a00ff007b82 */ /* 0x000e620000000800 */
[----:B------:R3:W-:Y:S01]  /*60710*/  @P1 STG.E.U16 desc[UR60][R26.64], R23 ;  /* 0x000000171a001986 */ /* 0x0007e2000c10153c */
[----:B------:R-:W-:Y:S01]  /*60720*/  ISETP.LT.AND P1, PT, R153, R28, !P2 ;  /* 0x0000001c9900720c */ /* 0x000fe20005721270 */
[----:B------:R-:W-:Y:S01]  /*60730*/  IMAD.IADD R25, R33, 0x1, R3 ;  /* 0x0000000121197824 */ /* 0x000fe200078e0203 */
[----:B0-----:R-:W-:Y:S01]  /*60740*/  ISETP.LT.AND P2, PT, R152, R29, !P2 ;  /* 0x0000001d9800720c */ /* 0x001fe20005741270 */
[----:B------:R0:W-:Y:S01]  /*60750*/  @P4 STG.E.U16 desc[UR60][R16.64], R70 ;  /* 0x0000004610004986 */ /* 0x0001e2000c10153c */
[----:B----4-:R-:W-:Y:S02]  /*60760*/  ISETP.LT.AND P4, PT, R155, R2, !P3 ;  /* 0x000000029b00720c */ /* 0x010fe40005f81270 */
[----:B---3--:R-:W-:Y:S01]  /*60770*/  PRMT R21, R70, 0x7632, R21 ;  /* 0x0000763246157816 */ /* 0x008fe20000000015 */
[C---:B------:R-:W-:Y:S01]  /*60780*/  IMAD.WIDE R12, R33.reuse, 0x2, R6 ;  /* 0x00000002210c7825 */ /* 0x040fe200078e0206 */
[----:B------:R-:W3:Y:S03]  /*60790*/  LDC R28, c[0x0][0x228] ;  /* 0x00008a00ff1c7b82 */ /* 0x000ee60000000800 */
[----:B------:R-:W-:-:S04]  /*607a0*/  IMAD.WIDE R22, R33, 0x2, R8 ;  /* 0x0000000221167825 */ /* 0x000fc800078e0208 */
[----:B0-----:R-:W-:Y:S01]  /*607b0*/  IMAD.WIDE R16, R33, 0x2, R4 ;  /* 0x0000000221107825 */ /* 0x001fe200078e0204 */
[----:B------:R0:W-:Y:S01]  /*607c0*/  @P0 STG.E.U16 desc[UR60][R22.64], R21 ;  /* 0x0000001516000986 */ /* 0x0001e2000c10153c */
[----:B------:R-:W4:Y:S01]  /*607d0*/  LDC R2, c[0x0][0x228] ;  /* 0x00008a00ff027b82 */ /* 0x000f220000000800 */
[----:B------:R-:W-:Y:S01]  /*607e0*/  ISETP.LT.AND P0, PT, R154, R30, !P3 ;  /* 0x0000001e9a00720c */ /* 0x000fe20005f01270 */
[----:B------:R-:W-:Y:S01]  /*607f0*/  IMAD.IADD R27, R25, 0x1, R3 ;  /* 0x00000001191b7824 */ /* 0x000fe200078e0203 */
[----:B------:R0:W-:Y:S01]  /*60800*/  @P1 STG.E.U16 desc[UR60][R12.64], R74 ;  /* 0x0000004a0c001986 */ /* 0x0001e2000c10153c */
[----:B--2---:R-:W-:Y:S02]  /*60810*/  ISETP.LT.AND P1, PT, R153, R31, !P3 ;  /* 0x0000001f9900720c */ /* 0x004fe40005f21270 */
[----:B------:R-:W-:Y:S02]  /*60820*/  ISETP.LT.AND P3, PT, R152, R32, !P3 ;  /* 0x000000209800720c */ /* 0x000fe40005f61270 */
[----:B------:R-:W2:Y:S01]  /*60830*/  LDC R26, c[0x0][0x228] ;  /* 0x00008a00ff1a7b82 */ /* 0x000ea20000000800 */
[----:B------:R-:W-:Y:S01]  /*60840*/  PRMT R31, R18, 0x7632, R31 ;  /* 0x00007632121f7816 */ /* 0x000fe2000000001f */
[----:B0-----:R-:W-:Y:S01]  /*60850*/  IMAD.WIDE R20, R25, 0x2, R10 ;  /* 0x0000000219147825 */ /* 0x001fe200078e020a */
[----:B------:R-:W-:-:S05]  /*60860*/  PRMT R13, R74, 0x7632, R13 ;  /* 0x000076324a0d7816 */ /* 0x000fca000000000d */
[----:B------:R-:W0:Y:S01]  /*60870*/  LDC R29, c[0x0][0x228] ;  /* 0x00008a00ff1d7b82 */ /* 0x000e220000000800 */
[----:B------:R-:W-:Y:S01]  /*60880*/  IMAD.WIDE R22, R25, 0x2, R8 ;  /* 0x0000000219167825 */ /* 0x000fe200078e0208 */
[----:B------:R3:W-:Y:S01]  /*60890*/  @P2 STG.E.U16 desc[UR60][R16.64], R13 ;  /* 0x0000000d10002986 */ /* 0x0007e2000c10153c */
[----:B-1----:R-:W-:-:S05]  /*608a0*/  ISETP.LT.AND P2, PT, R155, R0, !P5 ;  /* 0x000000009b00720c */ /* 0x002fca0006f41270 */
[----:B------:R-:W1:Y:S01]  /*608b0*/  LDC R30, c[0x0][0x228] ;  /* 0x00008a00ff1e7b82 */ /* 0x000e620000000800 */
[----:B------:R4:W-:Y:S01]  /*608c0*/  @P4 STG.E.U16 desc[UR60][R20.64], R18 ;  /* 0x0000001214004986 */ /* 0x0009e2000c10153c */
[----:B------:R-:W-:-:S03]  /*608d0*/  ISETP.LT.AND P4, PT, R154, R24, !P5 ;  /* 0x000000189a00720c */ /* 0x000fc60006f81270 */
[----:B------:R0:W-:Y:S01]  /*608e0*/  @P0 STG.E.U16 desc[UR60][R22.64], R31 ;  /* 0x0000001f16000986 */ /* 0x0001e2000c10153c */
[----:B---3--:R-:W-:Y:S02]  /*608f0*/  ISETP.LT.AND P0, PT, R153, R28, !P5 ;  /* 0x0000001c9900720c */ /* 0x008fe40006f01270 */
[----:B------:R-:W3:Y:S01]  /*60900*/  LDC R0, c[0x0][0x228] ;  /* 0x00008a00ff007b82 */ /* 0x000ee20000000800 */
[----:B------:R-:W-:Y:S01]  /*60910*/  IMAD.WIDE R12, R25, 0x2, R6 ;  /* 0x00000002190c7825 */ /* 0x000fe200078e0206 */
[----:B----4-:R-:W-:-:S03]  /*60920*/  ISETP.LT.AND P5, PT, R152, R2, !P5 ;  /* 0x000000029800720c */ /* 0x010fc60006fa1270 */
[----:B------:R-:W-:Y:S01]  /*60930*/  IMAD.WIDE R24, R25, 0x2, R4 ;  /* 0x0000000219187825 */ /* 0x000fe200078e0204 */
[----:B------:R-:W-:Y:S01]  /*60940*/  PRMT R21, R14, 0x7632, R21 ;  /* 0x000076320e157816 */ /* 0x000fe20000000015 */
[----:B------:R4:W-:Y:S01]  /*60950*/  @P1 STG.E.U16 desc[UR60][R12.64], R14 ;  /* 0x0000000e0c001986 */ /* 0x0009e2000c10153c */
[----:B--2---:R-:W-:Y:S01]  /*60960*/  ISETP.LT.AND P1, PT, R155, R26, !P6 ;  /* 0x0000001a9b00720c */ /* 0x004fe20007721270 */
[----:B------:R-:W-:Y:S01]  /*60970*/  IMAD.WIDE R16, R27, 0x2, R10 ;  /* 0x000000021b107825 */ /* 0x000fe200078e020a */
[----:B------:R-:W-:Y:S01]  /*60980*/  PRMT R18, R71, 0x7632, R18 ;  /* 0x0000763247127816 */ /* 0x000fe20000000012 */
[----:B------:R2:W-:Y:S01]  /*60990*/  @P3 STG.E.U16 desc[UR60][R24.64], R21 ;  /* 0x0000001518003986 */ /* 0x0005e2000c10153c */
[----:B0-----:R-:W-:Y:S01]  /*609a0*/  ISETP.LT.AND P3, PT, R154, R29, !P6 ;  /* 0x0000001d9a00720c */ /* 0x001fe20007761270 */
[----:B------:R-:W-:Y:S02]  /*609b0*/  IMAD.IADD R23, R27, 0x1, R3 ;  /* 0x000000011b177824 */ /* 0x000fe400078e0203 */
[----:B------:R0:W-:Y:S01]  /*609c0*/  @P2 STG.E.U16 desc[UR60][R16.64], R71 ;  /* 0x0000004710002986 */ /* 0x0001e2000c10153c */
[----:B-1----:R-:W-:Y:S01]  /*609d0*/  ISETP.LT.AND P2, PT, R153, R30, !P6 ;  /* 0x0000001e9900720c */ /* 0x002fe20007741270 */
[----:B------:R-:W-:Y:S01]  /*609e0*/  IMAD.WIDE R2, R27, 0x2, R8 ;  /* 0x000000021b027825 */ /* 0x000fe200078e0208 */
[----:B----4-:R-:W-:-:S03]  /*609f0*/  PRMT R14, R75, 0x7632, R14 ;  /* 0x000076324b0e7816 */ /* 0x010fc6000000000e */
[C---:B------:R-:W-:Y:S01]  /*60a00*/  IMAD.WIDE R12, R27.reuse, 0x2, R4 ;  /* 0x000000021b0c7825 */ /* 0x040fe200078e0204 */
[----:B------:R0:W-:Y:S01]  /*60a10*/  @P4 STG.E.U16 desc[UR60][R2.64], R18 ;  /* 0x0000001202004986 */ /* 0x0001e2000c10153c */
[----:B---3--:R-:W-:Y:S02]  /*60a20*/  ISETP.LT.AND P6, PT, R152, R0, !P6 ;  /* 0x000000009800720c */ /* 0x008fe400077c1270 */
[----:B--2---:R-:W-:Y:S01]  /*60a30*/  IMAD.WIDE R20, R27, 0x2, R6 ;  /* 0x000000021b147825 */ /* 0x004fe200078e0206 */
[----:B------:R-:W-:-:S03]  /*60a40*/  PRMT R0, R19, 0x7632, R0 ;  /* 0x0000763213007816 */ /* 0x000fc60000000000 */
[C---:B------:R-:W-:Y:S01]  /*60a50*/  IMAD.WIDE R10, R23.reuse, 0x2, R10 ;  /* 0x00000002170a7825 */ /* 0x040fe200078e020a */
[----:B------:R0:W-:Y:S03]  /*60a60*/  @P0 STG.E.U16 desc[UR60][R20.64], R75 ;  /* 0x0000004b14000986 */ /* 0x0001e6000c10153c */
[C---:B------:R-:W-:Y:S01]  /*60a70*/  IMAD.WIDE R8, R23.reuse, 0x2, R8 ;  /* 0x0000000217087825 */ /* 0x040fe200078e0208 */
[----:B------:R0:W-:Y:S03]  /*60a80*/  @P5 STG.E.U16 desc[UR60][R12.64], R14 ;  /* 0x0000000e0c005986 */ /* 0x0001e6000c10153c */
[C---:B------:R-:W-:Y:S01]  /*60a90*/  IMAD.WIDE R6, R23.reuse, 0x2, R6 ;  /* 0x0000000217067825 */ /* 0x040fe200078e0206 */
[----:B------:R0:W-:Y:S03]  /*60aa0*/  @P1 STG.E.U16 desc[UR60][R10.64], R19 ;  /* 0x000000130a001986 */ /* 0x0001e6000c10153c */
[----:B------:R-:W-:Y:S01]  /*60ab0*/  IMAD.WIDE R4, R23, 0x2, R4 ;  /* 0x0000000217047825 */ /* 0x000fe200078e0204 */
[----:B------:R0:W-:Y:S04]  /*60ac0*/  @P3 STG.E.U16 desc[UR60][R8.64], R0 ;  /* 0x0000000008003986 */ /* 0x0001e8000c10153c */
[----:B------:R0:W-:Y:S01]  /*60ad0*/  @P2 STG.E.U16 desc[UR60][R6.64], R15 ;  /* 0x0000000f06002986 */ /* 0x0001e2000c10153c */
[----:B------:R-:W-:Y:S05]  /*60ae0*/  @!P6 EXIT ;  /* 0x000000000000e94d */ /* 0x000fea0003800000 */
[----:B0-----:R-:W-:-:S05]  /*60af0*/  PRMT R2, R15, 0x7632, R2 ;  /* 0x000076320f027816 */ /* 0x001fca0000000002 */
[----:B------:R-:W-:Y:S01]  /*60b00*/  STG.E.U16 desc[UR60][R4.64], R2 ;  /* 0x0000000204007986 */ /* 0x000fe2000c10153c */
[----:B------:R-:W-:Y:S05]  /*60b10*/  EXIT ;  /* 0x000000000000794d */ /* 0x000fea0003800000 */
.L_x_2:
[----:B------:R-:W-:-:S00]  /*60b20*/  BRA `(.L_x_2) ;  /* 0xfffffffc00fc7947 */ /* 0x000fc0000383ffff */
[----:B------:R-:W-:-:S00]  /*60b30*/  NOP ;  /* 0x0000000000007918 */ /* 0x000fc00000000000 */
        /* <DEDUP_REMOVED lines=12> */
.L_x_3:


//--------------------- .nv.shared.matmul_kernel  --------------------------
	.section	.nv.shared.matmul_kernel,"aw",@nobits
	.sectionflags	@""
	.align	16
	.zero		1024


//--------------------- .nv.shared.reserved.0     --------------------------
	.section	.nv.shared.reserved.0,"aw",@nobits
	.weak		__nv_reservedSMEM_offset_0_alias
	.size		__nv_reservedSMEM_offset_0_alias, 0, 0
	.other		__nv_reservedSMEM_offset_0_alias,@"STO_CUDA_RESERVED_SHARED STV_DEFAULT"
__nv_reservedSMEM_offset_0_alias:
	.zero		0


//--------------------- .nv.constant0.matmul_kernel --------------------------
	.section	.nv.constant0.matmul_kernel,"a",@progbits
	.sectionflags	@""
	.align	4
.nv.constant0.matmul_kernel:
	.zero		608


//--------------------- SYMBOLS --------------------------

	.type		.nv.reservedSmem.offset0,@object
	.size		.nv.reservedSmem.offset0,0x4
